	.target	sm_103a

	.elftype	@"ET_EXEC"


//--------------------- .note.nv.tkinfo           --------------------------
	.section	.note.nv.tkinfo,"",@"SHT_NOTE"
	.sectionflags	@"SHF_NOTE_NV_TKINFO"
	.tkinfo
        /*0018*/ 	.word	0x00000002
        /*0030*/ 	.string	""
        /*0030*/ 	.string	"ptxas"
        /*0030*/ 	.string	"Cuda compilation tools, release 13.0, V13.0.88"
        /*0030*/ 	.string	"Build cuda_13.0.r13.0/compiler.36424714_0"
        /*0030*/ 	.string	"-arch sm_103a -m 64 "



//--------------------- .note.nv.cuinfo           --------------------------
	.section	.note.nv.cuinfo,"",@"SHT_NOTE"
	.sectionflags	@"SHF_NOTE_NV_CUINFO"
        /*0018*/ 	.short	0x0002
        /*001a*/ 	.short	0x0067
        /*001c*/ 	.short	0x0082
	.zero		2


//--------------------- .nv.info                  --------------------------
	.section	.nv.info,"",@"SHT_CUDA_INFO"
	.align	4


	//----- nvinfo : EIATTR_REGCOUNT
	.align		4
        /*0000*/ 	.byte	0x04, 0x2f
        /*0002*/ 	.short	(.L_12 - .L_11)
	.align		4
.L_11:
        /*0004*/ 	.word	index@(_ZN7cutlass13device_kernelIN5flash19enable_sm80_to_sm89INS1_16FlashAttnFwdSm80INS1_25CollectiveMainloopFwdSm80ILi8ELi1ELb0EN4cute5tupleIJNS5_1CILi128EEENS7_ILi48EEENS7_ILi256EEEEEELi256ENS_6half_tEfNS_4arch4Sm80ELb1ELb0ELb0ELb1ELb0ELb1ELb1ELb0EEENS1_21CollectiveEpilogueFwdINS6_IJS8_SA_S9_EEENS6_IJNS7_ILi1EEESI_SI_EEESC_SE_Li256ELb1ELb1ELb0ELb0EEENS1_19SingleTileSchedulerILb1ELb0ELb1ELi128EEEEEEEEEvNT_6ParamsE)
        /*0008*/ 	.word	0x00000004


	//----- nvinfo : EIATTR_FRAME_SIZE
	.align		4
.L_12:
        /*000c*/ 	.byte	0x04, 0x11
        /*000e*/ 	.short	(.L_14 - .L_13)
	.align		4
.L_13:
        /*0010*/ 	.word	index@(_ZN7cutlass13device_kernelIN5flash19enable_sm80_to_sm89INS1_16FlashAttnFwdSm80INS1_25CollectiveMainloopFwdSm80ILi8ELi1ELb0EN4cute5tupleIJNS5_1CILi128EEENS7_ILi48EEENS7_ILi256EEEEEELi256ENS_6half_tEfNS_4arch4Sm80ELb1ELb0ELb0ELb1ELb0ELb1ELb1ELb0EEENS1_21CollectiveEpilogueFwdINS6_IJS8_SA_S9_EEENS6_IJNS7_ILi1EEESI_SI_EEESC_SE_Li256ELb1ELb1ELb0ELb0EEENS1_19SingleTileSchedulerILb1ELb0ELb1ELi128EEEEEEEEEvNT_6ParamsE)
        /*0014*/ 	.word	0x00000000


	//----- nvinfo : EIATTR_REGCOUNT
	.align		4
.L_14:
        /*0018*/ 	.byte	0x04, 0x2f
        /*001a*/ 	.short	(.L_16 - .L_15)
	.align		4
.L_15:
        /*001c*/ 	.word	index@(_ZN7cutlass13device_kernelIN5flash19enable_sm80_to_sm89INS1_16FlashAttnFwdSm80INS1_25CollectiveMainloopFwdSm80ILi8ELi1ELb0EN4cute5tupleIJNS5_1CILi128EEENS7_ILi96EEENS7_ILi256EEEEEELi256ENS_6half_tEfNS_4arch4Sm80ELb1ELb0ELb0ELb1ELb0ELb0ELb1ELb0EEENS1_21CollectiveEpilogueFwdINS6_IJS8_SA_S9_EEENS6_IJNS7_ILi1EEESI_SI_EEESC_SE_Li256ELb1ELb1ELb0ELb0EEENS1_19SingleTileSchedulerILb1ELb0ELb1ELi128EEEEEEEEEvNT_6ParamsE)
        /*0020*/ 	.word	0x00000004


	//----- nvinfo : EIATTR_FRAME_SIZE
	.align		4
.L_16:
        /*0024*/ 	.byte	0x04, 0x11
        /*0026*/ 	.short	(.L_18 - .L_17)
	.align		4
.L_17:
        /*0028*/ 	.word	index@(_ZN7cutlass13device_kernelIN5flash19enable_sm80_to_sm89INS1_16FlashAttnFwdSm80INS1_25CollectiveMainloopFwdSm80ILi8ELi1ELb0EN4cute5tupleIJNS5_1CILi128EEENS7_ILi96EEENS7_ILi256EEEEEELi256ENS_6half_tEfNS_4arch4Sm80ELb1ELb0ELb0ELb1ELb0ELb0ELb1ELb0EEENS1_21CollectiveEpilogueFwdINS6_IJS8_SA_S9_EEENS6_IJNS7_ILi1EEESI_SI_EEESC_SE_Li256ELb1ELb1ELb0ELb0EEENS1_19SingleTileSchedulerILb1ELb0ELb1ELi128EEEEEEEEEvNT_6ParamsE)
        /*002c*/ 	.word	0x00000000


	//----- nvinfo : EIATTR_REGCOUNT
	.align		4
.L_18:
        /*0030*/ 	.byte	0x04, 0x2f
        /*0032*/ 	.short	(.L_20 - .L_19)
	.align		4
.L_19:
        /*0034*/ 	.word	index@(_ZN7cutlass13device_kernelIN5flash19enable_sm80_to_sm89INS1_16FlashAttnFwdSm80INS1_25CollectiveMainloopFwdSm80ILi8ELi1ELb0EN4cute5tupleIJNS5_1CILi128EEENS7_ILi96EEENS7_ILi256EEEEEELi256ENS_6half_tEfNS_4arch4Sm80ELb1ELb0ELb0ELb0ELb0ELb0ELb1ELb0EEENS1_21CollectiveEpilogueFwdINS6_IJS8_SA_S9_EEENS6_IJNS7_ILi1EEESI_SI_EEESC_SE_Li256ELb0ELb1ELb0ELb0EEENS1_30DynamicPersistentTileSchedulerILi256ELi256ELb0ELb1ELb0EEEEEEEEEvNT_6ParamsE)
        /*0038*/ 	.word	0x00000004


	//----- nvinfo : EIATTR_FRAME_SIZE
	.align		4
.L_20:
        /*003c*/ 	.byte	0x04, 0x11
        /*003e*/ 	.short	(.L_22 - .L_21)
	.align		4
.L_21:
        /*0040*/ 	.word	index@(_ZN7cutlass13device_kernelIN5flash19enable_sm80_to_sm89INS1_16FlashAttnFwdSm80INS1_25CollectiveMainloopFwdSm80ILi8ELi1ELb0EN4cute5tupleIJNS5_1CILi128EEENS7_ILi96EEENS7_ILi256EEEEEELi256ENS_6half_tEfNS_4arch4Sm80ELb1ELb0ELb0ELb0ELb0ELb0ELb1ELb0EEENS1_21CollectiveEpilogueFwdINS6_IJS8_SA_S9_EEENS6_IJNS7_ILi1EEESI_SI_EEESC_SE_Li256ELb0ELb1ELb0ELb0EEENS1_30DynamicPersistentTileSchedulerILi256ELi256ELb0ELb1ELb0EEEEEEEEEvNT_6ParamsE)
        /*0044*/ 	.word	0x00000000


	//----- nvinfo : EIATTR_REGCOUNT
	.align		4
.L_22:
        /*0048*/ 	.byte	0x04, 0x2f
        /*004a*/ 	.short	(.L_24 - .L_23)
	.align		4
.L_23:
        /*004c*/ 	.word	index@(_ZN7cutlass13device_kernelIN5flash19enable_sm80_to_sm89INS1_16FlashAttnFwdSm80INS1_25CollectiveMainloopFwdSm80ILi8ELi1ELb0EN4cute5tupleIJNS5_1CILi128EEENS7_ILi48EEENS7_ILi256EEEEEELi256ENS_6half_tEfNS_4arch4Sm80ELb0ELb1ELb0ELb1ELb0ELb1ELb1ELb0EEENS1_21CollectiveEpilogueFwdINS6_IJS8_SA_S9_EEENS6_IJNS7_ILi1EEESI_SI_EEESC_SE_Li256ELb1ELb1ELb0ELb0EEENS1_19SingleTileSchedulerILb1ELb0ELb1ELi128EEEEEEEEEvNT_6ParamsE)
        /*0050*/ 	.word	0x00000004


	//----- nvinfo : EIATTR_FRAME_SIZE
	.align		4
.L_24:
        /*0054*/ 	.byte	0x04, 0x11
        /*0056*/ 	.short	(.L_26 - .L_25)
	.align		4
.L_25:
        /*0058*/ 	.word	index@(_ZN7cutlass13device_kernelIN5flash19enable_sm80_to_sm89INS1_16FlashAttnFwdSm80INS1_25CollectiveMainloopFwdSm80ILi8ELi1ELb0EN4cute5tupleIJNS5_1CILi128EEENS7_ILi48EEENS7_ILi256EEEEEELi256ENS_6half_tEfNS_4arch4Sm80ELb0ELb1ELb0ELb1ELb0ELb1ELb1ELb0EEENS1_21CollectiveEpilogueFwdINS6_IJS8_SA_S9_EEENS6_IJNS7_ILi1EEESI_SI_EEESC_SE_Li256ELb1ELb1ELb0ELb0EEENS1_19SingleTileSchedulerILb1ELb0ELb1ELi128EEEEEEEEEvNT_6ParamsE)
        /*005c*/ 	.word	0x00000000


	//----- nvinfo : EIATTR_REGCOUNT
	.align		4
.L_26:
        /*0060*/ 	.byte	0x04, 0x2f
        /*0062*/ 	.short	(.L_28 - .L_27)
	.align		4
.L_27:
        /*0064*/ 	.word	index@(_ZN7cutlass13device_kernelIN5flash19enable_sm80_to_sm89INS1_16FlashAttnFwdSm80INS1_25CollectiveMainloopFwdSm80ILi8ELi1ELb0EN4cute5tupleIJNS5_1CILi128EEENS7_ILi64EEENS7_ILi256EEEEEELi256ENS_6half_tEfNS_4arch4Sm80ELb0ELb1ELb0ELb1ELb0ELb0ELb1ELb0EEENS1_21CollectiveEpilogueFwdINS6_IJS8_SA_S9_EEENS6_IJNS7_ILi1EEESI_SI_EEESC_SE_Li256ELb1ELb1ELb0ELb0EEENS1_19SingleTileSchedulerILb1ELb0ELb1ELi128EEEEEEEEEvNT_6ParamsE)
        /*0068*/ 	.word	0x00000004


	//----- nvinfo : EIATTR_FRAME_SIZE
	.align		4
.L_28:
        /*006c*/ 	.byte	0x04, 0x11
        /*006e*/ 	.short	(.L_30 - .L_29)
	.align		4
.L_29:
        /*0070*/ 	.word	index@(_ZN7cutlass13device_kernelIN5flash19enable_sm80_to_sm89INS1_16FlashAttnFwdSm80INS1_25CollectiveMainloopFwdSm80ILi8ELi1ELb0EN4cute5tupleIJNS5_1CILi128EEENS7_ILi64EEENS7_ILi256EEEEEELi256ENS_6half_tEfNS_4arch4Sm80ELb0ELb1ELb0ELb1ELb0ELb0ELb1ELb0EEENS1_21CollectiveEpilogueFwdINS6_IJS8_SA_S9_EEENS6_IJNS7_ILi1EEESI_SI_EEESC_SE_Li256ELb1ELb1ELb0ELb0EEENS1_19SingleTileSchedulerILb1ELb0ELb1ELi128EEEEEEEEEvNT_6ParamsE)
        /*0074*/ 	.word	0x00000000


	//----- nvinfo : EIATTR_REGCOUNT
	.align		4
.L_30:
        /*0078*/ 	.byte	0x04, 0x2f
        /*007a*/ 	.short	(.L_32 - .L_31)
	.align		4
.L_31:
        /*007c*/ 	.word	index@(_ZN7cutlass13device_kernelIN5flash19enable_sm80_to_sm89INS1_16FlashAttnFwdSm80INS1_25CollectiveMainloopFwdSm80ILi8ELi1ELb0EN4cute5tupleIJNS5_1CILi128EEENS7_ILi64EEENS7_ILi256EEEEEELi256ENS_6half_tEfNS_4arch4Sm80ELb0ELb1ELb0ELb0ELb0ELb0ELb1ELb0EEENS1_21CollectiveEpilogueFwdINS6_IJS8_SA_S9_EEENS6_IJNS7_ILi1EEESI_SI_EEESC_SE_Li256ELb0ELb1ELb0ELb0EEENS1_19SingleTileSchedulerILb0ELb0ELb1ELi128EEEEEEEEEvNT_6ParamsE)
        /*0080*/ 	.word	0x00000004


	//----- nvinfo : EIATTR_FRAME_SIZE
	.align		4
.L_32:
        /*0084*/ 	.byte	0x04, 0x11
        /*0086*/ 	.short	(.L_34 - .L_33)
	.align		4
.L_33:
        /*0088*/ 	.word	index@(_ZN7cutlass13device_kernelIN5flash19enable_sm80_to_sm89INS1_16FlashAttnFwdSm80INS1_25CollectiveMainloopFwdSm80ILi8ELi1ELb0EN4cute5tupleIJNS5_1CILi128EEENS7_ILi64EEENS7_ILi256EEEEEELi256ENS_6half_tEfNS_4arch4Sm80ELb0ELb1ELb0ELb0ELb0ELb0ELb1ELb0EEENS1_21CollectiveEpilogueFwdINS6_IJS8_SA_S9_EEENS6_IJNS7_ILi1EEESI_SI_EEESC_SE_Li256ELb0ELb1ELb0ELb0EEENS1_19SingleTileSchedulerILb0ELb0ELb1ELi128EEEEEEEEEvNT_6ParamsE)
        /*008c*/ 	.word	0x00000000


	//----- nvinfo : EIATTR_REGCOUNT
	.align		4
.L_34:
        /*0090*/ 	.byte	0x04, 0x2f
        /*0092*/ 	.short	(.L_36 - .L_35)
	.align		4
.L_35:
        /*0094*/ 	.word	index@(_ZN7cutlass13device_kernelIN5flash19enable_sm80_to_sm89INS1_16FlashAttnFwdSm80INS1_25CollectiveMainloopFwdSm80ILi8ELi1ELb0EN4cute5tupleIJNS5_1CILi128EEENS7_ILi48EEENS7_ILi256EEEEEELi256ENS_6half_tEfNS_4arch4Sm80ELb0ELb0ELb0ELb1ELb0ELb1ELb1ELb0EEENS1_21CollectiveEpilogueFwdINS6_IJS8_SA_S9_EEENS6_IJNS7_ILi1EEESI_SI_EEESC_SE_Li256ELb1ELb1ELb0ELb0EEENS1_19SingleTileSchedulerILb1ELb0ELb1ELi128EEEEEEEEEvNT_6ParamsE)
        /*0098*/ 	.word	0x00000004


	//----- nvinfo : EIATTR_FRAME_SIZE
	.align		4
.L_36:
        /*009c*/ 	.byte	0x04, 0x11
        /*009e*/ 	.short	(.L_38 - .L_37)
	.align		4
.L_37:
        /*00a0*/ 	.word	index@(_ZN7cutlass13device_kernelIN5flash19enable_sm80_to_sm89INS1_16FlashAttnFwdSm80INS1_25CollectiveMainloopFwdSm80ILi8ELi1ELb0EN4cute5tupleIJNS5_1CILi128EEENS7_ILi48EEENS7_ILi256EEEEEELi256ENS_6half_tEfNS_4arch4Sm80ELb0ELb0ELb0ELb1ELb0ELb1ELb1ELb0EEENS1_21CollectiveEpilogueFwdINS6_IJS8_SA_S9_EEENS6_IJNS7_ILi1EEESI_SI_EEESC_SE_Li256ELb1ELb1ELb0ELb0EEENS1_19SingleTileSchedulerILb1ELb0ELb1ELi128EEEEEEEEEvNT_6ParamsE)
        /*00a4*/ 	.word	0x00000000


	//----- nvinfo : EIATTR_REGCOUNT
	.align		4
.L_38:
        /*00a8*/ 	.byte	0x04, 0x2f
        /*00aa*/ 	.short	(.L_40 - .L_39)
	.align		4
.L_39:
        /*00ac*/ 	.word	index@(_ZN7cutlass13device_kernelIN5flash19enable_sm80_to_sm89INS1_16FlashAttnFwdSm80INS1_25CollectiveMainloopFwdSm80ILi8ELi1ELb0EN4cute5tupleIJNS5_1CILi128EEENS7_ILi96EEENS7_ILi256EEEEEELi256ENS_6half_tEfNS_4arch4Sm80ELb0ELb0ELb0ELb1ELb0ELb0ELb1ELb0EEENS1_21CollectiveEpilogueFwdINS6_IJS8_SA_S9_EEENS6_IJNS7_ILi1EEESI_SI_EEESC_SE_Li256ELb1ELb1ELb0ELb0EEENS1_19SingleTileSchedulerILb1ELb0ELb1ELi128EEEEEEEEEvNT_6ParamsE)
        /*00b0*/ 	.word	0x00000004


	//----- nvinfo : EIATTR_FRAME_SIZE
	.align		4
.L_40:
        /*00b4*/ 	.byte	0x04, 0x11
        /*00b6*/ 	.short	(.L_42 - .L_41)
	.align		4
.L_41:
        /*00b8*/ 	.word	index@(_ZN7cutlass13device_kernelIN5flash19enable_sm80_to_sm89INS1_16FlashAttnFwdSm80INS1_25CollectiveMainloopFwdSm80ILi8ELi1ELb0EN4cute5tupleIJNS5_1CILi128EEENS7_ILi96EEENS7_ILi256EEEEEELi256ENS_6half_tEfNS_4arch4Sm80ELb0ELb0ELb0ELb1ELb0ELb0ELb1ELb0EEENS1_21CollectiveEpilogueFwdINS6_IJS8_SA_S9_EEENS6_IJNS7_ILi1EEESI_SI_EEESC_SE_Li256ELb1ELb1ELb0ELb0EEENS1_19SingleTileSchedulerILb1ELb0ELb1ELi128EEEEEEEEEvNT_6ParamsE)
        /*00bc*/ 	.word	0x00000000


	//----- nvinfo : EIATTR_REGCOUNT
	.align		4
.L_42:
        /*00c0*/ 	.byte	0x04, 0x2f
        /*00c2*/ 	.short	(.L_44 - .L_43)
	.align		4
.L_43:
        /*00c4*/ 	.word	index@(_ZN7cutlass13device_kernelIN5flash19enable_sm80_to_sm89INS1_16FlashAttnFwdSm80INS1_25CollectiveMainloopFwdSm80ILi8ELi1ELb0EN4cute5tupleIJNS5_1CILi128EEENS7_ILi96EEENS7_ILi256EEEEEELi256ENS_6half_tEfNS_4arch4Sm80ELb0ELb0ELb0ELb0ELb0ELb0ELb1ELb0EEENS1_21CollectiveEpilogueFwdINS6_IJS8_SA_S9_EEENS6_IJNS7_ILi1EEESI_SI_EEESC_SE_Li256ELb0ELb1ELb0ELb0EEENS1_19SingleTileSchedulerILb0ELb0ELb1ELi128EEEEEEEEEvNT_6ParamsE)
        /*00c8*/ 	.word	0x00000004


	//----- nvinfo : EIATTR_FRAME_SIZE
	.align		4
.L_44:
        /*00cc*/ 	.byte	0x04, 0x11
        /*00ce*/ 	.short	(.L_46 - .L_45)
	.align		4
.L_45:
        /*00d0*/ 	.word	index@(_ZN7cutlass13device_kernelIN5flash19enable_sm80_to_sm89INS1_16FlashAttnFwdSm80INS1_25CollectiveMainloopFwdSm80ILi8ELi1ELb0EN4cute5tupleIJNS5_1CILi128EEENS7_ILi96EEENS7_ILi256EEEEEELi256ENS_6half_tEfNS_4arch4Sm80ELb0ELb0ELb0ELb0ELb0ELb0ELb1ELb0EEENS1_21CollectiveEpilogueFwdINS6_IJS8_SA_S9_EEENS6_IJNS7_ILi1EEESI_SI_EEESC_SE_Li256ELb0ELb1ELb0ELb0EEENS1_19SingleTileSchedulerILb0ELb0ELb1ELi128EEEEEEEEEvNT_6ParamsE)
        /*00d4*/ 	.word	0x00000000


	//----- nvinfo : EIATTR_REGCOUNT
	.align		4
.L_46:
        /*00d8*/ 	.byte	0x04, 0x2f
        /*00da*/ 	.short	(.L_48 - .L_47)
	.align		4
.L_47:
        /*00dc*/ 	.word	index@(_ZN7cutlass13device_kernelIN5flash19enable_sm80_to_sm89INS1_16FlashAttnFwdSm80INS1_25CollectiveMainloopFwdSm80ILi8ELi1ELb0EN4cute5tupleIJNS5_1CILi128EEENS7_ILi32EEENS7_ILi256EEEEEELi256ENS_6half_tEfNS_4arch4Sm80ELb1ELb0ELb0ELb1ELb0ELb1ELb1ELb0EEENS1_21CollectiveEpilogueFwdINS6_IJS8_SA_S9_EEENS6_IJNS7_ILi1EEESI_SI_EEESC_SE_Li256ELb1ELb1ELb0ELb0EEENS1_19SingleTileSchedulerILb1ELb0ELb1ELi128EEEEEEEEEvNT_6ParamsE)
        /*00e0*/ 	.word	0x00000004


	//----- nvinfo : EIATTR_FRAME_SIZE
	.align		4
.L_48:
        /*00e4*/ 	.byte	0x04, 0x11
        /*00e6*/ 	.short	(.L_50 - .L_49)
	.align		4
.L_49:
        /*00e8*/ 	.word	index@(_ZN7cutlass13device_kernelIN5flash19enable_sm80_to_sm89INS1_16FlashAttnFwdSm80INS1_25CollectiveMainloopFwdSm80ILi8ELi1ELb0EN4cute5tupleIJNS5_1CILi128EEENS7_ILi32EEENS7_ILi256EEEEEELi256ENS_6half_tEfNS_4arch4Sm80ELb1ELb0ELb0ELb1ELb0ELb1ELb1ELb0EEENS1_21CollectiveEpilogueFwdINS6_IJS8_SA_S9_EEENS6_IJNS7_ILi1EEESI_SI_EEESC_SE_Li256ELb1ELb1ELb0ELb0EEENS1_19SingleTileSchedulerILb1ELb0ELb1ELi128EEEEEEEEEvNT_6ParamsE)
        /*00ec*/ 	.word	0x00000000


	//----- nvinfo : EIATTR_REGCOUNT
	.align		4
.L_50:
        /*00f0*/ 	.byte	0x04, 0x2f
        /*00f2*/ 	.short	(.L_52 - .L_51)
	.align		4
.L_51:
        /*00f4*/ 	.word	index@(_ZN7cutlass13device_kernelIN5flash19enable_sm80_to_sm89INS1_16FlashAttnFwdSm80INS1_25CollectiveMainloopFwdSm80ILi8ELi1ELb1EN4cute5tupleIJNS5_1CILi128EEENS7_ILi64EEENS7_ILi256EEEEEELi256ENS_6half_tEfNS_4arch4Sm80ELb1ELb0ELb0ELb1ELb0ELb0ELb1ELb0EEENS1_21CollectiveEpilogueFwdINS6_IJS8_SA_S9_EEENS6_IJNS7_ILi1EEESI_SI_EEESC_SE_Li256ELb1ELb1ELb0ELb0EEENS1_19SingleTileSchedulerILb1ELb0ELb1ELi128EEEEEEEEEvNT_6ParamsE)
        /*00f8*/ 	.word	0x00000004


	//----- nvinfo : EIATTR_FRAME_SIZE
	.align		4
.L_52:
        /*00fc*/ 	.byte	0x04, 0x11
        /*00fe*/ 	.short	(.L_54 - .L_53)
	.align		4
.L_53:
        /*0100*/ 	.word	index@(_ZN7cutlass13device_kernelIN5flash19enable_sm80_to_sm89INS1_16FlashAttnFwdSm80INS1_25CollectiveMainloopFwdSm80ILi8ELi1ELb1EN4cute5tupleIJNS5_1CILi128EEENS7_ILi64EEENS7_ILi256EEEEEELi256ENS_6half_tEfNS_4arch4Sm80ELb1ELb0ELb0ELb1ELb0ELb0ELb1ELb0EEENS1_21CollectiveEpilogueFwdINS6_IJS8_SA_S9_EEENS6_IJNS7_ILi1EEESI_SI_EEESC_SE_Li256ELb1ELb1ELb0ELb0EEENS1_19SingleTileSchedulerILb1ELb0ELb1ELi128EEEEEEEEEvNT_6ParamsE)
        /*0104*/ 	.word	0x00000000


	//----- nvinfo : EIATTR_REGCOUNT
	.align		4
.L_54:
        /*0108*/ 	.byte	0x04, 0x2f
        /*010a*/ 	.short	(.L_56 - .L_55)
	.align		4
.L_55:
        /*010c*/ 	.word	index@(_ZN7cutlass13device_kernelIN5flash19enable_sm80_to_sm89INS1_16FlashAttnFwdSm80INS1_25CollectiveMainloopFwdSm80ILi8ELi1ELb1EN4cute5tupleIJNS5_1CILi128EEENS7_ILi64EEENS7_ILi256EEEEEELi256ENS_6half_tEfNS_4arch4Sm80ELb1ELb0ELb0ELb0ELb0ELb0ELb1ELb0EEENS1_21CollectiveEpilogueFwdINS6_IJS8_SA_S9_EEENS6_IJNS7_ILi1EEESI_SI_EEESC_SE_Li256ELb0ELb1ELb0ELb0EEENS1_30DynamicPersistentTileSchedulerILi256ELi256ELb0ELb1ELb0EEEEEEEEEvNT_6ParamsE)
        /*0110*/ 	.word	0x00000004


	//----- nvinfo : EIATTR_FRAME_SIZE
	.align		4
.L_56:
        /*0114*/ 	.byte	0x04, 0x11
        /*0116*/ 	.short	(.L_58 - .L_57)
	.align		4
.L_57:
        /*0118*/ 	.word	index@(_ZN7cutlass13device_kernelIN5flash19enable_sm80_to_sm89INS1_16FlashAttnFwdSm80INS1_25CollectiveMainloopFwdSm80ILi8ELi1ELb1EN4cute5tupleIJNS5_1CILi128EEENS7_ILi64EEENS7_ILi256EEEEEELi256ENS_6half_tEfNS_4arch4Sm80ELb1ELb0ELb0ELb0ELb0ELb0ELb1ELb0EEENS1_21CollectiveEpilogueFwdINS6_IJS8_SA_S9_EEENS6_IJNS7_ILi1EEESI_SI_EEESC_SE_Li256ELb0ELb1ELb0ELb0EEENS1_30DynamicPersistentTileSchedulerILi256ELi256ELb0ELb1ELb0EEEEEEEEEvNT_6ParamsE)
        /*011c*/ 	.word	0x00000000


	//----- nvinfo : EIATTR_REGCOUNT
	.align		4
.L_58:
        /*0120*/ 	.byte	0x04, 0x2f
        /*0122*/ 	.short	(.L_60 - .L_59)
	.align		4
.L_59:
        /*0124*/ 	.word	index@(_ZN7cutlass13device_kernelIN5flash19enable_sm80_to_sm89INS1_16FlashAttnFwdSm80INS1_25CollectiveMainloopFwdSm80ILi8ELi1ELb0EN4cute5tupleIJNS5_1CILi128EEENS7_ILi32EEENS7_ILi256EEEEEELi256ENS_6half_tEfNS_4arch4Sm80ELb0ELb1ELb0ELb1ELb0ELb1ELb1ELb0EEENS1_21CollectiveEpilogueFwdINS6_IJS8_SA_S9_EEENS6_IJNS7_ILi1EEESI_SI_EEESC_SE_Li256ELb1ELb1ELb0ELb0EEENS1_19SingleTileSchedulerILb1ELb0ELb1ELi128EEEEEEEEEvNT_6ParamsE)
        /*0128*/ 	.word	0x00000004


	//----- nvinfo : EIATTR_FRAME_SIZE
	.align		4
.L_60:
        /*012c*/ 	.byte	0x04, 0x11
        /*012e*/ 	.short	(.L_62 - .L_61)
	.align		4
.L_61:
        /*0130*/ 	.word	index@(_ZN7cutlass13device_kernelIN5flash19enable_sm80_to_sm89INS1_16FlashAttnFwdSm80INS1_25CollectiveMainloopFwdSm80ILi8ELi1ELb0EN4cute5tupleIJNS5_1CILi128EEENS7_ILi32EEENS7_ILi256EEEEEELi256ENS_6half_tEfNS_4arch4Sm80ELb0ELb1ELb0ELb1ELb0ELb1ELb1ELb0EEENS1_21CollectiveEpilogueFwdINS6_IJS8_SA_S9_EEENS6_IJNS7_ILi1EEESI_SI_EEESC_SE_Li256ELb1ELb1ELb0ELb0EEENS1_19SingleTileSchedulerILb1ELb0ELb1ELi128EEEEEEEEEvNT_6ParamsE)
        /*0134*/ 	.word	0x00000000


	//----- nvinfo : EIATTR_REGCOUNT
	.align		4
.L_62:
        /*0138*/ 	.byte	0x04, 0x2f
        /*013a*/ 	.short	(.L_64 - .L_63)
	.align		4
.L_63:
        /*013c*/ 	.word	index@(_ZN7cutlass13device_kernelIN5flash19enable_sm80_to_sm89INS1_16FlashAttnFwdSm80INS1_25CollectiveMainloopFwdSm80ILi8ELi1ELb1EN4cute5tupleIJNS5_1CILi128EEENS7_ILi48EEENS7_ILi256EEEEEELi256ENS_6half_tEfNS_4arch4Sm80ELb0ELb1ELb0ELb1ELb0ELb0ELb1ELb0EEENS1_21CollectiveEpilogueFwdINS6_IJS8_SA_S9_EEENS6_IJNS7_ILi1EEESI_SI_EEESC_SE_Li256ELb1ELb1ELb0ELb0EEENS1_19SingleTileSchedulerILb1ELb0ELb1ELi128EEEEEEEEEvNT_6ParamsE)
        /*0140*/ 	.word	0x00000004


	//----- nvinfo : EIATTR_FRAME_SIZE
	.align		4
.L_64:
        /*0144*/ 	.byte	0x04, 0x11
        /*0146*/ 	.short	(.L_66 - .L_65)
	.align		4
.L_65:
        /*0148*/ 	.word	index@(_ZN7cutlass13device_kernelIN5flash19enable_sm80_to_sm89INS1_16FlashAttnFwdSm80INS1_25CollectiveMainloopFwdSm80ILi8ELi1ELb1EN4cute5tupleIJNS5_1CILi128EEENS7_ILi48EEENS7_ILi256EEEEEELi256ENS_6half_tEfNS_4arch4Sm80ELb0ELb1ELb0ELb1ELb0ELb0ELb1ELb0EEENS1_21CollectiveEpilogueFwdINS6_IJS8_SA_S9_EEENS6_IJNS7_ILi1EEESI_SI_EEESC_SE_Li256ELb1ELb1ELb0ELb0EEENS1_19SingleTileSchedulerILb1ELb0ELb1ELi128EEEEEEEEEvNT_6ParamsE)
        /*014c*/ 	.word	0x00000000


	//----- nvinfo : EIATTR_REGCOUNT
	.align		4
.L_66:
        /*0150*/ 	.byte	0x04, 0x2f
        /*0152*/ 	.short	(.L_68 - .L_67)
	.align		4
.L_67:
        /*0154*/ 	.word	index@(_ZN7cutlass13device_kernelIN5flash19enable_sm80_to_sm89INS1_16FlashAttnFwdSm80INS1_25CollectiveMainloopFwdSm80ILi8ELi1ELb1EN4cute5tupleIJNS5_1CILi128EEENS7_ILi48EEENS7_ILi256EEEEEELi256ENS_6half_tEfNS_4arch4Sm80ELb0ELb1ELb0ELb0ELb0ELb0ELb1ELb0EEENS1_21CollectiveEpilogueFwdINS6_IJS8_SA_S9_EEENS6_IJNS7_ILi1EEESI_SI_EEESC_SE_Li256ELb0ELb1ELb0ELb0EEENS1_19SingleTileSchedulerILb0ELb0ELb1ELi128EEEEEEEEEvNT_6ParamsE)
        /*0158*/ 	.word	0x00000004


	//----- nvinfo : EIATTR_FRAME_SIZE
	.align		4
.L_68:
        /*015c*/ 	.byte	0x04, 0x11
        /*015e*/ 	.short	(.L_70 - .L_69)
	.align		4
.L_69:
        /*0160*/ 	.word	index@(_ZN7cutlass13device_kernelIN5flash19enable_sm80_to_sm89INS1_16FlashAttnFwdSm80INS1_25CollectiveMainloopFwdSm80ILi8ELi1ELb1EN4cute5tupleIJNS5_1CILi128EEENS7_ILi48EEENS7_ILi256EEEEEELi256ENS_6half_tEfNS_4arch4Sm80ELb0ELb1ELb0ELb0ELb0ELb0ELb1ELb0EEENS1_21CollectiveEpilogueFwdINS6_IJS8_SA_S9_EEENS6_IJNS7_ILi1EEESI_SI_EEESC_SE_Li256ELb0ELb1ELb0ELb0EEENS1_19SingleTileSchedulerILb0ELb0ELb1ELi128EEEEEEEEEvNT_6ParamsE)
        /*0164*/ 	.word	0x00000000


	//----- nvinfo : EIATTR_REGCOUNT
	.align		4
.L_70:
        /*0168*/ 	.byte	0x04, 0x2f
        /*016a*/ 	.short	(.L_72 - .L_71)
	.align		4
.L_71:
        /*016c*/ 	.word	index@(_ZN7cutlass13device_kernelIN5flash19enable_sm80_to_sm89INS1_16FlashAttnFwdSm80INS1_25CollectiveMainloopFwdSm80ILi8ELi1ELb0EN4cute5tupleIJNS5_1CILi128EEENS7_ILi32EEENS7_ILi256EEEEEELi256ENS_6half_tEfNS_4arch4Sm80ELb0ELb0ELb0ELb1ELb0ELb1ELb1ELb0EEENS1_21CollectiveEpilogueFwdINS6_IJS8_SA_S9_EEENS6_IJNS7_ILi1EEESI_SI_EEESC_SE_Li256ELb1ELb1ELb0ELb0EEENS1_19SingleTileSchedulerILb1ELb0ELb1ELi128EEEEEEEEEvNT_6ParamsE)
        /*0170*/ 	.word	0x00000004


	//----- nvinfo : EIATTR_FRAME_SIZE
	.align		4
.L_72:
        /*0174*/ 	.byte	0x04, 0x11
        /*0176*/ 	.short	(.L_74 - .L_73)
	.align		4
.L_73:
        /*0178*/ 	.word	index@(_ZN7cutlass13device_kernelIN5flash19enable_sm80_to_sm89INS1_16FlashAttnFwdSm80INS1_25CollectiveMainloopFwdSm80ILi8ELi1ELb0EN4cute5tupleIJNS5_1CILi128EEENS7_ILi32EEENS7_ILi256EEEEEELi256ENS_6half_tEfNS_4arch4Sm80ELb0ELb0ELb0ELb1ELb0ELb1ELb1ELb0EEENS1_21CollectiveEpilogueFwdINS6_IJS8_SA_S9_EEENS6_IJNS7_ILi1EEESI_SI_EEESC_SE_Li256ELb1ELb1ELb0ELb0EEENS1_19SingleTileSchedulerILb1ELb0ELb1ELi128EEEEEEEEEvNT_6ParamsE)
        /*017c*/ 	.word	0x00000000


	//----- nvinfo : EIATTR_REGCOUNT
	.align		4
.L_74:
        /*0180*/ 	.byte	0x04, 0x2f
        /*0182*/ 	.short	(.L_76 - .L_75)
	.align		4
.L_75:
        /*0184*/ 	.word	index@(_ZN7cutlass13device_kernelIN5flash19enable_sm80_to_sm89INS1_16FlashAttnFwdSm80INS1_25CollectiveMainloopFwdSm80ILi8ELi1ELb1EN4cute5tupleIJNS5_1CILi128EEENS7_ILi64EEENS7_ILi256EEEEEELi256ENS_6half_tEfNS_4arch4Sm80ELb0ELb0ELb0ELb1ELb0ELb0ELb1ELb0EEENS1_21CollectiveEpilogueFwdINS6_IJS8_SA_S9_EEENS6_IJNS7_ILi1EEESI_SI_EEESC_SE_Li256ELb1ELb1ELb0ELb0EEENS1_19SingleTileSchedulerILb1ELb0ELb1ELi128EEEEEEEEEvNT_6ParamsE)
        /*0188*/ 	.word	0x00000004


	//----- nvinfo : EIATTR_FRAME_SIZE
	.align		4
.L_76:
        /*018c*/ 	.byte	0x04, 0x11
        /*018e*/ 	.short	(.L_78 - .L_77)
	.align		4
.L_77:
        /*0190*/ 	.word	index@(_ZN7cutlass13device_kernelIN5flash19enable_sm80_to_sm89INS1_16FlashAttnFwdSm80INS1_25CollectiveMainloopFwdSm80ILi8ELi1ELb1EN4cute5tupleIJNS5_1CILi128EEENS7_ILi64EEENS7_ILi256EEEEEELi256ENS_6half_tEfNS_4arch4Sm80ELb0ELb0ELb0ELb1ELb0ELb0ELb1ELb0EEENS1_21CollectiveEpilogueFwdINS6_IJS8_SA_S9_EEENS6_IJNS7_ILi1EEESI_SI_EEESC_SE_Li256ELb1ELb1ELb0ELb0EEENS1_19SingleTileSchedulerILb1ELb0ELb1ELi128EEEEEEEEEvNT_6ParamsE)
        /*0194*/ 	.word	0x00000000


	//----- nvinfo : EIATTR_REGCOUNT
	.align		4
.L_78:
        /*0198*/ 	.byte	0x04, 0x2f
        /*019a*/ 	.short	(.L_80 - .L_79)
	.align		4
.L_79:
        /*019c*/ 	.word	index@(_ZN7cutlass13device_kernelIN5flash19enable_sm80_to_sm89INS1_16FlashAttnFwdSm80INS1_25CollectiveMainloopFwdSm80ILi8ELi1ELb1EN4cute5tupleIJNS5_1CILi128EEENS7_ILi64EEENS7_ILi256EEEEEELi256ENS_6half_tEfNS_4arch4Sm80ELb0ELb0ELb0ELb0ELb0ELb0ELb1ELb0EEENS1_21CollectiveEpilogueFwdINS6_IJS8_SA_S9_EEENS6_IJNS7_ILi1EEESI_SI_EEESC_SE_Li256ELb0ELb1ELb0ELb0EEENS1_19SingleTileSchedulerILb0ELb0ELb1ELi128EEEEEEEEEvNT_6ParamsE)
        /*01a0*/ 	.word	0x00000004


	//----- nvinfo : EIATTR_FRAME_SIZE
	.align		4
.L_80:
        /*01a4*/ 	.byte	0x04, 0x11
        /*01a6*/ 	.short	(.L_82 - .L_81)
	.align		4
.L_81:
        /*01a8*/ 	.word	index@(_ZN7cutlass13device_kernelIN5flash19enable_sm80_to_sm89INS1_16FlashAttnFwdSm80INS1_25CollectiveMainloopFwdSm80ILi8ELi1ELb1EN4cute5tupleIJNS5_1CILi128EEENS7_ILi64EEENS7_ILi256EEEEEELi256ENS_6half_tEfNS_4arch4Sm80ELb0ELb0ELb0ELb0ELb0ELb0ELb1ELb0EEENS1_21CollectiveEpilogueFwdINS6_IJS8_SA_S9_EEENS6_IJNS7_ILi1EEESI_SI_EEESC_SE_Li256ELb0ELb1ELb0ELb0EEENS1_19SingleTileSchedulerILb0ELb0ELb1ELi128EEEEEEEEEvNT_6ParamsE)
        /*01ac*/ 	.word	0x00000000


	//----- nvinfo : EIATTR_REGCOUNT
	.align		4
.L_82:
        /*01b0*/ 	.byte	0x04, 0x2f
        /*01b2*/ 	.short	(.L_84 - .L_83)
	.align		4
.L_83:
        /*01b4*/ 	.word	index@(_ZN7cutlass13device_kernelIN5flash19enable_sm80_to_sm89INS1_16FlashAttnFwdSm80INS1_25CollectiveMainloopFwdSm80ILi8ELi1ELb0EN4cute5tupleIJNS5_1CILi128EEENS7_ILi48EEENS7_ILi256EEEEEELi256ENS_6half_tEfNS_4arch4Sm80ELb1ELb0ELb1ELb1ELb0ELb1ELb1ELb0EEENS1_21CollectiveEpilogueFwdINS6_IJS8_SA_S9_EEENS6_IJNS7_ILi1EEESI_SI_EEESC_SE_Li256ELb1ELb1ELb0ELb0EEENS1_19SingleTileSchedulerILb1ELb0ELb1ELi128EEEEEEEEEvNT_6ParamsE)
        /*01b8*/ 	.word	0x00000004


	//----- nvinfo : EIATTR_FRAME_SIZE
	.align		4
.L_84:
        /*01bc*/ 	.byte	0x04, 0x11
        /*01be*/ 	.short	(.L_86 - .L_85)
	.align		4
.L_85:
        /*01c0*/ 	.word	index@(_ZN7cutlass13device_kernelIN5flash19enable_sm80_to_sm89INS1_16FlashAttnFwdSm80INS1_25CollectiveMainloopFwdSm80ILi8ELi1ELb0EN4cute5tupleIJNS5_1CILi128EEENS7_ILi48EEENS7_ILi256EEEEEELi256ENS_6half_tEfNS_4arch4Sm80ELb1ELb0ELb1ELb1ELb0ELb1ELb1ELb0EEENS1_21CollectiveEpilogueFwdINS6_IJS8_SA_S9_EEENS6_IJNS7_ILi1EEESI_SI_EEESC_SE_Li256ELb1ELb1ELb0ELb0EEENS1_19SingleTileSchedulerILb1ELb0ELb1ELi128EEEEEEEEEvNT_6ParamsE)
        /*01c4*/ 	.word	0x00000000


	//----- nvinfo : EIATTR_REGCOUNT
	.align		4
.L_86:
        /*01c8*/ 	.byte	0x04, 0x2f
        /*01ca*/ 	.short	(.L_88 - .L_87)
	.align		4
.L_87:
        /*01cc*/ 	.word	index@(_ZN7cutlass13device_kernelIN5flash19enable_sm80_to_sm89INS1_16FlashAttnFwdSm80INS1_25CollectiveMainloopFwdSm80ILi8ELi1ELb0EN4cute5tupleIJNS5_1CILi128EEENS7_ILi96EEENS7_ILi256EEEEEELi256ENS_6half_tEfNS_4arch4Sm80ELb1ELb0ELb1ELb1ELb0ELb0ELb1ELb0EEENS1_21CollectiveEpilogueFwdINS6_IJS8_SA_S9_EEENS6_IJNS7_ILi1EEESI_SI_EEESC_SE_Li256ELb1ELb1ELb0ELb0EEENS1_19SingleTileSchedulerILb1ELb0ELb1ELi128EEEEEEEEEvNT_6ParamsE)
        /*01d0*/ 	.word	0x00000004


	//----- nvinfo : EIATTR_FRAME_SIZE
	.align		4
.L_88:
        /*01d4*/ 	.byte	0x04, 0x11
        /*01d6*/ 	.short	(.L_90 - .L_89)
	.align		4
.L_89:
        /*01d8*/ 	.word	index@(_ZN7cutlass13device_kernelIN5flash19enable_sm80_to_sm89INS1_16FlashAttnFwdSm80INS1_25CollectiveMainloopFwdSm80ILi8ELi1ELb0EN4cute5tupleIJNS5_1CILi128EEENS7_ILi96EEENS7_ILi256EEEEEELi256ENS_6half_tEfNS_4arch4Sm80ELb1ELb0ELb1ELb1ELb0ELb0ELb1ELb0EEENS1_21CollectiveEpilogueFwdINS6_IJS8_SA_S9_EEENS6_IJNS7_ILi1EEESI_SI_EEESC_SE_Li256ELb1ELb1ELb0ELb0EEENS1_19SingleTileSchedulerILb1ELb0ELb1ELi128EEEEEEEEEvNT_6ParamsE)
        /*01dc*/ 	.word	0x00000000


	//----- nvinfo : EIATTR_REGCOUNT
	.align		4
.L_90:
        /*01e0*/ 	.byte	0x04, 0x2f
        /*01e2*/ 	.short	(.L_92 - .L_91)
	.align		4
.L_91:
        /*01e4*/ 	.word	index@(_ZN7cutlass13device_kernelIN5flash19enable_sm80_to_sm89INS1_16FlashAttnFwdSm80INS1_25CollectiveMainloopFwdSm80ILi8ELi1ELb0EN4cute5tupleIJNS5_1CILi128EEENS7_ILi96EEENS7_ILi256EEEEEELi256ENS_6half_tEfNS_4arch4Sm80ELb1ELb0ELb1ELb0ELb0ELb0ELb1ELb0EEENS1_21CollectiveEpilogueFwdINS6_IJS8_SA_S9_EEENS6_IJNS7_ILi1EEESI_SI_EEESC_SE_Li256ELb0ELb1ELb0ELb0EEENS1_30DynamicPersistentTileSchedulerILi256ELi256ELb0ELb1ELb0EEEEEEEEEvNT_6ParamsE)
        /*01e8*/ 	.word	0x00000004


	//----- nvinfo : EIATTR_FRAME_SIZE
	.align		4
.L_92:
        /*01ec*/ 	.byte	0x04, 0x11
        /*01ee*/ 	.short	(.L_94 - .L_93)
	.align		4
.L_93:
        /*01f0*/ 	.word	index@(_ZN7cutlass13device_kernelIN5flash19enable_sm80_to_sm89INS1_16FlashAttnFwdSm80INS1_25CollectiveMainloopFwdSm80ILi8ELi1ELb0EN4cute5tupleIJNS5_1CILi128EEENS7_ILi96EEENS7_ILi256EEEEEELi256ENS_6half_tEfNS_4arch4Sm80ELb1ELb0ELb1ELb0ELb0ELb0ELb1ELb0EEENS1_21CollectiveEpilogueFwdINS6_IJS8_SA_S9_EEENS6_IJNS7_ILi1EEESI_SI_EEESC_SE_Li256ELb0ELb1ELb0ELb0EEENS1_30DynamicPersistentTileSchedulerILi256ELi256ELb0ELb1ELb0EEEEEEEEEvNT_6ParamsE)
        /*01f4*/ 	.word	0x00000000


	//----- nvinfo : EIATTR_REGCOUNT
	.align		4
.L_94:
        /*01f8*/ 	.byte	0x04, 0x2f
        /*01fa*/ 	.short	(.L_96 - .L_95)
	.align		4
.L_95:
        /*01fc*/ 	.word	index@(_ZN7cutlass13device_kernelIN5flash19enable_sm80_to_sm89INS1_16FlashAttnFwdSm80INS1_25CollectiveMainloopFwdSm80ILi8ELi1ELb0EN4cute5tupleIJNS5_1CILi128EEENS7_ILi48EEENS7_ILi256EEEEEELi256ENS_6half_tEfNS_4arch4Sm80ELb0ELb1ELb1ELb1ELb0ELb1ELb1ELb0EEENS1_21CollectiveEpilogueFwdINS6_IJS8_SA_S9_EEENS6_IJNS7_ILi1EEESI_SI_EEESC_SE_Li256ELb1ELb1ELb0ELb0EEENS1_19SingleTileSchedulerILb1ELb0ELb1ELi128EEEEEEEEEvNT_6ParamsE)
        /*0200*/ 	.word	0x00000004


	//----- nvinfo : EIATTR_FRAME_SIZE
	.align		4
.L_96:
        /*0204*/ 	.byte	0x04, 0x11
        /*0206*/ 	.short	(.L_98 - .L_97)
	.align		4
.L_97:
        /*0208*/ 	.word	index@(_ZN7cutlass13device_kernelIN5flash19enable_sm80_to_sm89INS1_16FlashAttnFwdSm80INS1_25CollectiveMainloopFwdSm80ILi8ELi1ELb0EN4cute5tupleIJNS5_1CILi128EEENS7_ILi48EEENS7_ILi256EEEEEELi256ENS_6half_tEfNS_4arch4Sm80ELb0ELb1ELb1ELb1ELb0ELb1ELb1ELb0EEENS1_21CollectiveEpilogueFwdINS6_IJS8_SA_S9_EEENS6_IJNS7_ILi1EEESI_SI_EEESC_SE_Li256ELb1ELb1ELb0ELb0EEENS1_19SingleTileSchedulerILb1ELb0ELb1ELi128EEEEEEEEEvNT_6ParamsE)
        /*020c*/ 	.word	0x00000000


	//----- nvinfo : EIATTR_REGCOUNT
	.align		4
.L_98:
        /*0210*/ 	.byte	0x04, 0x2f
        /*0212*/ 	.short	(.L_100 - .L_99)
	.align		4
.L_99:
        /*0214*/ 	.word	index@(_ZN7cutlass13device_kernelIN5flash19enable_sm80_to_sm89INS1_16FlashAttnFwdSm80INS1_25CollectiveMainloopFwdSm80ILi8ELi1ELb0EN4cute5tupleIJNS5_1CILi128EEENS7_ILi64EEENS7_ILi256EEEEEELi256ENS_6half_tEfNS_4arch4Sm80ELb0ELb1ELb1ELb1ELb0ELb0ELb1ELb0EEENS1_21CollectiveEpilogueFwdINS6_IJS8_SA_S9_EEENS6_IJNS7_ILi1EEESI_SI_EEESC_SE_Li256ELb1ELb1ELb0ELb0EEENS1_19SingleTileSchedulerILb1ELb0ELb1ELi128EEEEEEEEEvNT_6ParamsE)
        /*0218*/ 	.word	0x00000004


	//----- nvinfo : EIATTR_FRAME_SIZE
	.align		4
.L_100:
        /*021c*/ 	.byte	0x04, 0x11
        /*021e*/ 	.short	(.L_102 - .L_101)
	.align		4
.L_101:
        /*0220*/ 	.word	index@(_ZN7cutlass13device_kernelIN5flash19enable_sm80_to_sm89INS1_16FlashAttnFwdSm80INS1_25CollectiveMainloopFwdSm80ILi8ELi1ELb0EN4cute5tupleIJNS5_1CILi128EEENS7_ILi64EEENS7_ILi256EEEEEELi256ENS_6half_tEfNS_4arch4Sm80ELb0ELb1ELb1ELb1ELb0ELb0ELb1ELb0EEENS1_21CollectiveEpilogueFwdINS6_IJS8_SA_S9_EEENS6_IJNS7_ILi1EEESI_SI_EEESC_SE_Li256ELb1ELb1ELb0ELb0EEENS1_19SingleTileSchedulerILb1ELb0ELb1ELi128EEEEEEEEEvNT_6ParamsE)
        /*0224*/ 	.word	0x00000000


	//----- nvinfo : EIATTR_REGCOUNT
	.align		4
.L_102:
        /*0228*/ 	.byte	0x04, 0x2f
        /*022a*/ 	.short	(.L_104 - .L_103)
	.align		4
.L_103:
        /*022c*/ 	.word	index@(_ZN7cutlass13device_kernelIN5flash19enable_sm80_to_sm89INS1_16FlashAttnFwdSm80INS1_25CollectiveMainloopFwdSm80ILi8ELi1ELb0EN4cute5tupleIJNS5_1CILi128EEENS7_ILi64EEENS7_ILi256EEEEEELi256ENS_6half_tEfNS_4arch4Sm80ELb0ELb1ELb1ELb0ELb0ELb0ELb1ELb0EEENS1_21CollectiveEpilogueFwdINS6_IJS8_SA_S9_EEENS6_IJNS7_ILi1EEESI_SI_EEESC_SE_Li256ELb0ELb1ELb0ELb0EEENS1_19SingleTileSchedulerILb0ELb0ELb1ELi128EEEEEEEEEvNT_6ParamsE)
        /*0230*/ 	.word	0x00000004


	//----- nvinfo : EIATTR_FRAME_SIZE
	.align		4
.L_104:
        /*0234*/ 	.byte	0x04, 0x11
        /*0236*/ 	.short	(.L_106 - .L_105)
	.align		4
.L_105:
        /*0238*/ 	.word	index@(_ZN7cutlass13device_kernelIN5flash19enable_sm80_to_sm89INS1_16FlashAttnFwdSm80INS1_25CollectiveMainloopFwdSm80ILi8ELi1ELb0EN4cute5tupleIJNS5_1CILi128EEENS7_ILi64EEENS7_ILi256EEEEEELi256ENS_6half_tEfNS_4arch4Sm80ELb0ELb1ELb1ELb0ELb0ELb0ELb1ELb0EEENS1_21CollectiveEpilogueFwdINS6_IJS8_SA_S9_EEENS6_IJNS7_ILi1EEESI_SI_EEESC_SE_Li256ELb0ELb1ELb0ELb0EEENS1_19SingleTileSchedulerILb0ELb0ELb1ELi128EEEEEEEEEvNT_6ParamsE)
        /*023c*/ 	.word	0x00000000


	//----- nvinfo : EIATTR_REGCOUNT
	.align		4
.L_106:
        /*0240*/ 	.byte	0x04, 0x2f
        /*0242*/ 	.short	(.L_108 - .L_107)
	.align		4
.L_107:
        /*0244*/ 	.word	index@(_ZN7cutlass13device_kernelIN5flash19enable_sm80_to_sm89INS1_16FlashAttnFwdSm80INS1_25CollectiveMainloopFwdSm80ILi8ELi1ELb0EN4cute5tupleIJNS5_1CILi128EEENS7_ILi48EEENS7_ILi256EEEEEELi256ENS_6half_tEfNS_4arch4Sm80ELb0ELb0ELb1ELb1ELb0ELb1ELb1ELb0EEENS1_21CollectiveEpilogueFwdINS6_IJS8_SA_S9_EEENS6_IJNS7_ILi1EEESI_SI_EEESC_SE_Li256ELb1ELb1ELb0ELb0EEENS1_19SingleTileSchedulerILb1ELb0ELb1ELi128EEEEEEEEEvNT_6ParamsE)
        /*0248*/ 	.word	0x00000004


	//----- nvinfo : EIATTR_FRAME_SIZE
	.align		4
.L_108:
        /*024c*/ 	.byte	0x04, 0x11
        /*024e*/ 	.short	(.L_110 - .L_109)
	.align		4
.L_109:
        /*0250*/ 	.word	index@(_ZN7cutlass13device_kernelIN5flash19enable_sm80_to_sm89INS1_16FlashAttnFwdSm80INS1_25CollectiveMainloopFwdSm80ILi8ELi1ELb0EN4cute5tupleIJNS5_1CILi128EEENS7_ILi48EEENS7_ILi256EEEEEELi256ENS_6half_tEfNS_4arch4Sm80ELb0ELb0ELb1ELb1ELb0ELb1ELb1ELb0EEENS1_21CollectiveEpilogueFwdINS6_IJS8_SA_S9_EEENS6_IJNS7_ILi1EEESI_SI_EEESC_SE_Li256ELb1ELb1ELb0ELb0EEENS1_19SingleTileSchedulerILb1ELb0ELb1ELi128EEEEEEEEEvNT_6ParamsE)
        /*0254*/ 	.word	0x00000000


	//----- nvinfo : EIATTR_REGCOUNT
	.align		4
.L_110:
        /*0258*/ 	.byte	0x04, 0x2f
        /*025a*/ 	.short	(.L_112 - .L_111)
	.align		4
.L_111:
        /*025c*/ 	.word	index@(_ZN7cutlass13device_kernelIN5flash19enable_sm80_to_sm89INS1_16FlashAttnFwdSm80INS1_25CollectiveMainloopFwdSm80ILi8ELi1ELb0EN4cute5tupleIJNS5_1CILi128EEENS7_ILi96EEENS7_ILi256EEEEEELi256ENS_6half_tEfNS_4arch4Sm80ELb0ELb0ELb1ELb1ELb0ELb0ELb1ELb0EEENS1_21CollectiveEpilogueFwdINS6_IJS8_SA_S9_EEENS6_IJNS7_ILi1EEESI_SI_EEESC_SE_Li256ELb1ELb1ELb0ELb0EEENS1_19SingleTileSchedulerILb1ELb0ELb1ELi128EEEEEEEEEvNT_6ParamsE)
        /*0260*/ 	.word	0x00000004


	//----- nvinfo : EIATTR_FRAME_SIZE
	.align		4
.L_112:
        /*0264*/ 	.byte	0x04, 0x11
        /*0266*/ 	.short	(.L_114 - .L_113)
	.align		4
.L_113:
        /*0268*/ 	.word	index@(_ZN7cutlass13device_kernelIN5flash19enable_sm80_to_sm89INS1_16FlashAttnFwdSm80INS1_25CollectiveMainloopFwdSm80ILi8ELi1ELb0EN4cute5tupleIJNS5_1CILi128EEENS7_ILi96EEENS7_ILi256EEEEEELi256ENS_6half_tEfNS_4arch4Sm80ELb0ELb0ELb1ELb1ELb0ELb0ELb1ELb0EEENS1_21CollectiveEpilogueFwdINS6_IJS8_SA_S9_EEENS6_IJNS7_ILi1EEESI_SI_EEESC_SE_Li256ELb1ELb1ELb0ELb0EEENS1_19SingleTileSchedulerILb1ELb0ELb1ELi128EEEEEEEEEvNT_6ParamsE)
        /*026c*/ 	.word	0x00000000


	//----- nvinfo : EIATTR_REGCOUNT
	.align		4
.L_114:
        /*0270*/ 	.byte	0x04, 0x2f
        /*0272*/ 	.short	(.L_116 - .L_115)
	.align		4
.L_115:
        /*0274*/ 	.word	index@(_ZN7cutlass13device_kernelIN5flash19enable_sm80_to_sm89INS1_16FlashAttnFwdSm80INS1_25CollectiveMainloopFwdSm80ILi8ELi1ELb0EN4cute5tupleIJNS5_1CILi128EEENS7_ILi96EEENS7_ILi256EEEEEELi256ENS_6half_tEfNS_4arch4Sm80ELb0ELb0ELb1ELb0ELb0ELb0ELb1ELb0EEENS1_21CollectiveEpilogueFwdINS6_IJS8_SA_S9_EEENS6_IJNS7_ILi1EEESI_SI_EEESC_SE_Li256ELb0ELb1ELb0ELb0EEENS1_19SingleTileSchedulerILb0ELb0ELb1ELi128EEEEEEEEEvNT_6ParamsE)
        /*0278*/ 	.word	0x00000004


	//----- nvinfo : EIATTR_FRAME_SIZE
	.align		4
.L_116:
        /*027c*/ 	.byte	0x04, 0x11
        /*027e*/ 	.short	(.L_118 - .L_117)
	.align		4
.L_117:
        /*0280*/ 	.word	index@(_ZN7cutlass13device_kernelIN5flash19enable_sm80_to_sm89INS1_16FlashAttnFwdSm80INS1_25CollectiveMainloopFwdSm80ILi8ELi1ELb0EN4cute5tupleIJNS5_1CILi128EEENS7_ILi96EEENS7_ILi256EEEEEELi256ENS_6half_tEfNS_4arch4Sm80ELb0ELb0ELb1ELb0ELb0ELb0ELb1ELb0EEENS1_21CollectiveEpilogueFwdINS6_IJS8_SA_S9_EEENS6_IJNS7_ILi1EEESI_SI_EEESC_SE_Li256ELb0ELb1ELb0ELb0EEENS1_19SingleTileSchedulerILb0ELb0ELb1ELi128EEEEEEEEEvNT_6ParamsE)
        /*0284*/ 	.word	0x00000000


	//----- nvinfo : EIATTR_REGCOUNT
	.align		4
.L_118:
        /*0288*/ 	.byte	0x04, 0x2f
        /*028a*/ 	.short	(.L_120 - .L_119)
	.align		4
.L_119:
        /*028c*/ 	.word	index@(_ZN7cutlass13device_kernelIN5flash19enable_sm80_to_sm89INS1_16FlashAttnFwdSm80INS1_25CollectiveMainloopFwdSm80ILi8ELi1ELb0EN4cute5tupleIJNS5_1CILi128EEENS7_ILi32EEENS7_ILi256EEEEEELi256ENS_6half_tEfNS_4arch4Sm80ELb1ELb0ELb1ELb1ELb0ELb1ELb1ELb0EEENS1_21CollectiveEpilogueFwdINS6_IJS8_SA_S9_EEENS6_IJNS7_ILi1EEESI_SI_EEESC_SE_Li256ELb1ELb1ELb0ELb0EEENS1_19SingleTileSchedulerILb1ELb0ELb1ELi128EEEEEEEEEvNT_6ParamsE)
        /*0290*/ 	.word	0x00000004


	//----- nvinfo : EIATTR_FRAME_SIZE
	.align		4
.L_120:
        /*0294*/ 	.byte	0x04, 0x11
        /*0296*/ 	.short	(.L_122 - .L_121)
	.align		4
.L_121:
        /*0298*/ 	.word	index@(_ZN7cutlass13device_kernelIN5flash19enable_sm80_to_sm89INS1_16FlashAttnFwdSm80INS1_25CollectiveMainloopFwdSm80ILi8ELi1ELb0EN4cute5tupleIJNS5_1CILi128EEENS7_ILi32EEENS7_ILi256EEEEEELi256ENS_6half_tEfNS_4arch4Sm80ELb1ELb0ELb1ELb1ELb0ELb1ELb1ELb0EEENS1_21CollectiveEpilogueFwdINS6_IJS8_SA_S9_EEENS6_IJNS7_ILi1EEESI_SI_EEESC_SE_Li256ELb1ELb1ELb0ELb0EEENS1_19SingleTileSchedulerILb1ELb0ELb1ELi128EEEEEEEEEvNT_6ParamsE)
        /*029c*/ 	.word	0x00000000


	//----- nvinfo : EIATTR_REGCOUNT
	.align		4
.L_122:
        /*02a0*/ 	.byte	0x04, 0x2f
        /*02a2*/ 	.short	(.L_124 - .L_123)
	.align		4
.L_123:
        /*02a4*/ 	.word	index@(_ZN7cutlass13device_kernelIN5flash19enable_sm80_to_sm89INS1_16FlashAttnFwdSm80INS1_25CollectiveMainloopFwdSm80ILi8ELi1ELb1EN4cute5tupleIJNS5_1CILi128EEENS7_ILi64EEENS7_ILi256EEEEEELi256ENS_6half_tEfNS_4arch4Sm80ELb1ELb0ELb1ELb1ELb0ELb0ELb1ELb0EEENS1_21CollectiveEpilogueFwdINS6_IJS8_SA_S9_EEENS6_IJNS7_ILi1EEESI_SI_EEESC_SE_Li256ELb1ELb1ELb0ELb0EEENS1_19SingleTileSchedulerILb1ELb0ELb1ELi128EEEEEEEEEvNT_6ParamsE)
        /*02a8*/ 	.word	0x00000004


	//----- nvinfo : EIATTR_FRAME_SIZE
	.align		4
.L_124:
        /*02ac*/ 	.byte	0x04, 0x11
        /*02ae*/ 	.short	(.L_126 - .L_125)
	.align		4
.L_125:
        /*02b0*/ 	.word	index@(_ZN7cutlass13device_kernelIN5flash19enable_sm80_to_sm89INS1_16FlashAttnFwdSm80INS1_25CollectiveMainloopFwdSm80ILi8ELi1ELb1EN4cute5tupleIJNS5_1CILi128EEENS7_ILi64EEENS7_ILi256EEEEEELi256ENS_6half_tEfNS_4arch4Sm80ELb1ELb0ELb1ELb1ELb0ELb0ELb1ELb0EEENS1_21CollectiveEpilogueFwdINS6_IJS8_SA_S9_EEENS6_IJNS7_ILi1EEESI_SI_EEESC_SE_Li256ELb1ELb1ELb0ELb0EEENS1_19SingleTileSchedulerILb1ELb0ELb1ELi128EEEEEEEEEvNT_6ParamsE)
        /*02b4*/ 	.word	0x00000000


	//----- nvinfo : EIATTR_REGCOUNT
	.align		4
.L_126:
        /*02b8*/ 	.byte	0x04, 0x2f
        /*02ba*/ 	.short	(.L_128 - .L_127)
	.align		4
.L_127:
        /*02bc*/ 	.word	index@(_ZN7cutlass13device_kernelIN5flash19enable_sm80_to_sm89INS1_16FlashAttnFwdSm80INS1_25CollectiveMainloopFwdSm80ILi8ELi1ELb1EN4cute5tupleIJNS5_1CILi128EEENS7_ILi64EEENS7_ILi256EEEEEELi256ENS_6half_tEfNS_4arch4Sm80ELb1ELb0ELb1ELb0ELb0ELb0ELb1ELb0EEENS1_21CollectiveEpilogueFwdINS6_IJS8_SA_S9_EEENS6_IJNS7_ILi1EEESI_SI_EEESC_SE_Li256ELb0ELb1ELb0ELb0EEENS1_30DynamicPersistentTileSchedulerILi256ELi256ELb0ELb1ELb0EEEEEEEEEvNT_6ParamsE)
        /*02c0*/ 	.word	0x00000004


	//----- nvinfo : EIATTR_FRAME_SIZE
	.align		4
.L_128:
        /*02c4*/ 	.byte	0x04, 0x11
        /*02c6*/ 	.short	(.L_130 - .L_129)
	.align		4
.L_129:
        /*02c8*/ 	.word	index@(_ZN7cutlass13device_kernelIN5flash19enable_sm80_to_sm89INS1_16FlashAttnFwdSm80INS1_25CollectiveMainloopFwdSm80ILi8ELi1ELb1EN4cute5tupleIJNS5_1CILi128EEENS7_ILi64EEENS7_ILi256EEEEEELi256ENS_6half_tEfNS_4arch4Sm80ELb1ELb0ELb1ELb0ELb0ELb0ELb1ELb0EEENS1_21CollectiveEpilogueFwdINS6_IJS8_SA_S9_EEENS6_IJNS7_ILi1EEESI_SI_EEESC_SE_Li256ELb0ELb1ELb0ELb0EEENS1_30DynamicPersistentTileSchedulerILi256ELi256ELb0ELb1ELb0EEEEEEEEEvNT_6ParamsE)
        /*02cc*/ 	.word	0x00000000


	//----- nvinfo : EIATTR_REGCOUNT
	.align		4
.L_130:
        /*02d0*/ 	.byte	0x04, 0x2f
        /*02d2*/ 	.short	(.L_132 - .L_131)
	.align		4
.L_131:
        /*02d4*/ 	.word	index@(_ZN7cutlass13device_kernelIN5flash19enable_sm80_to_sm89INS1_16FlashAttnFwdSm80INS1_25CollectiveMainloopFwdSm80ILi8ELi1ELb0EN4cute5tupleIJNS5_1CILi128EEENS7_ILi32EEENS7_ILi256EEEEEELi256ENS_6half_tEfNS_4arch4Sm80ELb0ELb1ELb1ELb1ELb0ELb1ELb1ELb0EEENS1_21CollectiveEpilogueFwdINS6_IJS8_SA_S9_EEENS6_IJNS7_ILi1EEESI_SI_EEESC_SE_Li256ELb1ELb1ELb0ELb0EEENS1_19SingleTileSchedulerILb1ELb0ELb1ELi128EEEEEEEEEvNT_6ParamsE)
        /*02d8*/ 	.word	0x00000004


	//----- nvinfo : EIATTR_FRAME_SIZE
	.align		4
.L_132:
        /*02dc*/ 	.byte	0x04, 0x11
        /*02de*/ 	.short	(.L_134 - .L_133)
	.align		4
.L_133:
        /*02e0*/ 	.word	index@(_ZN7cutlass13device_kernelIN5flash19enable_sm80_to_sm89INS1_16FlashAttnFwdSm80INS1_25CollectiveMainloopFwdSm80ILi8ELi1ELb0EN4cute5tupleIJNS5_1CILi128EEENS7_ILi32EEENS7_ILi256EEEEEELi256ENS_6half_tEfNS_4arch4Sm80ELb0ELb1ELb1ELb1ELb0ELb1ELb1ELb0EEENS1_21CollectiveEpilogueFwdINS6_IJS8_SA_S9_EEENS6_IJNS7_ILi1EEESI_SI_EEESC_SE_Li256ELb1ELb1ELb0ELb0EEENS1_19SingleTileSchedulerILb1ELb0ELb1ELi128EEEEEEEEEvNT_6ParamsE)
        /*02e4*/ 	.word	0x00000000


	//----- nvinfo : EIATTR_REGCOUNT
	.align		4
.L_134:
        /*02e8*/ 	.byte	0x04, 0x2f
        /*02ea*/ 	.short	(.L_136 - .L_135)
	.align		4
.L_135:
        /*02ec*/ 	.word	index@(_ZN7cutlass13device_kernelIN5flash19enable_sm80_to_sm89INS1_16FlashAttnFwdSm80INS1_25CollectiveMainloopFwdSm80ILi8ELi1ELb1EN4cute5tupleIJNS5_1CILi128EEENS7_ILi48EEENS7_ILi256EEEEEELi256ENS_6half_tEfNS_4arch4Sm80ELb0ELb1ELb1ELb1ELb0ELb0ELb1ELb0EEENS1_21CollectiveEpilogueFwdINS6_IJS8_SA_S9_EEENS6_IJNS7_ILi1EEESI_SI_EEESC_SE_Li256ELb1ELb1ELb0ELb0EEENS1_19SingleTileSchedulerILb1ELb0ELb1ELi128EEEEEEEEEvNT_6ParamsE)
        /*02f0*/ 	.word	0x00000004


	//----- nvinfo : EIATTR_FRAME_SIZE
	.align		4
.L_136:
        /*02f4*/ 	.byte	0x04, 0x11
        /*02f6*/ 	.short	(.L_138 - .L_137)
	.align		4
.L_137:
        /*02f8*/ 	.word	index@(_ZN7cutlass13device_kernelIN5flash19enable_sm80_to_sm89INS1_16FlashAttnFwdSm80INS1_25CollectiveMainloopFwdSm80ILi8ELi1ELb1EN4cute5tupleIJNS5_1CILi128EEENS7_ILi48EEENS7_ILi256EEEEEELi256ENS_6half_tEfNS_4arch4Sm80ELb0ELb1ELb1ELb1ELb0ELb0ELb1ELb0EEENS1_21CollectiveEpilogueFwdINS6_IJS8_SA_S9_EEENS6_IJNS7_ILi1EEESI_SI_EEESC_SE_Li256ELb1ELb1ELb0ELb0EEENS1_19SingleTileSchedulerILb1ELb0ELb1ELi128EEEEEEEEEvNT_6ParamsE)
        /*02fc*/ 	.word	0x00000000


	//----- nvinfo : EIATTR_REGCOUNT
	.align		4
.L_138:
        /*0300*/ 	.byte	0x04, 0x2f
        /*0302*/ 	.short	(.L_140 - .L_139)
	.align		4
.L_139:
        /*0304*/ 	.word	index@(_ZN7cutlass13device_kernelIN5flash19enable_sm80_to_sm89INS1_16FlashAttnFwdSm80INS1_25CollectiveMainloopFwdSm80ILi8ELi1ELb1EN4cute5tupleIJNS5_1CILi128EEENS7_ILi48EEENS7_ILi256EEEEEELi256ENS_6half_tEfNS_4arch4Sm80ELb0ELb1ELb1ELb0ELb0ELb0ELb1ELb0EEENS1_21CollectiveEpilogueFwdINS6_IJS8_SA_S9_EEENS6_IJNS7_ILi1EEESI_SI_EEESC_SE_Li256ELb0ELb1ELb0ELb0EEENS1_19SingleTileSchedulerILb0ELb0ELb1ELi128EEEEEEEEEvNT_6ParamsE)
        /*0308*/ 	.word	0x00000004


	//----- nvinfo : EIATTR_FRAME_SIZE
	.align		4
.L_140:
        /*030c*/ 	.byte	0x04, 0x11
        /*030e*/ 	.short	(.L_142 - .L_141)
	.align		4
.L_141:
        /*0310*/ 	.word	index@(_ZN7cutlass13device_kernelIN5flash19enable_sm80_to_sm89INS1_16FlashAttnFwdSm80INS1_25CollectiveMainloopFwdSm80ILi8ELi1ELb1EN4cute5tupleIJNS5_1CILi128EEENS7_ILi48EEENS7_ILi256EEEEEELi256ENS_6half_tEfNS_4arch4Sm80ELb0ELb1ELb1ELb0ELb0ELb0ELb1ELb0EEENS1_21CollectiveEpilogueFwdINS6_IJS8_SA_S9_EEENS6_IJNS7_ILi1EEESI_SI_EEESC_SE_Li256ELb0ELb1ELb0ELb0EEENS1_19SingleTileSchedulerILb0ELb0ELb1ELi128EEEEEEEEEvNT_6ParamsE)
        /*0314*/ 	.word	0x00000000


	//----- nvinfo : EIATTR_REGCOUNT
	.align		4
.L_142:
        /*0318*/ 	.byte	0x04, 0x2f
        /*031a*/ 	.short	(.L_144 - .L_143)
	.align		4
.L_143:
        /*031c*/ 	.word	index@(_ZN7cutlass13device_kernelIN5flash19enable_sm80_to_sm89INS1_16FlashAttnFwdSm80INS1_25CollectiveMainloopFwdSm80ILi8ELi1ELb0EN4cute5tupleIJNS5_1CILi128EEENS7_ILi32EEENS7_ILi256EEEEEELi256ENS_6half_tEfNS_4arch4Sm80ELb0ELb0ELb1ELb1ELb0ELb1ELb1ELb0EEENS1_21CollectiveEpilogueFwdINS6_IJS8_SA_S9_EEENS6_IJNS7_ILi1EEESI_SI_EEESC_SE_Li256ELb1ELb1ELb0ELb0EEENS1_19SingleTileSchedulerILb1ELb0ELb1ELi128EEEEEEEEEvNT_6ParamsE)
        /*0320*/ 	.word	0x00000004


	//----- nvinfo : EIATTR_FRAME_SIZE
	.align		4
.L_144:
        /*0324*/ 	.byte	0x04, 0x11
        /*0326*/ 	.short	(.L_146 - .L_145)
	.align		4
.L_145:
        /*0328*/ 	.word	index@(_ZN7cutlass13device_kernelIN5flash19enable_sm80_to_sm89INS1_16FlashAttnFwdSm80INS1_25CollectiveMainloopFwdSm80ILi8ELi1ELb0EN4cute5tupleIJNS5_1CILi128EEENS7_ILi32EEENS7_ILi256EEEEEELi256ENS_6half_tEfNS_4arch4Sm80ELb0ELb0ELb1ELb1ELb0ELb1ELb1ELb0EEENS1_21CollectiveEpilogueFwdINS6_IJS8_SA_S9_EEENS6_IJNS7_ILi1EEESI_SI_EEESC_SE_Li256ELb1ELb1ELb0ELb0EEENS1_19SingleTileSchedulerILb1ELb0ELb1ELi128EEEEEEEEEvNT_6ParamsE)
        /*032c*/ 	.word	0x00000000


	//----- nvinfo : EIATTR_REGCOUNT
	.align		4
.L_146:
        /*0330*/ 	.byte	0x04, 0x2f
        /*0332*/ 	.short	(.L_148 - .L_147)
	.align		4
.L_147:
        /*0334*/ 	.word	index@(_ZN7cutlass13device_kernelIN5flash19enable_sm80_to_sm89INS1_16FlashAttnFwdSm80INS1_25CollectiveMainloopFwdSm80ILi8ELi1ELb1EN4cute5tupleIJNS5_1CILi128EEENS7_ILi64EEENS7_ILi256EEEEEELi256ENS_6half_tEfNS_4arch4Sm80ELb0ELb0ELb1ELb1ELb0ELb0ELb1ELb0EEENS1_21CollectiveEpilogueFwdINS6_IJS8_SA_S9_EEENS6_IJNS7_ILi1EEESI_SI_EEESC_SE_Li256ELb1ELb1ELb0ELb0EEENS1_19SingleTileSchedulerILb1ELb0ELb1ELi128EEEEEEEEEvNT_6ParamsE)
        /*0338*/ 	.word	0x00000004


	//----- nvinfo : EIATTR_FRAME_SIZE
	.align		4
.L_148:
        /*033c*/ 	.byte	0x04, 0x11
        /*033e*/ 	.short	(.L_150 - .L_149)
	.align		4
.L_149:
        /*0340*/ 	.word	index@(_ZN7cutlass13device_kernelIN5flash19enable_sm80_to_sm89INS1_16FlashAttnFwdSm80INS1_25CollectiveMainloopFwdSm80ILi8ELi1ELb1EN4cute5tupleIJNS5_1CILi128EEENS7_ILi64EEENS7_ILi256EEEEEELi256ENS_6half_tEfNS_4arch4Sm80ELb0ELb0ELb1ELb1ELb0ELb0ELb1ELb0EEENS1_21CollectiveEpilogueFwdINS6_IJS8_SA_S9_EEENS6_IJNS7_ILi1EEESI_SI_EEESC_SE_Li256ELb1ELb1ELb0ELb0EEENS1_19SingleTileSchedulerILb1ELb0ELb1ELi128EEEEEEEEEvNT_6ParamsE)
        /*0344*/ 	.word	0x00000000


	//----- nvinfo : EIATTR_REGCOUNT
	.align		4
.L_150:
        /*0348*/ 	.byte	0x04, 0x2f
        /*034a*/ 	.short	(.L_152 - .L_151)
	.align		4
.L_151:
        /*034c*/ 	.word	index@(_ZN7cutlass13device_kernelIN5flash19enable_sm80_to_sm89INS1_16FlashAttnFwdSm80INS1_25CollectiveMainloopFwdSm80ILi8ELi1ELb1EN4cute5tupleIJNS5_1CILi128EEENS7_ILi64EEENS7_ILi256EEEEEELi256ENS_6half_tEfNS_4arch4Sm80ELb0ELb0ELb1ELb0ELb0ELb0ELb1ELb0EEENS1_21CollectiveEpilogueFwdINS6_IJS8_SA_S9_EEENS6_IJNS7_ILi1EEESI_SI_EEESC_SE_Li256ELb0ELb1ELb0ELb0EEENS1_19SingleTileSchedulerILb0ELb0ELb1ELi128EEEEEEEEEvNT_6ParamsE)
        /*0350*/ 	.word	0x00000004


	//----- nvinfo : EIATTR_FRAME_SIZE
	.align		4
.L_152:
        /*0354*/ 	.byte	0x04, 0x11
        /*0356*/ 	.short	(.L_154 - .L_153)
	.align		4
.L_153:
        /*0358*/ 	.word	index@(_ZN7cutlass13device_kernelIN5flash19enable_sm80_to_sm89INS1_16FlashAttnFwdSm80INS1_25CollectiveMainloopFwdSm80ILi8ELi1ELb1EN4cute5tupleIJNS5_1CILi128EEENS7_ILi64EEENS7_ILi256EEEEEELi256ENS_6half_tEfNS_4arch4Sm80ELb0ELb0ELb1ELb0ELb0ELb0ELb1ELb0EEENS1_21CollectiveEpilogueFwdINS6_IJS8_SA_S9_EEENS6_IJNS7_ILi1EEESI_SI_EEESC_SE_Li256ELb0ELb1ELb0ELb0EEENS1_19SingleTileSchedulerILb0ELb0ELb1ELi128EEEEEEEEEvNT_6ParamsE)
        /*035c*/ 	.word	0x00000000


	//----- nvinfo : EIATTR_MIN_STACK_SIZE
	.align		4
.L_154:
        /*0360*/ 	.byte	0x04, 0x12
        /*0362*/ 	.short	(.L_156 - .L_155)
	.align		4
.L_155:
        /*0364*/ 	.word	index@(_ZN7cutlass13device_kernelIN5flash19enable_sm80_to_sm89INS1_16FlashAttnFwdSm80INS1_25CollectiveMainloopFwdSm80ILi8ELi1ELb1EN4cute5tupleIJNS5_1CILi128EEENS7_ILi64EEENS7_ILi256EEEEEELi256ENS_6half_tEfNS_4arch4Sm80ELb0ELb0ELb1ELb0ELb0ELb0ELb1ELb0EEENS1_21CollectiveEpilogueFwdINS6_IJS8_SA_S9_EEENS6_IJNS7_ILi1EEESI_SI_EEESC_SE_Li256ELb0ELb1ELb0ELb0EEENS1_19SingleTileSchedulerILb0ELb0ELb1ELi128EEEEEEEEEvNT_6ParamsE)
        /*0368*/ 	.word	0x00000000


	//----- nvinfo : EIATTR_MIN_STACK_SIZE
	.align		4
.L_156:
        /*036c*/ 	.byte	0x04, 0x12
        /*036e*/ 	.short	(.L_158 - .L_157)
	.align		4
.L_157:
        /*0370*/ 	.word	index@(_ZN7cutlass13device_kernelIN5flash19enable_sm80_to_sm89INS1_16FlashAttnFwdSm80INS1_25CollectiveMainloopFwdSm80ILi8ELi1ELb1EN4cute5tupleIJNS5_1CILi128EEENS7_ILi64EEENS7_ILi256EEEEEELi256ENS_6half_tEfNS_4arch4Sm80ELb0ELb0ELb1ELb1ELb0ELb0ELb1ELb0EEENS1_21CollectiveEpilogueFwdINS6_IJS8_SA_S9_EEENS6_IJNS7_ILi1EEESI_SI_EEESC_SE_Li256ELb1ELb1ELb0ELb0EEENS1_19SingleTileSchedulerILb1ELb0ELb1ELi128EEEEEEEEEvNT_6ParamsE)
        /*0374*/ 	.word	0x00000000


	//----- nvinfo : EIATTR_MIN_STACK_SIZE
	.align		4
.L_158:
        /*0378*/ 	.byte	0x04, 0x12
        /*037a*/ 	.short	(.L_160 - .L_159)
	.align		4
.L_159:
        /*037c*/ 	.word	index@(_ZN7cutlass13device_kernelIN5flash19enable_sm80_to_sm89INS1_16FlashAttnFwdSm80INS1_25CollectiveMainloopFwdSm80ILi8ELi1ELb0EN4cute5tupleIJNS5_1CILi128EEENS7_ILi32EEENS7_ILi256EEEEEELi256ENS_6half_tEfNS_4arch4Sm80ELb0ELb0ELb1ELb1ELb0ELb1ELb1ELb0EEENS1_21CollectiveEpilogueFwdINS6_IJS8_SA_S9_EEENS6_IJNS7_ILi1EEESI_SI_EEESC_SE_Li256ELb1ELb1ELb0ELb0EEENS1_19SingleTileSchedulerILb1ELb0ELb1ELi128EEEEEEEEEvNT_6ParamsE)
        /*0380*/ 	.word	0x00000000


	//----- nvinfo : EIATTR_MIN_STACK_SIZE
	.align		4
.L_160:
        /*0384*/ 	.byte	0x04, 0x12
        /*0386*/ 	.short	(.L_162 - .L_161)
	.align		4
.L_161:
        /*0388*/ 	.word	index@(_ZN7cutlass13device_kernelIN5flash19enable_sm80_to_sm89INS1_16FlashAttnFwdSm80INS1_25CollectiveMainloopFwdSm80ILi8ELi1ELb1EN4cute5tupleIJNS5_1CILi128EEENS7_ILi48EEENS7_ILi256EEEEEELi256ENS_6half_tEfNS_4arch4Sm80ELb0ELb1ELb1ELb0ELb0ELb0ELb1ELb0EEENS1_21CollectiveEpilogueFwdINS6_IJS8_SA_S9_EEENS6_IJNS7_ILi1EEESI_SI_EEESC_SE_Li256ELb0ELb1ELb0ELb0EEENS1_19SingleTileSchedulerILb0ELb0ELb1ELi128EEEEEEEEEvNT_6ParamsE)
        /*038c*/ 	.word	0x00000000


	//----- nvinfo : EIATTR_MIN_STACK_SIZE
	.align		4
.L_162:
        /*0390*/ 	.byte	0x04, 0x12
        /*0392*/ 	.short	(.L_164 - .L_163)
	.align		4
.L_163:
        /*0394*/ 	.word	index@(_ZN7cutlass13device_kernelIN5flash19enable_sm80_to_sm89INS1_16FlashAttnFwdSm80INS1_25CollectiveMainloopFwdSm80ILi8ELi1ELb1EN4cute5tupleIJNS5_1CILi128EEENS7_ILi48EEENS7_ILi256EEEEEELi256ENS_6half_tEfNS_4arch4Sm80ELb0ELb1ELb1ELb1ELb0ELb0ELb1ELb0EEENS1_21CollectiveEpilogueFwdINS6_IJS8_SA_S9_EEENS6_IJNS7_ILi1EEESI_SI_EEESC_SE_Li256ELb1ELb1ELb0ELb0EEENS1_19SingleTileSchedulerILb1ELb0ELb1ELi128EEEEEEEEEvNT_6ParamsE)
        /*0398*/ 	.word	0x00000000


	//----- nvinfo : EIATTR_MIN_STACK_SIZE
	.align		4
.L_164:
        /*039c*/ 	.byte	0x04, 0x12
        /*039e*/ 	.short	(.L_166 - .L_165)
	.align		4
.L_165:
        /*03a0*/ 	.word	index@(_ZN7cutlass13device_kernelIN5flash19enable_sm80_to_sm89INS1_16FlashAttnFwdSm80INS1_25CollectiveMainloopFwdSm80ILi8ELi1ELb0EN4cute5tupleIJNS5_1CILi128EEENS7_ILi32EEENS7_ILi256EEEEEELi256ENS_6half_tEfNS_4arch4Sm80ELb0ELb1ELb1ELb1ELb0ELb1ELb1ELb0EEENS1_21CollectiveEpilogueFwdINS6_IJS8_SA_S9_EEENS6_IJNS7_ILi1EEESI_SI_EEESC_SE_Li256ELb1ELb1ELb0ELb0EEENS1_19SingleTileSchedulerILb1ELb0ELb1ELi128EEEEEEEEEvNT_6ParamsE)
        /*03a4*/ 	.word	0x00000000


	//----- nvinfo : EIATTR_MIN_STACK_SIZE
	.align		4
.L_166:
        /*03a8*/ 	.byte	0x04, 0x12
        /*03aa*/ 	.short	(.L_168 - .L_167)
	.align		4
.L_167:
        /*03ac*/ 	.word	index@(_ZN7cutlass13device_kernelIN5flash19enable_sm80_to_sm89INS1_16FlashAttnFwdSm80INS1_25CollectiveMainloopFwdSm80ILi8ELi1ELb1EN4cute5tupleIJNS5_1CILi128EEENS7_ILi64EEENS7_ILi256EEEEEELi256ENS_6half_tEfNS_4arch4Sm80ELb1ELb0ELb1ELb0ELb0ELb0ELb1ELb0EEENS1_21CollectiveEpilogueFwdINS6_IJS8_SA_S9_EEENS6_IJNS7_ILi1EEESI_SI_EEESC_SE_Li256ELb0ELb1ELb0ELb0EEENS1_30DynamicPersistentTileSchedulerILi256ELi256ELb0ELb1ELb0EEEEEEEEEvNT_6ParamsE)
        /*03b0*/ 	.word	0x00000000


	//----- nvinfo : EIATTR_MIN_STACK_SIZE
	.align		4
.L_168:
        /*03b4*/ 	.byte	0x04, 0x12
        /*03b6*/ 	.short	(.L_170 - .L_169)
	.align		4
.L_169:
        /*03b8*/ 	.word	index@(_ZN7cutlass13device_kernelIN5flash19enable_sm80_to_sm89INS1_16FlashAttnFwdSm80INS1_25CollectiveMainloopFwdSm80ILi8ELi1ELb1EN4cute5tupleIJNS5_1CILi128EEENS7_ILi64EEENS7_ILi256EEEEEELi256ENS_6half_tEfNS_4arch4Sm80ELb1ELb0ELb1ELb1ELb0ELb0ELb1ELb0EEENS1_21CollectiveEpilogueFwdINS6_IJS8_SA_S9_EEENS6_IJNS7_ILi1EEESI_SI_EEESC_SE_Li256ELb1ELb1ELb0ELb0EEENS1_19SingleTileSchedulerILb1ELb0ELb1ELi128EEEEEEEEEvNT_6ParamsE)
        /*03bc*/ 	.word	0x00000000


	//----- nvinfo : EIATTR_MIN_STACK_SIZE
	.align		4
.L_170:
        /*03c0*/ 	.byte	0x04, 0x12
        /*03c2*/ 	.short	(.L_172 - .L_171)
	.align		4
.L_171:
        /*03c4*/ 	.word	index@(_ZN7cutlass13device_kernelIN5flash19enable_sm80_to_sm89INS1_16FlashAttnFwdSm80INS1_25CollectiveMainloopFwdSm80ILi8ELi1ELb0EN4cute5tupleIJNS5_1CILi128EEENS7_ILi32EEENS7_ILi256EEEEEELi256ENS_6half_tEfNS_4arch4Sm80ELb1ELb0ELb1ELb1ELb0ELb1ELb1ELb0EEENS1_21CollectiveEpilogueFwdINS6_IJS8_SA_S9_EEENS6_IJNS7_ILi1EEESI_SI_EEESC_SE_Li256ELb1ELb1ELb0ELb0EEENS1_19SingleTileSchedulerILb1ELb0ELb1ELi128EEEEEEEEEvNT_6ParamsE)
        /*03c8*/ 	.word	0x00000000


	//----- nvinfo : EIATTR_MIN_STACK_SIZE
	.align		4
.L_172:
        /*03cc*/ 	.byte	0x04, 0x12
        /*03ce*/ 	.short	(.L_174 - .L_173)
	.align		4
.L_173:
        /*03d0*/ 	.word	index@(_ZN7cutlass13device_kernelIN5flash19enable_sm80_to_sm89INS1_16FlashAttnFwdSm80INS1_25CollectiveMainloopFwdSm80ILi8ELi1ELb0EN4cute5tupleIJNS5_1CILi128EEENS7_ILi96EEENS7_ILi256EEEEEELi256ENS_6half_tEfNS_4arch4Sm80ELb0ELb0ELb1ELb0ELb0ELb0ELb1ELb0EEENS1_21CollectiveEpilogueFwdINS6_IJS8_SA_S9_EEENS6_IJNS7_ILi1EEESI_SI_EEESC_SE_Li256ELb0ELb1ELb0ELb0EEENS1_19SingleTileSchedulerILb0ELb0ELb1ELi128EEEEEEEEEvNT_6ParamsE)
        /*03d4*/ 	.word	0x00000000


	//----- nvinfo : EIATTR_MIN_STACK_SIZE
	.align		4
.L_174:
        /*03d8*/ 	.byte	0x04, 0x12
        /*03da*/ 	.short	(.L_176 - .L_175)
	.align		4
.L_175:
        /*03dc*/ 	.word	index@(_ZN7cutlass13device_kernelIN5flash19enable_sm80_to_sm89INS1_16FlashAttnFwdSm80INS1_25CollectiveMainloopFwdSm80ILi8ELi1ELb0EN4cute5tupleIJNS5_1CILi128EEENS7_ILi96EEENS7_ILi256EEEEEELi256ENS_6half_tEfNS_4arch4Sm80ELb0ELb0ELb1ELb1ELb0ELb0ELb1ELb0EEENS1_21CollectiveEpilogueFwdINS6_IJS8_SA_S9_EEENS6_IJNS7_ILi1EEESI_SI_EEESC_SE_Li256ELb1ELb1ELb0ELb0EEENS1_19SingleTileSchedulerILb1ELb0ELb1ELi128EEEEEEEEEvNT_6ParamsE)
        /*03e0*/ 	.word	0x00000000


	//----- nvinfo : EIATTR_MIN_STACK_SIZE
	.align		4
.L_176:
        /*03e4*/ 	.byte	0x04, 0x12
        /*03e6*/ 	.short	(.L_178 - .L_177)
	.align		4
.L_177:
        /*03e8*/ 	.word	index@(_ZN7cutlass13device_kernelIN5flash19enable_sm80_to_sm89INS1_16FlashAttnFwdSm80INS1_25CollectiveMainloopFwdSm80ILi8ELi1ELb0EN4cute5tupleIJNS5_1CILi128EEENS7_ILi48EEENS7_ILi256EEEEEELi256ENS_6half_tEfNS_4arch4Sm80ELb0ELb0ELb1ELb1ELb0ELb1ELb1ELb0EEENS1_21CollectiveEpilogueFwdINS6_IJS8_SA_S9_EEENS6_IJNS7_ILi1EEESI_SI_EEESC_SE_Li256ELb1ELb1ELb0ELb0EEENS1_19SingleTileSchedulerILb1ELb0ELb1ELi128EEEEEEEEEvNT_6ParamsE)
        /*03ec*/ 	.word	0x00000000


	//----- nvinfo : EIATTR_MIN_STACK_SIZE
	.align		4
.L_178:
        /*03f0*/ 	.byte	0x04, 0x12
        /*03f2*/ 	.short	(.L_180 - .L_179)
	.align		4
.L_179:
        /*03f4*/ 	.word	index@(_ZN7cutlass13device_kernelIN5flash19enable_sm80_to_sm89INS1_16FlashAttnFwdSm80INS1_25CollectiveMainloopFwdSm80ILi8ELi1ELb0EN4cute5tupleIJNS5_1CILi128EEENS7_ILi64EEENS7_ILi256EEEEEELi256ENS_6half_tEfNS_4arch4Sm80ELb0ELb1ELb1ELb0ELb0ELb0ELb1ELb0EEENS1_21CollectiveEpilogueFwdINS6_IJS8_SA_S9_EEENS6_IJNS7_ILi1EEESI_SI_EEESC_SE_Li256ELb0ELb1ELb0ELb0EEENS1_19SingleTileSchedulerILb0ELb0ELb1ELi128EEEEEEEEEvNT_6ParamsE)
        /*03f8*/ 	.word	0x00000000


	//----- nvinfo : EIATTR_MIN_STACK_SIZE
	.align		4
.L_180:
        /*03fc*/ 	.byte	0x04, 0x12
        /*03fe*/ 	.short	(.L_182 - .L_181)
	.align		4
.L_181:
        /*0400*/ 	.word	index@(_ZN7cutlass13device_kernelIN5flash19enable_sm80_to_sm89INS1_16FlashAttnFwdSm80INS1_25CollectiveMainloopFwdSm80ILi8ELi1ELb0EN4cute5tupleIJNS5_1CILi128EEENS7_ILi64EEENS7_ILi256EEEEEELi256ENS_6half_tEfNS_4arch4Sm80ELb0ELb1ELb1ELb1ELb0ELb0ELb1ELb0EEENS1_21CollectiveEpilogueFwdINS6_IJS8_SA_S9_EEENS6_IJNS7_ILi1EEESI_SI_EEESC_SE_Li256ELb1ELb1ELb0ELb0EEENS1_19SingleTileSchedulerILb1ELb0ELb1ELi128EEEEEEEEEvNT_6ParamsE)
        /*0404*/ 	.word	0x00000000


	//----- nvinfo : EIATTR_MIN_STACK_SIZE
	.align		4
.L_182:
        /*0408*/ 	.byte	0x04, 0x12
        /*040a*/ 	.short	(.L_184 - .L_183)
	.align		4
.L_183:
        /*040c*/ 	.word	index@(_ZN7cutlass13device_kernelIN5flash19enable_sm80_to_sm89INS1_16FlashAttnFwdSm80INS1_25CollectiveMainloopFwdSm80ILi8ELi1ELb0EN4cute5tupleIJNS5_1CILi128EEENS7_ILi48EEENS7_ILi256EEEEEELi256ENS_6half_tEfNS_4arch4Sm80ELb0ELb1ELb1ELb1ELb0ELb1ELb1ELb0EEENS1_21CollectiveEpilogueFwdINS6_IJS8_SA_S9_EEENS6_IJNS7_ILi1EEESI_SI_EEESC_SE_Li256ELb1ELb1ELb0ELb0EEENS1_19SingleTileSchedulerILb1ELb0ELb1ELi128EEEEEEEEEvNT_6ParamsE)
        /*0410*/ 	.word	0x00000000


	//----- nvinfo : EIATTR_MIN_STACK_SIZE
	.align		4
.L_184:
        /*0414*/ 	.byte	0x04, 0x12
        /*0416*/ 	.short	(.L_186 - .L_185)
	.align		4
.L_185:
        /*0418*/ 	.word	index@(_ZN7cutlass13device_kernelIN5flash19enable_sm80_to_sm89INS1_16FlashAttnFwdSm80INS1_25CollectiveMainloopFwdSm80ILi8ELi1ELb0EN4cute5tupleIJNS5_1CILi128EEENS7_ILi96EEENS7_ILi256EEEEEELi256ENS_6half_tEfNS_4arch4Sm80ELb1ELb0ELb1ELb0ELb0ELb0ELb1ELb0EEENS1_21CollectiveEpilogueFwdINS6_IJS8_SA_S9_EEENS6_IJNS7_ILi1EEESI_SI_EEESC_SE_Li256ELb0ELb1ELb0ELb0EEENS1_30DynamicPersistentTileSchedulerILi256ELi256ELb0ELb1ELb0EEEEEEEEEvNT_6ParamsE)
        /*041c*/ 	.word	0x00000000


	//----- nvinfo : EIATTR_MIN_STACK_SIZE
	.align		4
.L_186:
        /*0420*/ 	.byte	0x04, 0x12
        /*0422*/ 	.short	(.L_188 - .L_187)
	.align		4
.L_187:
        /*0424*/ 	.word	index@(_ZN7cutlass13device_kernelIN5flash19enable_sm80_to_sm89INS1_16FlashAttnFwdSm80INS1_25CollectiveMainloopFwdSm80ILi8ELi1ELb0EN4cute5tupleIJNS5_1CILi128EEENS7_ILi96EEENS7_ILi256EEEEEELi256ENS_6half_tEfNS_4arch4Sm80ELb1ELb0ELb1ELb1ELb0ELb0ELb1ELb0EEENS1_21CollectiveEpilogueFwdINS6_IJS8_SA_S9_EEENS6_IJNS7_ILi1EEESI_SI_EEESC_SE_Li256ELb1ELb1ELb0ELb0EEENS1_19SingleTileSchedulerILb1ELb0ELb1ELi128EEEEEEEEEvNT_6ParamsE)
        /*0428*/ 	.word	0x00000000


	//----- nvinfo : EIATTR_MIN_STACK_SIZE
	.align		4
.L_188:
        /*042c*/ 	.byte	0x04, 0x12
        /*042e*/ 	.short	(.L_190 - .L_189)
	.align		4
.L_189:
        /*0430*/ 	.word	index@(_ZN7cutlass13device_kernelIN5flash19enable_sm80_to_sm89INS1_16FlashAttnFwdSm80INS1_25CollectiveMainloopFwdSm80ILi8ELi1ELb0EN4cute5tupleIJNS5_1CILi128EEENS7_ILi48EEENS7_ILi256EEEEEELi256ENS_6half_tEfNS_4arch4Sm80ELb1ELb0ELb1ELb1ELb0ELb1ELb1ELb0EEENS1_21CollectiveEpilogueFwdINS6_IJS8_SA_S9_EEENS6_IJNS7_ILi1EEESI_SI_EEESC_SE_Li256ELb1ELb1ELb0ELb0EEENS1_19SingleTileSchedulerILb1ELb0ELb1ELi128EEEEEEEEEvNT_6ParamsE)
        /*0434*/ 	.word	0x00000000


	//----- nvinfo : EIATTR_MIN_STACK_SIZE
	.align		4
.L_190:
        /*0438*/ 	.byte	0x04, 0x12
        /*043a*/ 	.short	(.L_192 - .L_191)
	.align		4
.L_191:
        /*043c*/ 	.word	index@(_ZN7cutlass13device_kernelIN5flash19enable_sm80_to_sm89INS1_16FlashAttnFwdSm80INS1_25CollectiveMainloopFwdSm80ILi8ELi1ELb1EN4cute5tupleIJNS5_1CILi128EEENS7_ILi64EEENS7_ILi256EEEEEELi256ENS_6half_tEfNS_4arch4Sm80ELb0ELb0ELb0ELb0ELb0ELb0ELb1ELb0EEENS1_21CollectiveEpilogueFwdINS6_IJS8_SA_S9_EEENS6_IJNS7_ILi1EEESI_SI_EEESC_SE_Li256ELb0ELb1ELb0ELb0EEENS1_19SingleTileSchedulerILb0ELb0ELb1ELi128EEEEEEEEEvNT_6ParamsE)
        /*0440*/ 	.word	0x00000000


	//----- nvinfo : EIATTR_MIN_STACK_SIZE
	.align		4
.L_192:
        /*0444*/ 	.byte	0x04, 0x12
        /*0446*/ 	.short	(.L_194 - .L_193)
	.align		4
.L_193:
        /*0448*/ 	.word	index@(_ZN7cutlass13device_kernelIN5flash19enable_sm80_to_sm89INS1_16FlashAttnFwdSm80INS1_25CollectiveMainloopFwdSm80ILi8ELi1ELb1EN4cute5tupleIJNS5_1CILi128EEENS7_ILi64EEENS7_ILi256EEEEEELi256ENS_6half_tEfNS_4arch4Sm80ELb0ELb0ELb0ELb1ELb0ELb0ELb1ELb0EEENS1_21CollectiveEpilogueFwdINS6_IJS8_SA_S9_EEENS6_IJNS7_ILi1EEESI_SI_EEESC_SE_Li256ELb1ELb1ELb0ELb0EEENS1_19SingleTileSchedulerILb1ELb0ELb1ELi128EEEEEEEEEvNT_6ParamsE)
        /*044c*/ 	.word	0x00000000


	//----- nvinfo : EIATTR_MIN_STACK_SIZE
	.align		4
.L_194:
        /*0450*/ 	.byte	0x04, 0x12
        /*0452*/ 	.short	(.L_196 - .L_195)
	.align		4
.L_195:
        /*0454*/ 	.word	index@(_ZN7cutlass13device_kernelIN5flash19enable_sm80_to_sm89INS1_16FlashAttnFwdSm80INS1_25CollectiveMainloopFwdSm80ILi8ELi1ELb0EN4cute5tupleIJNS5_1CILi128EEENS7_ILi32EEENS7_ILi256EEEEEELi256ENS_6half_tEfNS_4arch4Sm80ELb0ELb0ELb0ELb1ELb0ELb1ELb1ELb0EEENS1_21CollectiveEpilogueFwdINS6_IJS8_SA_S9_EEENS6_IJNS7_ILi1EEESI_SI_EEESC_SE_Li256ELb1ELb1ELb0ELb0EEENS1_19SingleTileSchedulerILb1ELb0ELb1ELi128EEEEEEEEEvNT_6ParamsE)
        /*0458*/ 	.word	0x00000000


	//----- nvinfo : EIATTR_MIN_STACK_SIZE
	.align		4
.L_196:
        /*045c*/ 	.byte	0x04, 0x12
        /*045e*/ 	.short	(.L_198 - .L_197)
	.align		4
.L_197:
        /*0460*/ 	.word	index@(_ZN7cutlass13device_kernelIN5flash19enable_sm80_to_sm89INS1_16FlashAttnFwdSm80INS1_25CollectiveMainloopFwdSm80ILi8ELi1ELb1EN4cute5tupleIJNS5_1CILi128EEENS7_ILi48EEENS7_ILi256EEEEEELi256ENS_6half_tEfNS_4arch4Sm80ELb0ELb1ELb0ELb0ELb0ELb0ELb1ELb0EEENS1_21CollectiveEpilogueFwdINS6_IJS8_SA_S9_EEENS6_IJNS7_ILi1EEESI_SI_EEESC_SE_Li256ELb0ELb1ELb0ELb0EEENS1_19SingleTileSchedulerILb0ELb0ELb1ELi128EEEEEEEEEvNT_6ParamsE)
        /*0464*/ 	.word	0x00000000


	//----- nvinfo : EIATTR_MIN_STACK_SIZE
	.align		4
.L_198:
        /*0468*/ 	.byte	0x04, 0x12
        /*046a*/ 	.short	(.L_200 - .L_199)
	.align		4
.L_199:
        /*046c*/ 	.word	index@(_ZN7cutlass13device_kernelIN5flash19enable_sm80_to_sm89INS1_16FlashAttnFwdSm80INS1_25CollectiveMainloopFwdSm80ILi8ELi1ELb1EN4cute5tupleIJNS5_1CILi128EEENS7_ILi48EEENS7_ILi256EEEEEELi256ENS_6half_tEfNS_4arch4Sm80ELb0ELb1ELb0ELb1ELb0ELb0ELb1ELb0EEENS1_21CollectiveEpilogueFwdINS6_IJS8_SA_S9_EEENS6_IJNS7_ILi1EEESI_SI_EEESC_SE_Li256ELb1ELb1ELb0ELb0EEENS1_19SingleTileSchedulerILb1ELb0ELb1ELi128EEEEEEEEEvNT_6ParamsE)
        /*0470*/ 	.word	0x00000000


	//----- nvinfo : EIATTR_MIN_STACK_SIZE
	.align		4
.L_200:
        /*0474*/ 	.byte	0x04, 0x12
        /*0476*/ 	.short	(.L_202 - .L_201)
	.align		4
.L_201:
        /*0478*/ 	.word	index@(_ZN7cutlass13device_kernelIN5flash19enable_sm80_to_sm89INS1_16FlashAttnFwdSm80INS1_25CollectiveMainloopFwdSm80ILi8ELi1ELb0EN4cute5tupleIJNS5_1CILi128EEENS7_ILi32EEENS7_ILi256EEEEEELi256ENS_6half_tEfNS_4arch4Sm80ELb0ELb1ELb0ELb1ELb0ELb1ELb1ELb0EEENS1_21CollectiveEpilogueFwdINS6_IJS8_SA_S9_EEENS6_IJNS7_ILi1EEESI_SI_EEESC_SE_Li256ELb1ELb1ELb0ELb0EEENS1_19SingleTileSchedulerILb1ELb0ELb1ELi128EEEEEEEEEvNT_6ParamsE)
        /*047c*/ 	.word	0x00000000


	//----- nvinfo : EIATTR_MIN_STACK_SIZE
	.align		4
.L_202:
        /*0480*/ 	.byte	0x04, 0x12
        /*0482*/ 	.short	(.L_204 - .L_203)
	.align		4
.L_203:
        /*0484*/ 	.word	index@(_ZN7cutlass13device_kernelIN5flash19enable_sm80_to_sm89INS1_16FlashAttnFwdSm80INS1_25CollectiveMainloopFwdSm80ILi8ELi1ELb1EN4cute5tupleIJNS5_1CILi128EEENS7_ILi64EEENS7_ILi256EEEEEELi256ENS_6half_tEfNS_4arch4Sm80ELb1ELb0ELb0ELb0ELb0ELb0ELb1ELb0EEENS1_21CollectiveEpilogueFwdINS6_IJS8_SA_S9_EEENS6_IJNS7_ILi1EEESI_SI_EEESC_SE_Li256ELb0ELb1ELb0ELb0EEENS1_30DynamicPersistentTileSchedulerILi256ELi256ELb0ELb1ELb0EEEEEEEEEvNT_6ParamsE)
        /*0488*/ 	.word	0x00000000


	//----- nvinfo : EIATTR_MIN_STACK_SIZE
	.align		4
.L_204:
        /*048c*/ 	.byte	0x04, 0x12
        /*048e*/ 	.short	(.L_206 - .L_205)
	.align		4
.L_205:
        /*0490*/ 	.word	index@(_ZN7cutlass13device_kernelIN5flash19enable_sm80_to_sm89INS1_16FlashAttnFwdSm80INS1_25CollectiveMainloopFwdSm80ILi8ELi1ELb1EN4cute5tupleIJNS5_1CILi128EEENS7_ILi64EEENS7_ILi256EEEEEELi256ENS_6half_tEfNS_4arch4Sm80ELb1ELb0ELb0ELb1ELb0ELb0ELb1ELb0EEENS1_21CollectiveEpilogueFwdINS6_IJS8_SA_S9_EEENS6_IJNS7_ILi1EEESI_SI_EEESC_SE_Li256ELb1ELb1ELb0ELb0EEENS1_19SingleTileSchedulerILb1ELb0ELb1ELi128EEEEEEEEEvNT_6ParamsE)
        /*0494*/ 	.word	0x00000000


	//----- nvinfo : EIATTR_MIN_STACK_SIZE
	.align		4
.L_206:
        /*0498*/ 	.byte	0x04, 0x12
        /*049a*/ 	.short	(.L_208 - .L_207)
	.align		4
.L_207:
        /*049c*/ 	.word	index@(_ZN7cutlass13device_kernelIN5flash19enable_sm80_to_sm89INS1_16FlashAttnFwdSm80INS1_25CollectiveMainloopFwdSm80ILi8ELi1ELb0EN4cute5tupleIJNS5_1CILi128EEENS7_ILi32EEENS7_ILi256EEEEEELi256ENS_6half_tEfNS_4arch4Sm80ELb1ELb0ELb0ELb1ELb0ELb1ELb1ELb0EEENS1_21CollectiveEpilogueFwdINS6_IJS8_SA_S9_EEENS6_IJNS7_ILi1EEESI_SI_EEESC_SE_Li256ELb1ELb1ELb0ELb0EEENS1_19SingleTileSchedulerILb1ELb0ELb1ELi128EEEEEEEEEvNT_6ParamsE)
        /*04a0*/ 	.word	0x00000000


	//----- nvinfo : EIATTR_MIN_STACK_SIZE
	.align		4
.L_208:
        /*04a4*/ 	.byte	0x04, 0x12
        /*04a6*/ 	.short	(.L_210 - .L_209)
	.align		4
.L_209:
        /*04a8*/ 	.word	index@(_ZN7cutlass13device_kernelIN5flash19enable_sm80_to_sm89INS1_16FlashAttnFwdSm80INS1_25CollectiveMainloopFwdSm80ILi8ELi1ELb0EN4cute5tupleIJNS5_1CILi128EEENS7_ILi96EEENS7_ILi256EEEEEELi256ENS_6half_tEfNS_4arch4Sm80ELb0ELb0ELb0ELb0ELb0ELb0ELb1ELb0EEENS1_21CollectiveEpilogueFwdINS6_IJS8_SA_S9_EEENS6_IJNS7_ILi1EEESI_SI_EEESC_SE_Li256ELb0ELb1ELb0ELb0EEENS1_19SingleTileSchedulerILb0ELb0ELb1ELi128EEEEEEEEEvNT_6ParamsE)
        /*04ac*/ 	.word	0x00000000


	//----- nvinfo : EIATTR_MIN_STACK_SIZE
	.align		4
.L_210:
        /*04b0*/ 	.byte	0x04, 0x12
        /*04b2*/ 	.short	(.L_212 - .L_211)
	.align		4
.L_211:
        /*04b4*/ 	.word	index@(_ZN7cutlass13device_kernelIN5flash19enable_sm80_to_sm89INS1_16FlashAttnFwdSm80INS1_25CollectiveMainloopFwdSm80ILi8ELi1ELb0EN4cute5tupleIJNS5_1CILi128EEENS7_ILi96EEENS7_ILi256EEEEEELi256ENS_6half_tEfNS_4arch4Sm80ELb0ELb0ELb0ELb1ELb0ELb0ELb1ELb0EEENS1_21CollectiveEpilogueFwdINS6_IJS8_SA_S9_EEENS6_IJNS7_ILi1EEESI_SI_EEESC_SE_Li256ELb1ELb1ELb0ELb0EEENS1_19SingleTileSchedulerILb1ELb0ELb1ELi128EEEEEEEEEvNT_6ParamsE)
        /*04b8*/ 	.word	0x00000000


	//----- nvinfo : EIATTR_MIN_STACK_SIZE
	.align		4
.L_212:
        /*04bc*/ 	.byte	0x04, 0x12
        /*04be*/ 	.short	(.L_214 - .L_213)
	.align		4
.L_213:
        /*04c0*/ 	.word	index@(_ZN7cutlass13device_kernelIN5flash19enable_sm80_to_sm89INS1_16FlashAttnFwdSm80INS1_25CollectiveMainloopFwdSm80ILi8ELi1ELb0EN4cute5tupleIJNS5_1CILi128EEENS7_ILi48EEENS7_ILi256EEEEEELi256ENS_6half_tEfNS_4arch4Sm80ELb0ELb0ELb0ELb1ELb0ELb1ELb1ELb0EEENS1_21CollectiveEpilogueFwdINS6_IJS8_SA_S9_EEENS6_IJNS7_ILi1EEESI_SI_EEESC_SE_Li256ELb1ELb1ELb0ELb0EEENS1_19SingleTileSchedulerILb1ELb0ELb1ELi128EEEEEEEEEvNT_6ParamsE)
        /*04c4*/ 	.word	0x00000000


	//----- nvinfo : EIATTR_MIN_STACK_SIZE
	.align		4
.L_214:
        /*04c8*/ 	.byte	0x04, 0x12
        /*04ca*/ 	.short	(.L_216 - .L_215)
	.align		4
.L_215:
        /*04cc*/ 	.word	index@(_ZN7cutlass13device_kernelIN5flash19enable_sm80_to_sm89INS1_16FlashAttnFwdSm80INS1_25CollectiveMainloopFwdSm80ILi8ELi1ELb0EN4cute5tupleIJNS5_1CILi128EEENS7_ILi64EEENS7_ILi256EEEEEELi256ENS_6half_tEfNS_4arch4Sm80ELb0ELb1ELb0ELb0ELb0ELb0ELb1ELb0EEENS1_21CollectiveEpilogueFwdINS6_IJS8_SA_S9_EEENS6_IJNS7_ILi1EEESI_SI_EEESC_SE_Li256ELb0ELb1ELb0ELb0EEENS1_19SingleTileSchedulerILb0ELb0ELb1ELi128EEEEEEEEEvNT_6ParamsE)
        /*04d0*/ 	.word	0x00000000


	//----- nvinfo : EIATTR_MIN_STACK_SIZE
	.align		4
.L_216:
        /*04d4*/ 	.byte	0x04, 0x12
        /*04d6*/ 	.short	(.L_218 - .L_217)
	.align		4
.L_217:
        /*04d8*/ 	.word	index@(_ZN7cutlass13device_kernelIN5flash19enable_sm80_to_sm89INS1_16FlashAttnFwdSm80INS1_25CollectiveMainloopFwdSm80ILi8ELi1ELb0EN4cute5tupleIJNS5_1CILi128EEENS7_ILi64EEENS7_ILi256EEEEEELi256ENS_6half_tEfNS_4arch4Sm80ELb0ELb1ELb0ELb1ELb0ELb0ELb1ELb0EEENS1_21CollectiveEpilogueFwdINS6_IJS8_SA_S9_EEENS6_IJNS7_ILi1EEESI_SI_EEESC_SE_Li256ELb1ELb1ELb0ELb0EEENS1_19SingleTileSchedulerILb1ELb0ELb1ELi128EEEEEEEEEvNT_6ParamsE)
        /*04dc*/ 	.word	0x00000000


	//----- nvinfo : EIATTR_MIN_STACK_SIZE
	.align		4
.L_218:
        /*04e0*/ 	.byte	0x04, 0x12
        /*04e2*/ 	.short	(.L_220 - .L_219)
	.align		4
.L_219:
        /*04e4*/ 	.word	index@(_ZN7cutlass13device_kernelIN5flash19enable_sm80_to_sm89INS1_16FlashAttnFwdSm80INS1_25CollectiveMainloopFwdSm80ILi8ELi1ELb0EN4cute5tupleIJNS5_1CILi128EEENS7_ILi48EEENS7_ILi256EEEEEELi256ENS_6half_tEfNS_4arch4Sm80ELb0ELb1ELb0ELb1ELb0ELb1ELb1ELb0EEENS1_21CollectiveEpilogueFwdINS6_IJS8_SA_S9_EEENS6_IJNS7_ILi1EEESI_SI_EEESC_SE_Li256ELb1ELb1ELb0ELb0EEENS1_19SingleTileSchedulerILb1ELb0ELb1ELi128EEEEEEEEEvNT_6ParamsE)
        /*04e8*/ 	.word	0x00000000


	//----- nvinfo : EIATTR_MIN_STACK_SIZE
	.align		4
.L_220:
        /*04ec*/ 	.byte	0x04, 0x12
        /*04ee*/ 	.short	(.L_222 - .L_221)
	.align		4
.L_221:
        /*04f0*/ 	.word	index@(_ZN7cutlass13device_kernelIN5flash19enable_sm80_to_sm89INS1_16FlashAttnFwdSm80INS1_25CollectiveMainloopFwdSm80ILi8ELi1ELb0EN4cute5tupleIJNS5_1CILi128EEENS7_ILi96EEENS7_ILi256EEEEEELi256ENS_6half_tEfNS_4arch4Sm80ELb1ELb0ELb0ELb0ELb0ELb0ELb1ELb0EEENS1_21CollectiveEpilogueFwdINS6_IJS8_SA_S9_EEENS6_IJNS7_ILi1EEESI_SI_EEESC_SE_Li256ELb0ELb1ELb0ELb0EEENS1_30DynamicPersistentTileSchedulerILi256ELi256ELb0ELb1ELb0EEEEEEEEEvNT_6ParamsE)
        /*04f4*/ 	.word	0x00000000


	//----- nvinfo : EIATTR_MIN_STACK_SIZE
	.align		4
.L_222:
        /*04f8*/ 	.byte	0x04, 0x12
        /*04fa*/ 	.short	(.L_224 - .L_223)
	.align		4
.L_223:
        /*04fc*/ 	.word	index@(_ZN7cutlass13device_kernelIN5flash19enable_sm80_to_sm89INS1_16FlashAttnFwdSm80INS1_25CollectiveMainloopFwdSm80ILi8ELi1ELb0EN4cute5tupleIJNS5_1CILi128EEENS7_ILi96EEENS7_ILi256EEEEEELi256ENS_6half_tEfNS_4arch4Sm80ELb1ELb0ELb0ELb1ELb0ELb0ELb1ELb0EEENS1_21CollectiveEpilogueFwdINS6_IJS8_SA_S9_EEENS6_IJNS7_ILi1EEESI_SI_EEESC_SE_Li256ELb1ELb1ELb0ELb0EEENS1_19SingleTileSchedulerILb1ELb0ELb1ELi128EEEEEEEEEvNT_6ParamsE)
        /*0500*/ 	.word	0x00000000


	//----- nvinfo : EIATTR_MIN_STACK_SIZE
	.align		4
.L_224:
        /*0504*/ 	.byte	0x04, 0x12
        /*0506*/ 	.short	(.L_226 - .L_225)
	.align		4
.L_225:
        /*0508*/ 	.word	index@(_ZN7cutlass13device_kernelIN5flash19enable_sm80_to_sm89INS1_16FlashAttnFwdSm80INS1_25CollectiveMainloopFwdSm80ILi8ELi1ELb0EN4cute5tupleIJNS5_1CILi128EEENS7_ILi48EEENS7_ILi256EEEEEELi256ENS_6half_tEfNS_4arch4Sm80ELb1ELb0ELb0ELb1ELb0ELb1ELb1ELb0EEENS1_21CollectiveEpilogueFwdINS6_IJS8_SA_S9_EEENS6_IJNS7_ILi1EEESI_SI_EEESC_SE_Li256ELb1ELb1ELb0ELb0EEENS1_19SingleTileSchedulerILb1ELb0ELb1ELi128EEEEEEEEEvNT_6ParamsE)
        /*050c*/ 	.word	0x00000000
.L_226:


//--------------------- .nv.compat                --------------------------
	.section	.nv.compat,"",@"SHT_CUDA_COMPAT_INFO"
	.align	4
        /*0000*/ 	.byte	0x02, 0x09, 0x01, 0x00, 0x02, 0x02, 0x01, 0x00, 0x02, 0x05, 0x05, 0x00, 0x03, 0x07, 0x01, 0x01
        /*0010*/ 	.byte	0x02, 0x03, 0x00, 0x00, 0x02, 0x06, 0x01, 0x00, 0x04, 0x0b, 0x08, 0x00, 0x00, 0x00, 0x00, 0x00
        /*0020*/ 	.byte	0x00, 0x00, 0x00, 0x00


//--------------------- .nv.info._ZN7cutlass13device_kernelIN5flash19enable_sm80_to_sm89INS1_16FlashAttnFwdSm80INS1_25CollectiveMainloopFwdSm80ILi8ELi1ELb1EN4cute5tupleIJNS5_1CILi128EEENS7_ILi64EEENS7_ILi256EEEEEELi256ENS_6half_tEfNS_4arch4Sm80ELb0ELb0ELb1ELb0ELb0ELb0ELb1ELb0EEENS1_21CollectiveEpilogueFwdINS6_IJS8_SA_S9_EEENS6_IJNS7_ILi1EEESI_SI_EEESC_SE_Li256ELb0ELb1ELb0ELb0EEENS1_19SingleTileSchedulerILb0ELb0ELb1ELi128EEEEEEEEEvNT_6ParamsE --------------------------
	.section	.nv.info._ZN7cutlass13device_kernelIN5flash19enable_sm80_to_sm89INS1_16FlashAttnFwdSm80INS1_25CollectiveMainloopFwdSm80ILi8ELi1ELb1EN4cute5tupleIJNS5_1CILi128EEENS7_ILi64EEENS7_ILi256EEEEEELi256ENS_6half_tEfNS_4arch4Sm80ELb0ELb0ELb1ELb0ELb0ELb0ELb1ELb0EEENS1_21CollectiveEpilogueFwdINS6_IJS8_SA_S9_EEENS6_IJNS7_ILi1EEESI_SI_EEESC_SE_Li256ELb0ELb1ELb0ELb0EEENS1_19SingleTileSchedulerILb0ELb0ELb1ELi128EEEEEEEEEvNT_6ParamsE,"",@"SHT_CUDA_INFO"
	.sectionflags	@""
	.align	4


	//----- nvinfo : EIATTR_CUDA_API_VERSION
	.align		4
        /*0000*/ 	.byte	0x04, 0x37
        /*0002*/ 	.short	(.L_228 - .L_227)
.L_227:
        /*0004*/ 	.word	0x00000082


	//----- nvinfo : EIATTR_KPARAM_INFO
	.align		4
.L_228:
        /*0008*/ 	.byte	0x04, 0x17
        /*000a*/ 	.short	(.L_230 - .L_229)
.L_229:
        /*000c*/ 	.word	0x00000000
        /*0010*/ 	.short	0x0000
        /*0012*/ 	.short	0x0000
        /*0014*/ 	.byte	0x00, 0xf0, 0x61, 0x10


	//----- nvinfo : EIATTR_SPARSE_MMA_MASK
	.align		4
.L_230:
        /*0018*/ 	.byte	0x03, 0x50
        /*001a*/ 	.short	0x0000


	//----- nvinfo : EIATTR_MAXREG_COUNT
	.align		4
        /*001c*/ 	.byte	0x03, 0x1b
        /*001e*/ 	.short	0x00ff


	//----- nvinfo : EIATTR_MERCURY_ISA_VERSION
	.align		4
        /*0020*/ 	.byte	0x03, 0x5f
        /*0022*/ 	.short	0x0101


	//----- nvinfo : EIATTR_VRC_CTA_INIT_COUNT
	.align		4
        /*0024*/ 	.byte	0x02, 0x4a
	.zero		1
	.zero		1


	//----- nvinfo : EIATTR_EXIT_INSTR_OFFSETS
	.align		4
        /*0028*/ 	.byte	0x04, 0x1c
        /*002a*/ 	.short	(.L_232 - .L_231)


	//   ....[0]....
.L_231:
        /*002c*/ 	.word	0x00000010


	//----- nvinfo : EIATTR_MAX_THREADS
	.align		4
.L_232:
        /*0030*/ 	.byte	0x04, 0x05
        /*0032*/ 	.short	(.L_234 - .L_233)
.L_233:
        /*0034*/ 	.word	0x00000100
        /*0038*/ 	.word	0x00000001
        /*003c*/ 	.word	0x00000001


	//----- nvinfo : EIATTR_CBANK_PARAM_SIZE
	.align		4
.L_234:
        /*0040*/ 	.byte	0x03, 0x19
        /*0042*/ 	.short	0x0418


	//----- nvinfo : EIATTR_PARAM_CBANK
	.align		4
        /*0044*/ 	.byte	0x04, 0x0a
        /*0046*/ 	.short	(.L_236 - .L_235)
	.align		4
.L_235:
        /*0048*/ 	.word	index@(.nv.constant0._ZN7cutlass13device_kernelIN5flash19enable_sm80_to_sm89INS1_16FlashAttnFwdSm80INS1_25CollectiveMainloopFwdSm80ILi8ELi1ELb1EN4cute5tupleIJNS5_1CILi128EEENS7_ILi64EEENS7_ILi256EEEEEELi256ENS_6half_tEfNS_4arch4Sm80ELb0ELb0ELb1ELb0ELb0ELb0ELb1ELb0EEENS1_21CollectiveEpilogueFwdINS6_IJS8_SA_S9_EEENS6_IJNS7_ILi1EEESI_SI_EEESC_SE_Li256ELb0ELb1ELb0ELb0EEENS1_19SingleTileSchedulerILb0ELb0ELb1ELi128EEEEEEEEEvNT_6ParamsE)
        /*004c*/ 	.short	0x0380
        /*004e*/ 	.short	0x0418


	//----- nvinfo : EIATTR_SW_WAR
	.align		4
.L_236:
        /*0050*/ 	.byte	0x04, 0x36
        /*0052*/ 	.short	(.L_238 - .L_237)
.L_237:
        /*0054*/ 	.word	0x00000008
.L_238:


//--------------------- .nv.info._ZN7cutlass13device_kernelIN5flash19enable_sm80_to_sm89INS1_16FlashAttnFwdSm80INS1_25CollectiveMainloopFwdSm80ILi8ELi1ELb1EN4cute5tupleIJNS5_1CILi128EEENS7_ILi64EEENS7_ILi256EEEEEELi256ENS_6half_tEfNS_4arch4Sm80ELb0ELb0ELb1ELb1ELb0ELb0ELb1ELb0EEENS1_21CollectiveEpilogueFwdINS6_IJS8_SA_S9_EEENS6_IJNS7_ILi1EEESI_SI_EEESC_SE_Li256ELb1ELb1ELb0ELb0EEENS1_19SingleTileSchedulerILb1ELb0ELb1ELi128EEEEEEEEEvNT_6ParamsE --------------------------
	.section	.nv.info._ZN7cutlass13device_kernelIN5flash19enable_sm80_to_sm89INS1_16FlashAttnFwdSm80INS1_25CollectiveMainloopFwdSm80ILi8ELi1ELb1EN4cute5tupleIJNS5_1CILi128EEENS7_ILi64EEENS7_ILi256EEEEEELi256ENS_6half_tEfNS_4arch4Sm80ELb0ELb0ELb1ELb1ELb0ELb0ELb1ELb0EEENS1_21CollectiveEpilogueFwdINS6_IJS8_SA_S9_EEENS6_IJNS7_ILi1EEESI_SI_EEESC_SE_Li256ELb1ELb1ELb0ELb0EEENS1_19SingleTileSchedulerILb1ELb0ELb1ELi128EEEEEEEEEvNT_6ParamsE,"",@"SHT_CUDA_INFO"
	.sectionflags	@""
	.align	4


	//----- nvinfo : EIATTR_CUDA_API_VERSION
	.align		4
        /*0000*/ 	.byte	0x04, 0x37
        /*0002*/ 	.short	(.L_240 - .L_239)
.L_239:
        /*0004*/ 	.word	0x00000082


	//----- nvinfo : EIATTR_KPARAM_INFO
	.align		4
.L_240:
        /*0008*/ 	.byte	0x04, 0x17
        /*000a*/ 	.short	(.L_242 - .L_241)
.L_241:
        /*000c*/ 	.word	0x00000000
        /*0010*/ 	.short	0x0000
        /*0012*/ 	.short	0x0000
        /*0014*/ 	.byte	0x00, 0xf0, 0x61, 0x10


	//----- nvinfo : EIATTR_SPARSE_MMA_MASK
	.align		4
.L_242:
        /*0018*/ 	.byte	0x03, 0x50
        /*001a*/ 	.short	0x0000


	//----- nvinfo : EIATTR_MAXREG_COUNT
	.align		4
        /*001c*/ 	.byte	0x03, 0x1b
        /*001e*/ 	.short	0x00ff


	//----- nvinfo : EIATTR_MERCURY_ISA_VERSION
	.align		4
        /*0020*/ 	.byte	0x03, 0x5f
        /*0022*/ 	.short	0x0101


	//----- nvinfo : EIATTR_VRC_CTA_INIT_COUNT
	.align		4
        /*0024*/ 	.byte	0x02, 0x4a
	.zero		1
	.zero		1


	//----- nvinfo : EIATTR_EXIT_INSTR_OFFSETS
	.align		4
        /*0028*/ 	.byte	0x04, 0x1c
        /*002a*/ 	.short	(.L_244 - .L_243)


	//   ....[0]....
.L_243:
        /*002c*/ 	.word	0x00000010


	//----- nvinfo : EIATTR_MAX_THREADS
	.align		4
.L_244:
        /*0030*/ 	.byte	0x04, 0x05
        /*0032*/ 	.short	(.L_246 - .L_245)
.L_245:
        /*0034*/ 	.word	0x00000100
        /*0038*/ 	.word	0x00000001
        /*003c*/ 	.word	0x00000001


	//----- nvinfo : EIATTR_CBANK_PARAM_SIZE
	.align		4
.L_246:
        /*0040*/ 	.byte	0x03, 0x19
        /*0042*/ 	.short	0x0418


	//----- nvinfo : EIATTR_PARAM_CBANK
	.align		4
        /*0044*/ 	.byte	0x04, 0x0a
        /*0046*/ 	.short	(.L_248 - .L_247)
	.align		4
.L_247:
        /*0048*/ 	.word	index@(.nv.constant0._ZN7cutlass13device_kernelIN5flash19enable_sm80_to_sm89INS1_16FlashAttnFwdSm80INS1_25CollectiveMainloopFwdSm80ILi8ELi1ELb1EN4cute5tupleIJNS5_1CILi128EEENS7_ILi64EEENS7_ILi256EEEEEELi256ENS_6half_tEfNS_4arch4Sm80ELb0ELb0ELb1ELb1ELb0ELb0ELb1ELb0EEENS1_21CollectiveEpilogueFwdINS6_IJS8_SA_S9_EEENS6_IJNS7_ILi1EEESI_SI_EEESC_SE_Li256ELb1ELb1ELb0ELb0EEENS1_19SingleTileSchedulerILb1ELb0ELb1ELi128EEEEEEEEEvNT_6ParamsE)
        /*004c*/ 	.short	0x0380
        /*004e*/ 	.short	0x0418


	//----- nvinfo : EIATTR_SW_WAR
	.align		4
.L_248:
        /*0050*/ 	.byte	0x04, 0x36
        /*0052*/ 	.short	(.L_250 - .L_249)
.L_249:
        /*0054*/ 	.word	0x00000008
.L_250:


//--------------------- .nv.info._ZN7cutlass13device_kernelIN5flash19enable_sm80_to_sm89INS1_16FlashAttnFwdSm80INS1_25CollectiveMainloopFwdSm80ILi8ELi1ELb0EN4cute5tupleIJNS5_1CILi128EEENS7_ILi32EEENS7_ILi256EEEEEELi256ENS_6half_tEfNS_4arch4Sm80ELb0ELb0ELb1ELb1ELb0ELb1ELb1ELb0EEENS1_21CollectiveEpilogueFwdINS6_IJS8_SA_S9_EEENS6_IJNS7_ILi1EEESI_SI_EEESC_SE_Li256ELb1ELb1ELb0ELb0EEENS1_19SingleTileSchedulerILb1ELb0ELb1ELi128EEEEEEEEEvNT_6ParamsE --------------------------
	.section	.nv.info._ZN7cutlass13device_kernelIN5flash19enable_sm80_to_sm89INS1_16FlashAttnFwdSm80INS1_25CollectiveMainloopFwdSm80ILi8ELi1ELb0EN4cute5tupleIJNS5_1CILi128EEENS7_ILi32EEENS7_ILi256EEEEEELi256ENS_6half_tEfNS_4arch4Sm80ELb0ELb0ELb1ELb1ELb0ELb1ELb1ELb0EEENS1_21CollectiveEpilogueFwdINS6_IJS8_SA_S9_EEENS6_IJNS7_ILi1EEESI_SI_EEESC_SE_Li256ELb1ELb1ELb0ELb0EEENS1_19SingleTileSchedulerILb1ELb0ELb1ELi128EEEEEEEEEvNT_6ParamsE,"",@"SHT_CUDA_INFO"
	.sectionflags	@""
	.align	4


	//----- nvinfo : EIATTR_CUDA_API_VERSION
	.align		4
        /*0000*/ 	.byte	0x04, 0x37
        /*0002*/ 	.short	(.L_252 - .L_251)
.L_251:
        /*0004*/ 	.word	0x00000082


	//----- nvinfo : EIATTR_KPARAM_INFO
	.align		4
.L_252:
        /*0008*/ 	.byte	0x04, 0x17
        /*000a*/ 	.short	(.L_254 - .L_253)
.L_253:
        /*000c*/ 	.word	0x00000000
        /*0010*/ 	.short	0x0000
        /*0012*/ 	.short	0x0000
        /*0014*/ 	.byte	0x00, 0xf0, 0x61, 0x10


	//----- nvinfo : EIATTR_SPARSE_MMA_MASK
	.align		4
.L_254:
        /*0018*/ 	.byte	0x03, 0x50
        /*001a*/ 	.short	0x0000


	//----- nvinfo : EIATTR_MAXREG_COUNT
	.align		4
        /*001c*/ 	.byte	0x03, 0x1b
        /*001e*/ 	.short	0x00ff


	//----- nvinfo : EIATTR_MERCURY_ISA_VERSION
	.align		4
        /*0020*/ 	.byte	0x03, 0x5f
        /*0022*/ 	.short	0x0101


	//----- nvinfo : EIATTR_VRC_CTA_INIT_COUNT
	.align		4
        /*0024*/ 	.byte	0x02, 0x4a
	.zero		1
	.zero		1


	//----- nvinfo : EIATTR_EXIT_INSTR_OFFSETS
	.align		4
        /*0028*/ 	.byte	0x04, 0x1c
        /*002a*/ 	.short	(.L_256 - .L_255)


	//   ....[0]....
.L_255:
        /*002c*/ 	.word	0x00000010


	//----- nvinfo : EIATTR_MAX_THREADS
	.align		4
.L_256:
        /*0030*/ 	.byte	0x04, 0x05
        /*0032*/ 	.short	(.L_258 - .L_257)
.L_257:
        /*0034*/ 	.word	0x00000100
        /*0038*/ 	.word	0x00000001
        /*003c*/ 	.word	0x00000001


	//----- nvinfo : EIATTR_CBANK_PARAM_SIZE
	.align		4
.L_258:
        /*0040*/ 	.byte	0x03, 0x19
        /*0042*/ 	.short	0x0418


	//----- nvinfo : EIATTR_PARAM_CBANK
	.align		4
        /*0044*/ 	.byte	0x04, 0x0a
        /*0046*/ 	.short	(.L_260 - .L_259)
	.align		4
.L_259:
        /*0048*/ 	.word	index@(.nv.constant0._ZN7cutlass13device_kernelIN5flash19enable_sm80_to_sm89INS1_16FlashAttnFwdSm80INS1_25CollectiveMainloopFwdSm80ILi8ELi1ELb0EN4cute5tupleIJNS5_1CILi128EEENS7_ILi32EEENS7_ILi256EEEEEELi256ENS_6half_tEfNS_4arch4Sm80ELb0ELb0ELb1ELb1ELb0ELb1ELb1ELb0EEENS1_21CollectiveEpilogueFwdINS6_IJS8_SA_S9_EEENS6_IJNS7_ILi1EEESI_SI_EEESC_SE_Li256ELb1ELb1ELb0ELb0EEENS1_19SingleTileSchedulerILb1ELb0ELb1ELi128EEEEEEEEEvNT_6ParamsE)
        /*004c*/ 	.short	0x0380
        /*004e*/ 	.short	0x0418


	//----- nvinfo : EIATTR_SW_WAR
	.align		4
.L_260:
        /*0050*/ 	.byte	0x04, 0x36
        /*0052*/ 	.short	(.L_262 - .L_261)
.L_261:
        /*0054*/ 	.word	0x00000008
.L_262:


//--------------------- .nv.info._ZN7cutlass13device_kernelIN5flash19enable_sm80_to_sm89INS1_16FlashAttnFwdSm80INS1_25CollectiveMainloopFwdSm80ILi8ELi1ELb1EN4cute5tupleIJNS5_1CILi128EEENS7_ILi48EEENS7_ILi256EEEEEELi256ENS_6half_tEfNS_4arch4Sm80ELb0ELb1ELb1ELb0ELb0ELb0ELb1ELb0EEENS1_21CollectiveEpilogueFwdINS6_IJS8_SA_S9_EEENS6_IJNS7_ILi1EEESI_SI_EEESC_SE_Li256ELb0ELb1ELb0ELb0EEENS1_19SingleTileSchedulerILb0ELb0ELb1ELi128EEEEEEEEEvNT_6ParamsE --------------------------
	.section	.nv.info._ZN7cutlass13device_kernelIN5flash19enable_sm80_to_sm89INS1_16FlashAttnFwdSm80INS1_25CollectiveMainloopFwdSm80ILi8ELi1ELb1EN4cute5tupleIJNS5_1CILi128EEENS7_ILi48EEENS7_ILi256EEEEEELi256ENS_6half_tEfNS_4arch4Sm80ELb0ELb1ELb1ELb0ELb0ELb0ELb1ELb0EEENS1_21CollectiveEpilogueFwdINS6_IJS8_SA_S9_EEENS6_IJNS7_ILi1EEESI_SI_EEESC_SE_Li256ELb0ELb1ELb0ELb0EEENS1_19SingleTileSchedulerILb0ELb0ELb1ELi128EEEEEEEEEvNT_6ParamsE,"",@"SHT_CUDA_INFO"
	.sectionflags	@""
	.align	4


	//----- nvinfo : EIATTR_CUDA_API_VERSION
	.align		4
        /*0000*/ 	.byte	0x04, 0x37
        /*0002*/ 	.short	(.L_264 - .L_263)
.L_263:
        /*0004*/ 	.word	0x00000082


	//----- nvinfo : EIATTR_KPARAM_INFO
	.align		4
.L_264:
        /*0008*/ 	.byte	0x04, 0x17
        /*000a*/ 	.short	(.L_266 - .L_265)
.L_265:
        /*000c*/ 	.word	0x00000000
        /*0010*/ 	.short	0x0000
        /*0012*/ 	.short	0x0000
        /*0014*/ 	.byte	0x00, 0xf0, 0x61, 0x10


	//----- nvinfo : EIATTR_SPARSE_MMA_MASK
	.align		4
.L_266:
        /*0018*/ 	.byte	0x03, 0x50
        /*001a*/ 	.short	0x0000


	//----- nvinfo : EIATTR_MAXREG_COUNT
	.align		4
        /*001c*/ 	.byte	0x03, 0x1b
        /*001e*/ 	.short	0x00ff


	//----- nvinfo : EIATTR_MERCURY_ISA_VERSION
	.align		4
        /*0020*/ 	.byte	0x03, 0x5f
        /*0022*/ 	.short	0x0101


	//----- nvinfo : EIATTR_VRC_CTA_INIT_COUNT
	.align		4
        /*0024*/ 	.byte	0x02, 0x4a
	.zero		1
	.zero		1


	//----- nvinfo : EIATTR_EXIT_INSTR_OFFSETS
	.align		4
        /*0028*/ 	.byte	0x04, 0x1c
        /*002a*/ 	.short	(.L_268 - .L_267)


	//   ....[0]....
.L_267:
        /*002c*/ 	.word	0x00000010


	//----- nvinfo : EIATTR_MAX_THREADS
	.align		4
.L_268:
        /*0030*/ 	.byte	0x04, 0x05
        /*0032*/ 	.short	(.L_270 - .L_269)
.L_269:
        /*0034*/ 	.word	0x00000100
        /*0038*/ 	.word	0x00000001
        /*003c*/ 	.word	0x00000001


	//----- nvinfo : EIATTR_CBANK_PARAM_SIZE
	.align		4
.L_270:
        /*0040*/ 	.byte	0x03, 0x19
        /*0042*/ 	.short	0x0418


	//----- nvinfo : EIATTR_PARAM_CBANK
	.align		4
        /*0044*/ 	.byte	0x04, 0x0a
        /*0046*/ 	.short	(.L_272 - .L_271)
	.align		4
.L_271:
        /*0048*/ 	.word	index@(.nv.constant0._ZN7cutlass13device_kernelIN5flash19enable_sm80_to_sm89INS1_16FlashAttnFwdSm80INS1_25CollectiveMainloopFwdSm80ILi8ELi1ELb1EN4cute5tupleIJNS5_1CILi128EEENS7_ILi48EEENS7_ILi256EEEEEELi256ENS_6half_tEfNS_4arch4Sm80ELb0ELb1ELb1ELb0ELb0ELb0ELb1ELb0EEENS1_21CollectiveEpilogueFwdINS6_IJS8_SA_S9_EEENS6_IJNS7_ILi1EEESI_SI_EEESC_SE_Li256ELb0ELb1ELb0ELb0EEENS1_19SingleTileSchedulerILb0ELb0ELb1ELi128EEEEEEEEEvNT_6ParamsE)
        /*004c*/ 	.short	0x0380
        /*004e*/ 	.short	0x0418


	//----- nvinfo : EIATTR_SW_WAR
	.align		4
.L_272:
        /*0050*/ 	.byte	0x04, 0x36
        /*0052*/ 	.short	(.L_274 - .L_273)
.L_273:
        /*0054*/ 	.word	0x00000008
.L_274:


//--------------------- .nv.info._ZN7cutlass13device_kernelIN5flash19enable_sm80_to_sm89INS1_16FlashAttnFwdSm80INS1_25CollectiveMainloopFwdSm80ILi8ELi1ELb1EN4cute5tupleIJNS5_1CILi128EEENS7_ILi48EEENS7_ILi256EEEEEELi256ENS_6half_tEfNS_4arch4Sm80ELb0ELb1ELb1ELb1ELb0ELb0ELb1ELb0EEENS1_21CollectiveEpilogueFwdINS6_IJS8_SA_S9_EEENS6_IJNS7_ILi1EEESI_SI_EEESC_SE_Li256ELb1ELb1ELb0ELb0EEENS1_19SingleTileSchedulerILb1ELb0ELb1ELi128EEEEEEEEEvNT_6ParamsE --------------------------
	.section	.nv.info._ZN7cutlass13device_kernelIN5flash19enable_sm80_to_sm89INS1_16FlashAttnFwdSm80INS1_25CollectiveMainloopFwdSm80ILi8ELi1ELb1EN4cute5tupleIJNS5_1CILi128EEENS7_ILi48EEENS7_ILi256EEEEEELi256ENS_6half_tEfNS_4arch4Sm80ELb0ELb1ELb1ELb1ELb0ELb0ELb1ELb0EEENS1_21CollectiveEpilogueFwdINS6_IJS8_SA_S9_EEENS6_IJNS7_ILi1EEESI_SI_EEESC_SE_Li256ELb1ELb1ELb0ELb0EEENS1_19SingleTileSchedulerILb1ELb0ELb1ELi128EEEEEEEEEvNT_6ParamsE,"",@"SHT_CUDA_INFO"
	.sectionflags	@""
	.align	4


	//----- nvinfo : EIATTR_CUDA_API_VERSION
	.align		4
        /*0000*/ 	.byte	0x04, 0x37
        /*0002*/ 	.short	(.L_276 - .L_275)
.L_275:
        /*0004*/ 	.word	0x00000082


	//----- nvinfo : EIATTR_KPARAM_INFO
	.align		4
.L_276:
        /*0008*/ 	.byte	0x04, 0x17
        /*000a*/ 	.short	(.L_278 - .L_277)
.L_277:
        /*000c*/ 	.word	0x00000000
        /*0010*/ 	.short	0x0000
        /*0012*/ 	.short	0x0000
        /*0014*/ 	.byte	0x00, 0xf0, 0x61, 0x10


	//----- nvinfo : EIATTR_SPARSE_MMA_MASK
	.align		4
.L_278:
        /*0018*/ 	.byte	0x03, 0x50
        /*001a*/ 	.short	0x0000


	//----- nvinfo : EIATTR_MAXREG_COUNT
	.align		4
        /*001c*/ 	.byte	0x03, 0x1b
        /*001e*/ 	.short	0x00ff


	//----- nvinfo : EIATTR_MERCURY_ISA_VERSION
	.align		4
        /*0020*/ 	.byte	0x03, 0x5f
        /*0022*/ 	.short	0x0101


	//----- nvinfo : EIATTR_VRC_CTA_INIT_COUNT
	.align		4
        /*0024*/ 	.byte	0x02, 0x4a
	.zero		1
	.zero		1


	//----- nvinfo : EIATTR_EXIT_INSTR_OFFSETS
	.align		4
        /*0028*/ 	.byte	0x04, 0x1c
        /*002a*/ 	.short	(.L_280 - .L_279)


	//   ....[0]....
.L_279:
        /*002c*/ 	.word	0x00000010


	//----- nvinfo : EIATTR_MAX_THREADS
	.align		4
.L_280:
        /*0030*/ 	.byte	0x04, 0x05
        /*0032*/ 	.short	(.L_282 - .L_281)
.L_281:
        /*0034*/ 	.word	0x00000100
        /*0038*/ 	.word	0x00000001
        /*003c*/ 	.word	0x00000001


	//----- nvinfo : EIATTR_CBANK_PARAM_SIZE
	.align		4
.L_282:
        /*0040*/ 	.byte	0x03, 0x19
        /*0042*/ 	.short	0x0418


	//----- nvinfo : EIATTR_PARAM_CBANK
	.align		4
        /*0044*/ 	.byte	0x04, 0x0a
        /*0046*/ 	.short	(.L_284 - .L_283)
	.align		4
.L_283:
        /*0048*/ 	.word	index@(.nv.constant0._ZN7cutlass13device_kernelIN5flash19enable_sm80_to_sm89INS1_16FlashAttnFwdSm80INS1_25CollectiveMainloopFwdSm80ILi8ELi1ELb1EN4cute5tupleIJNS5_1CILi128EEENS7_ILi48EEENS7_ILi256EEEEEELi256ENS_6half_tEfNS_4arch4Sm80ELb0ELb1ELb1ELb1ELb0ELb0ELb1ELb0EEENS1_21CollectiveEpilogueFwdINS6_IJS8_SA_S9_EEENS6_IJNS7_ILi1EEESI_SI_EEESC_SE_Li256ELb1ELb1ELb0ELb0EEENS1_19SingleTileSchedulerILb1ELb0ELb1ELi128EEEEEEEEEvNT_6ParamsE)
        /*004c*/ 	.short	0x0380
        /*004e*/ 	.short	0x0418


	//----- nvinfo : EIATTR_SW_WAR
	.align		4
.L_284:
        /*0050*/ 	.byte	0x04, 0x36
        /*0052*/ 	.short	(.L_286 - .L_285)
.L_285:
        /*0054*/ 	.word	0x00000008
.L_286:


//--------------------- .nv.info._ZN7cutlass13device_kernelIN5flash19enable_sm80_to_sm89INS1_16FlashAttnFwdSm80INS1_25CollectiveMainloopFwdSm80ILi8ELi1ELb0EN4cute5tupleIJNS5_1CILi128EEENS7_ILi32EEENS7_ILi256EEEEEELi256ENS_6half_tEfNS_4arch4Sm80ELb0ELb1ELb1ELb1ELb0ELb1ELb1ELb0EEENS1_21CollectiveEpilogueFwdINS6_IJS8_SA_S9_EEENS6_IJNS7_ILi1EEESI_SI_EEESC_SE_Li256ELb1ELb1ELb0ELb0EEENS1_19SingleTileSchedulerILb1ELb0ELb1ELi128EEEEEEEEEvNT_6ParamsE --------------------------
	.section	.nv.info._ZN7cutlass13device_kernelIN5flash19enable_sm80_to_sm89INS1_16FlashAttnFwdSm80INS1_25CollectiveMainloopFwdSm80ILi8ELi1ELb0EN4cute5tupleIJNS5_1CILi128EEENS7_ILi32EEENS7_ILi256EEEEEELi256ENS_6half_tEfNS_4arch4Sm80ELb0ELb1ELb1ELb1ELb0ELb1ELb1ELb0EEENS1_21CollectiveEpilogueFwdINS6_IJS8_SA_S9_EEENS6_IJNS7_ILi1EEESI_SI_EEESC_SE_Li256ELb1ELb1ELb0ELb0EEENS1_19SingleTileSchedulerILb1ELb0ELb1ELi128EEEEEEEEEvNT_6ParamsE,"",@"SHT_CUDA_INFO"
	.sectionflags	@""
	.align	4


	//----- nvinfo : EIATTR_CUDA_API_VERSION
	.align		4
        /*0000*/ 	.byte	0x04, 0x37
        /*0002*/ 	.short	(.L_288 - .L_287)
.L_287:
        /*0004*/ 	.word	0x00000082


	//----- nvinfo : EIATTR_KPARAM_INFO
	.align		4
.L_288:
        /*0008*/ 	.byte	0x04, 0x17
        /*000a*/ 	.short	(.L_290 - .L_289)
.L_289:
        /*000c*/ 	.word	0x00000000
        /*0010*/ 	.short	0x0000
        /*0012*/ 	.short	0x0000
        /*0014*/ 	.byte	0x00, 0xf0, 0x61, 0x10


	//----- nvinfo : EIATTR_SPARSE_MMA_MASK
	.align		4
.L_290:
        /*0018*/ 	.byte	0x03, 0x50
        /*001a*/ 	.short	0x0000


	//----- nvinfo : EIATTR_MAXREG_COUNT
	.align		4
        /*001c*/ 	.byte	0x03, 0x1b
        /*001e*/ 	.short	0x00ff


	//----- nvinfo : EIATTR_MERCURY_ISA_VERSION
	.align		4
        /*0020*/ 	.byte	0x03, 0x5f
        /*0022*/ 	.short	0x0101


	//----- nvinfo : EIATTR_VRC_CTA_INIT_COUNT
	.align		4
        /*0024*/ 	.byte	0x02, 0x4a
	.zero		1
	.zero		1


	//----- nvinfo : EIATTR_EXIT_INSTR_OFFSETS
	.align		4
        /*0028*/ 	.byte	0x04, 0x1c
        /*002a*/ 	.short	(.L_292 - .L_291)


	//   ....[0]....
.L_291:
        /*002c*/ 	.word	0x00000010


	//----- nvinfo : EIATTR_MAX_THREADS
	.align		4
.L_292:
        /*0030*/ 	.byte	0x04, 0x05
        /*0032*/ 	.short	(.L_294 - .L_293)
.L_293:
        /*0034*/ 	.word	0x00000100
        /*0038*/ 	.word	0x00000001
        /*003c*/ 	.word	0x00000001


	//----- nvinfo : EIATTR_CBANK_PARAM_SIZE
	.align		4
.L_294:
        /*0040*/ 	.byte	0x03, 0x19
        /*0042*/ 	.short	0x0418


	//----- nvinfo : EIATTR_PARAM_CBANK
	.align		4
        /*0044*/ 	.byte	0x04, 0x0a
        /*0046*/ 	.short	(.L_296 - .L_295)
	.align		4
.L_295:
        /*0048*/ 	.word	index@(.nv.constant0._ZN7cutlass13device_kernelIN5flash19enable_sm80_to_sm89INS1_16FlashAttnFwdSm80INS1_25CollectiveMainloopFwdSm80ILi8ELi1ELb0EN4cute5tupleIJNS5_1CILi128EEENS7_ILi32EEENS7_ILi256EEEEEELi256ENS_6half_tEfNS_4arch4Sm80ELb0ELb1ELb1ELb1ELb0ELb1ELb1ELb0EEENS1_21CollectiveEpilogueFwdINS6_IJS8_SA_S9_EEENS6_IJNS7_ILi1EEESI_SI_EEESC_SE_Li256ELb1ELb1ELb0ELb0EEENS1_19SingleTileSchedulerILb1ELb0ELb1ELi128EEEEEEEEEvNT_6ParamsE)
        /*004c*/ 	.short	0x0380
        /*004e*/ 	.short	0x0418


	//----- nvinfo : EIATTR_SW_WAR
	.align		4
.L_296:
        /*0050*/ 	.byte	0x04, 0x36
        /*0052*/ 	.short	(.L_298 - .L_297)
.L_297:
        /*0054*/ 	.word	0x00000008
.L_298:


//--------------------- .nv.info._ZN7cutlass13device_kernelIN5flash19enable_sm80_to_sm89INS1_16FlashAttnFwdSm80INS1_25CollectiveMainloopFwdSm80ILi8ELi1ELb1EN4cute5tupleIJNS5_1CILi128EEENS7_ILi64EEENS7_ILi256EEEEEELi256ENS_6half_tEfNS_4arch4Sm80ELb1ELb0ELb1ELb0ELb0ELb0ELb1ELb0EEENS1_21CollectiveEpilogueFwdINS6_IJS8_SA_S9_EEENS6_IJNS7_ILi1EEESI_SI_EEESC_SE_Li256ELb0ELb1ELb0ELb0EEENS1_30DynamicPersistentTileSchedulerILi256ELi256ELb0ELb1ELb0EEEEEEEEEvNT_6ParamsE --------------------------
	.section	.nv.info._ZN7cutlass13device_kernelIN5flash19enable_sm80_to_sm89INS1_16FlashAttnFwdSm80INS1_25CollectiveMainloopFwdSm80ILi8ELi1ELb1EN4cute5tupleIJNS5_1CILi128EEENS7_ILi64EEENS7_ILi256EEEEEELi256ENS_6half_tEfNS_4arch4Sm80ELb1ELb0ELb1ELb0ELb0ELb0ELb1ELb0EEENS1_21CollectiveEpilogueFwdINS6_IJS8_SA_S9_EEENS6_IJNS7_ILi1EEESI_SI_EEESC_SE_Li256ELb0ELb1ELb0ELb0EEENS1_30DynamicPersistentTileSchedulerILi256ELi256ELb0ELb1ELb0EEEEEEEEEvNT_6ParamsE,"",@"SHT_CUDA_INFO"
	.sectionflags	@""
	.align	4


	//----- nvinfo : EIATTR_CUDA_API_VERSION
	.align		4
        /*0000*/ 	.byte	0x04, 0x37
        /*0002*/ 	.short	(.L_300 - .L_299)
.L_299:
        /*0004*/ 	.word	0x00000082


	//----- nvinfo : EIATTR_KPARAM_INFO
	.align		4
.L_300:
        /*0008*/ 	.byte	0x04, 0x17
        /*000a*/ 	.short	(.L_302 - .L_301)
.L_301:
        /*000c*/ 	.word	0x00000000
        /*0010*/ 	.short	0x0000
        /*0012*/ 	.short	0x0000
        /*0014*/ 	.byte	0x00, 0xf0, 0xa1, 0x10


	//----- nvinfo : EIATTR_SPARSE_MMA_MASK
	.align		4
.L_302:
        /*0018*/ 	.byte	0x03, 0x50
        /*001a*/ 	.short	0x0000


	//----- nvinfo : EIATTR_MAXREG_COUNT
	.align		4
        /*001c*/ 	.byte	0x03, 0x1b
        /*001e*/ 	.short	0x00ff


	//----- nvinfo : EIATTR_MERCURY_ISA_VERSION
	.align		4
        /*0020*/ 	.byte	0x03, 0x5f
        /*0022*/ 	.short	0x0101


	//----- nvinfo : EIATTR_VRC_CTA_INIT_COUNT
	.align		4
        /*0024*/ 	.byte	0x02, 0x4a
	.zero		1
	.zero		1


	//----- nvinfo : EIATTR_EXIT_INSTR_OFFSETS
	.align		4
        /*0028*/ 	.byte	0x04, 0x1c
        /*002a*/ 	.short	(.L_304 - .L_303)


	//   ....[0]....
.L_303:
        /*002c*/ 	.word	0x00000010


	//----- nvinfo : EIATTR_MAX_THREADS
	.align		4
.L_304:
        /*0030*/ 	.byte	0x04, 0x05
        /*0032*/ 	.short	(.L_306 - .L_305)
.L_305:
        /*0034*/ 	.word	0x00000100
        /*0038*/ 	.word	0x00000001
        /*003c*/ 	.word	0x00000001


	//----- nvinfo : EIATTR_CBANK_PARAM_SIZE
	.align		4
.L_306:
        /*0040*/ 	.byte	0x03, 0x19
        /*0042*/ 	.short	0x0428


	//----- nvinfo : EIATTR_PARAM_CBANK
	.align		4
        /*0044*/ 	.byte	0x04, 0x0a
        /*0046*/ 	.short	(.L_308 - .L_307)
	.align		4
.L_307:
        /*0048*/ 	.word	index@(.nv.constant0._ZN7cutlass13device_kernelIN5flash19enable_sm80_to_sm89INS1_16FlashAttnFwdSm80INS1_25CollectiveMainloopFwdSm80ILi8ELi1ELb1EN4cute5tupleIJNS5_1CILi128EEENS7_ILi64EEENS7_ILi256EEEEEELi256ENS_6half_tEfNS_4arch4Sm80ELb1ELb0ELb1ELb0ELb0ELb0ELb1ELb0EEENS1_21CollectiveEpilogueFwdINS6_IJS8_SA_S9_EEENS6_IJNS7_ILi1EEESI_SI_EEESC_SE_Li256ELb0ELb1ELb0ELb0EEENS1_30DynamicPersistentTileSchedulerILi256ELi256ELb0ELb1ELb0EEEEEEEEEvNT_6ParamsE)
        /*004c*/ 	.short	0x0380
        /*004e*/ 	.short	0x0428


	//----- nvinfo : EIATTR_SW_WAR
	.align		4
.L_308:
        /*0050*/ 	.byte	0x04, 0x36
        /*0052*/ 	.short	(.L_310 - .L_309)
.L_309:
        /*0054*/ 	.word	0x00000008
.L_310:


//--------------------- .nv.info._ZN7cutlass13device_kernelIN5flash19enable_sm80_to_sm89INS1_16FlashAttnFwdSm80INS1_25CollectiveMainloopFwdSm80ILi8ELi1ELb1EN4cute5tupleIJNS5_1CILi128EEENS7_ILi64EEENS7_ILi256EEEEEELi256ENS_6half_tEfNS_4arch4Sm80ELb1ELb0ELb1ELb1ELb0ELb0ELb1ELb0EEENS1_21CollectiveEpilogueFwdINS6_IJS8_SA_S9_EEENS6_IJNS7_ILi1EEESI_SI_EEESC_SE_Li256ELb1ELb1ELb0ELb0EEENS1_19SingleTileSchedulerILb1ELb0ELb1ELi128EEEEEEEEEvNT_6ParamsE --------------------------
	.section	.nv.info._ZN7cutlass13device_kernelIN5flash19enable_sm80_to_sm89INS1_16FlashAttnFwdSm80INS1_25CollectiveMainloopFwdSm80ILi8ELi1ELb1EN4cute5tupleIJNS5_1CILi128EEENS7_ILi64EEENS7_ILi256EEEEEELi256ENS_6half_tEfNS_4arch4Sm80ELb1ELb0ELb1ELb1ELb0ELb0ELb1ELb0EEENS1_21CollectiveEpilogueFwdINS6_IJS8_SA_S9_EEENS6_IJNS7_ILi1EEESI_SI_EEESC_SE_Li256ELb1ELb1ELb0ELb0EEENS1_19SingleTileSchedulerILb1ELb0ELb1ELi128EEEEEEEEEvNT_6ParamsE,"",@"SHT_CUDA_INFO"
	.sectionflags	@""
	.align	4


	//----- nvinfo : EIATTR_CUDA_API_VERSION
	.align		4
        /*0000*/ 	.byte	0x04, 0x37
        /*0002*/ 	.short	(.L_312 - .L_311)
.L_311:
        /*0004*/ 	.word	0x00000082


	//----- nvinfo : EIATTR_KPARAM_INFO
	.align		4
.L_312:
        /*0008*/ 	.byte	0x04, 0x17
        /*000a*/ 	.short	(.L_314 - .L_313)
.L_313:
        /*000c*/ 	.word	0x00000000
        /*0010*/ 	.short	0x0000
        /*0012*/ 	.short	0x0000
        /*0014*/ 	.byte	0x00, 0xf0, 0x61, 0x10


	//----- nvinfo : EIATTR_SPARSE_MMA_MASK
	.align		4
.L_314:
        /*0018*/ 	.byte	0x03, 0x50
        /*001a*/ 	.short	0x0000


	//----- nvinfo : EIATTR_MAXREG_COUNT
	.align		4
        /*001c*/ 	.byte	0x03, 0x1b
        /*001e*/ 	.short	0x00ff


	//----- nvinfo : EIATTR_MERCURY_ISA_VERSION
	.align		4
        /*0020*/ 	.byte	0x03, 0x5f
        /*0022*/ 	.short	0x0101


	//----- nvinfo : EIATTR_VRC_CTA_INIT_COUNT
	.align		4
        /*0024*/ 	.byte	0x02, 0x4a
	.zero		1
	.zero		1


	//----- nvinfo : EIATTR_EXIT_INSTR_OFFSETS
	.align		4
        /*0028*/ 	.byte	0x04, 0x1c
        /*002a*/ 	.short	(.L_316 - .L_315)


	//   ....[0]....
.L_315:
        /*002c*/ 	.word	0x00000010


	//----- nvinfo : EIATTR_MAX_THREADS
	.align		4
.L_316:
        /*0030*/ 	.byte	0x04, 0x05
        /*0032*/ 	.short	(.L_318 - .L_317)
.L_317:
        /*0034*/ 	.word	0x00000100
        /*0038*/ 	.word	0x00000001
        /*003c*/ 	.word	0x00000001


	//----- nvinfo : EIATTR_CBANK_PARAM_SIZE
	.align		4
.L_318:
        /*0040*/ 	.byte	0x03, 0x19
        /*0042*/ 	.short	0x0418


	//----- nvinfo : EIATTR_PARAM_CBANK
	.align		4
        /*0044*/ 	.byte	0x04, 0x0a
        /*0046*/ 	.short	(.L_320 - .L_319)
	.align		4
.L_319:
        /*0048*/ 	.word	index@(.nv.constant0._ZN7cutlass13device_kernelIN5flash19enable_sm80_to_sm89INS1_16FlashAttnFwdSm80INS1_25CollectiveMainloopFwdSm80ILi8ELi1ELb1EN4cute5tupleIJNS5_1CILi128EEENS7_ILi64EEENS7_ILi256EEEEEELi256ENS_6half_tEfNS_4arch4Sm80ELb1ELb0ELb1ELb1ELb0ELb0ELb1ELb0EEENS1_21CollectiveEpilogueFwdINS6_IJS8_SA_S9_EEENS6_IJNS7_ILi1EEESI_SI_EEESC_SE_Li256ELb1ELb1ELb0ELb0EEENS1_19SingleTileSchedulerILb1ELb0ELb1ELi128EEEEEEEEEvNT_6ParamsE)
        /*004c*/ 	.short	0x0380
        /*004e*/ 	.short	0x0418


	//----- nvinfo : EIATTR_SW_WAR
	.align		4
.L_320:
        /*0050*/ 	.byte	0x04, 0x36
        /*0052*/ 	.short	(.L_322 - .L_321)
.L_321:
        /*0054*/ 	.word	0x00000008
.L_322:


//--------------------- .nv.info._ZN7cutlass13device_kernelIN5flash19enable_sm80_to_sm89INS1_16FlashAttnFwdSm80INS1_25CollectiveMainloopFwdSm80ILi8ELi1ELb0EN4cute5tupleIJNS5_1CILi128EEENS7_ILi32EEENS7_ILi256EEEEEELi256ENS_6half_tEfNS_4arch4Sm80ELb1ELb0ELb1ELb1ELb0ELb1ELb1ELb0EEENS1_21CollectiveEpilogueFwdINS6_IJS8_SA_S9_EEENS6_IJNS7_ILi1EEESI_SI_EEESC_SE_Li256ELb1ELb1ELb0ELb0EEENS1_19SingleTileSchedulerILb1ELb0ELb1ELi128EEEEEEEEEvNT_6ParamsE --------------------------
	.section	.nv.info._ZN7cutlass13device_kernelIN5flash19enable_sm80_to_sm89INS1_16FlashAttnFwdSm80INS1_25CollectiveMainloopFwdSm80ILi8ELi1ELb0EN4cute5tupleIJNS5_1CILi128EEENS7_ILi32EEENS7_ILi256EEEEEELi256ENS_6half_tEfNS_4arch4Sm80ELb1ELb0ELb1ELb1ELb0ELb1ELb1ELb0EEENS1_21CollectiveEpilogueFwdINS6_IJS8_SA_S9_EEENS6_IJNS7_ILi1EEESI_SI_EEESC_SE_Li256ELb1ELb1ELb0ELb0EEENS1_19SingleTileSchedulerILb1ELb0ELb1ELi128EEEEEEEEEvNT_6ParamsE,"",@"SHT_CUDA_INFO"
	.sectionflags	@""
	.align	4


	//----- nvinfo : EIATTR_CUDA_API_VERSION
	.align		4
        /*0000*/ 	.byte	0x04, 0x37
        /*0002*/ 	.short	(.L_324 - .L_323)
.L_323:
        /*0004*/ 	.word	0x00000082


	//----- nvinfo : EIATTR_KPARAM_INFO
	.align		4
.L_324:
        /*0008*/ 	.byte	0x04, 0x17
        /*000a*/ 	.short	(.L_326 - .L_325)
.L_325:
        /*000c*/ 	.word	0x00000000
        /*0010*/ 	.short	0x0000
        /*0012*/ 	.short	0x0000
        /*0014*/ 	.byte	0x00, 0xf0, 0x61, 0x10


	//----- nvinfo : EIATTR_SPARSE_MMA_MASK
	.align		4
.L_326:
        /*0018*/ 	.byte	0x03, 0x50
        /*001a*/ 	.short	0x0000


	//----- nvinfo : EIATTR_MAXREG_COUNT
	.align		4
        /*001c*/ 	.byte	0x03, 0x1b
        /*001e*/ 	.short	0x00ff


	//----- nvinfo : EIATTR_MERCURY_ISA_VERSION
	.align		4
        /*0020*/ 	.byte	0x03, 0x5f
        /*0022*/ 	.short	0x0101


	//----- nvinfo : EIATTR_VRC_CTA_INIT_COUNT
	.align		4
        /*0024*/ 	.byte	0x02, 0x4a
	.zero		1
	.zero		1


	//----- nvinfo : EIATTR_EXIT_INSTR_OFFSETS
	.align		4
        /*0028*/ 	.byte	0x04, 0x1c
        /*002a*/ 	.short	(.L_328 - .L_327)


	//   ....[0]....
.L_327:
        /*002c*/ 	.word	0x00000010


	//----- nvinfo : EIATTR_MAX_THREADS
	.align		4
.L_328:
        /*0030*/ 	.byte	0x04, 0x05
        /*0032*/ 	.short	(.L_330 - .L_329)
.L_329:
        /*0034*/ 	.word	0x00000100
        /*0038*/ 	.word	0x00000001
        /*003c*/ 	.word	0x00000001


	//----- nvinfo : EIATTR_CBANK_PARAM_SIZE
	.align		4
.L_330:
        /*0040*/ 	.byte	0x03, 0x19
        /*0042*/ 	.short	0x0418


	//----- nvinfo : EIATTR_PARAM_CBANK
	.align		4
        /*0044*/ 	.byte	0x04, 0x0a
        /*0046*/ 	.short	(.L_332 - .L_331)
	.align		4
.L_331:
        /*0048*/ 	.word	index@(.nv.constant0._ZN7cutlass13device_kernelIN5flash19enable_sm80_to_sm89INS1_16FlashAttnFwdSm80INS1_25CollectiveMainloopFwdSm80ILi8ELi1ELb0EN4cute5tupleIJNS5_1CILi128EEENS7_ILi32EEENS7_ILi256EEEEEELi256ENS_6half_tEfNS_4arch4Sm80ELb1ELb0ELb1ELb1ELb0ELb1ELb1ELb0EEENS1_21CollectiveEpilogueFwdINS6_IJS8_SA_S9_EEENS6_IJNS7_ILi1EEESI_SI_EEESC_SE_Li256ELb1ELb1ELb0ELb0EEENS1_19SingleTileSchedulerILb1ELb0ELb1ELi128EEEEEEEEEvNT_6ParamsE)
        /*004c*/ 	.short	0x0380
        /*004e*/ 	.short	0x0418


	//----- nvinfo : EIATTR_SW_WAR
	.align		4
.L_332:
        /*0050*/ 	.byte	0x04, 0x36
        /*0052*/ 	.short	(.L_334 - .L_333)
.L_333:
        /*0054*/ 	.word	0x00000008
.L_334:


//--------------------- .nv.info._ZN7cutlass13device_kernelIN5flash19enable_sm80_to_sm89INS1_16FlashAttnFwdSm80INS1_25CollectiveMainloopFwdSm80ILi8ELi1ELb0EN4cute5tupleIJNS5_1CILi128EEENS7_ILi96EEENS7_ILi256EEEEEELi256ENS_6half_tEfNS_4arch4Sm80ELb0ELb0ELb1ELb0ELb0ELb0ELb1ELb0EEENS1_21CollectiveEpilogueFwdINS6_IJS8_SA_S9_EEENS6_IJNS7_ILi1EEESI_SI_EEESC_SE_Li256ELb0ELb1ELb0ELb0EEENS1_19SingleTileSchedulerILb0ELb0ELb1ELi128EEEEEEEEEvNT_6ParamsE --------------------------
	.section	.nv.info._ZN7cutlass13device_kernelIN5flash19enable_sm80_to_sm89INS1_16FlashAttnFwdSm80INS1_25CollectiveMainloopFwdSm80ILi8ELi1ELb0EN4cute5tupleIJNS5_1CILi128EEENS7_ILi96EEENS7_ILi256EEEEEELi256ENS_6half_tEfNS_4arch4Sm80ELb0ELb0ELb1ELb0ELb0ELb0ELb1ELb0EEENS1_21CollectiveEpilogueFwdINS6_IJS8_SA_S9_EEENS6_IJNS7_ILi1EEESI_SI_EEESC_SE_Li256ELb0ELb1ELb0ELb0EEENS1_19SingleTileSchedulerILb0ELb0ELb1ELi128EEEEEEEEEvNT_6ParamsE,"",@"SHT_CUDA_INFO"
	.sectionflags	@""
	.align	4


	//----- nvinfo : EIATTR_CUDA_API_VERSION
	.align		4
        /*0000*/ 	.byte	0x04, 0x37
        /*0002*/ 	.short	(.L_336 - .L_335)
.L_335:
        /*0004*/ 	.word	0x00000082


	//----- nvinfo : EIATTR_KPARAM_INFO
	.align		4
.L_336:
        /*0008*/ 	.byte	0x04, 0x17
        /*000a*/ 	.short	(.L_338 - .L_337)
.L_337:
        /*000c*/ 	.word	0x00000000
        /*0010*/ 	.short	0x0000
        /*0012*/ 	.short	0x0000
        /*0014*/ 	.byte	0x00, 0xf0, 0x61, 0x10


	//----- nvinfo : EIATTR_SPARSE_MMA_MASK
	.align		4
.L_338:
        /*0018*/ 	.byte	0x03, 0x50
        /*001a*/ 	.short	0x0000


	//----- nvinfo : EIATTR_MAXREG_COUNT
	.align		4
        /*001c*/ 	.byte	0x03, 0x1b
        /*001e*/ 	.short	0x00ff


	//----- nvinfo : EIATTR_MERCURY_ISA_VERSION
	.align		4
        /*0020*/ 	.byte	0x03, 0x5f
        /*0022*/ 	.short	0x0101


	//----- nvinfo : EIATTR_VRC_CTA_INIT_COUNT
	.align		4
        /*0024*/ 	.byte	0x02, 0x4a
	.zero		1
	.zero		1


	//----- nvinfo : EIATTR_EXIT_INSTR_OFFSETS
	.align		4
        /*0028*/ 	.byte	0x04, 0x1c
        /*002a*/ 	.short	(.L_340 - .L_339)


	//   ....[0]....
.L_339:
        /*002c*/ 	.word	0x00000010


	//----- nvinfo : EIATTR_MAX_THREADS
	.align		4
.L_340:
        /*0030*/ 	.byte	0x04, 0x05
        /*0032*/ 	.short	(.L_342 - .L_341)
.L_341:
        /*0034*/ 	.word	0x00000100
        /*0038*/ 	.word	0x00000001
        /*003c*/ 	.word	0x00000001


	//----- nvinfo : EIATTR_CBANK_PARAM_SIZE
	.align		4
.L_342:
        /*0040*/ 	.byte	0x03, 0x19
        /*0042*/ 	.short	0x0418


	//----- nvinfo : EIATTR_PARAM_CBANK
	.align		4
        /*0044*/ 	.byte	0x04, 0x0a
        /*0046*/ 	.short	(.L_344 - .L_343)
	.align		4
.L_343:
        /*0048*/ 	.word	index@(.nv.constant0._ZN7cutlass13device_kernelIN5flash19enable_sm80_to_sm89INS1_16FlashAttnFwdSm80INS1_25CollectiveMainloopFwdSm80ILi8ELi1ELb0EN4cute5tupleIJNS5_1CILi128EEENS7_ILi96EEENS7_ILi256EEEEEELi256ENS_6half_tEfNS_4arch4Sm80ELb0ELb0ELb1ELb0ELb0ELb0ELb1ELb0EEENS1_21CollectiveEpilogueFwdINS6_IJS8_SA_S9_EEENS6_IJNS7_ILi1EEESI_SI_EEESC_SE_Li256ELb0ELb1ELb0ELb0EEENS1_19SingleTileSchedulerILb0ELb0ELb1ELi128EEEEEEEEEvNT_6ParamsE)
        /*004c*/ 	.short	0x0380
        /*004e*/ 	.short	0x0418


	//----- nvinfo : EIATTR_SW_WAR
	.align		4
.L_344:
        /*0050*/ 	.byte	0x04, 0x36
        /*0052*/ 	.short	(.L_346 - .L_345)
.L_345:
        /*0054*/ 	.word	0x00000008
.L_346:


//--------------------- .nv.info._ZN7cutlass13device_kernelIN5flash19enable_sm80_to_sm89INS1_16FlashAttnFwdSm80INS1_25CollectiveMainloopFwdSm80ILi8ELi1ELb0EN4cute5tupleIJNS5_1CILi128EEENS7_ILi96EEENS7_ILi256EEEEEELi256ENS_6half_tEfNS_4arch4Sm80ELb0ELb0ELb1ELb1ELb0ELb0ELb1ELb0EEENS1_21CollectiveEpilogueFwdINS6_IJS8_SA_S9_EEENS6_IJNS7_ILi1EEESI_SI_EEESC_SE_Li256ELb1ELb1ELb0ELb0EEENS1_19SingleTileSchedulerILb1ELb0ELb1ELi128EEEEEEEEEvNT_6ParamsE --------------------------
	.section	.nv.info._ZN7cutlass13device_kernelIN5flash19enable_sm80_to_sm89INS1_16FlashAttnFwdSm80INS1_25CollectiveMainloopFwdSm80ILi8ELi1ELb0EN4cute5tupleIJNS5_1CILi128EEENS7_ILi96EEENS7_ILi256EEEEEELi256ENS_6half_tEfNS_4arch4Sm80ELb0ELb0ELb1ELb1ELb0ELb0ELb1ELb0EEENS1_21CollectiveEpilogueFwdINS6_IJS8_SA_S9_EEENS6_IJNS7_ILi1EEESI_SI_EEESC_SE_Li256ELb1ELb1ELb0ELb0EEENS1_19SingleTileSchedulerILb1ELb0ELb1ELi128EEEEEEEEEvNT_6ParamsE,"",@"SHT_CUDA_INFO"
	.sectionflags	@""
	.align	4


	//----- nvinfo : EIATTR_CUDA_API_VERSION
	.align		4
        /*0000*/ 	.byte	0x04, 0x37
        /*0002*/ 	.short	(.L_348 - .L_347)
.L_347:
        /*0004*/ 	.word	0x00000082


	//----- nvinfo : EIATTR_KPARAM_INFO
	.align		4
.L_348:
        /*0008*/ 	.byte	0x04, 0x17
        /*000a*/ 	.short	(.L_350 - .L_349)
.L_349:
        /*000c*/ 	.word	0x00000000
        /*0010*/ 	.short	0x0000
        /*0012*/ 	.short	0x0000
        /*0014*/ 	.byte	0x00, 0xf0, 0x61, 0x10


	//----- nvinfo : EIATTR_SPARSE_MMA_MASK
	.align		4
.L_350:
        /*0018*/ 	.byte	0x03, 0x50
        /*001a*/ 	.short	0x0000


	//----- nvinfo : EIATTR_MAXREG_COUNT
	.align		4
        /*001c*/ 	.byte	0x03, 0x1b
        /*001e*/ 	.short	0x00ff


	//----- nvinfo : EIATTR_MERCURY_ISA_VERSION
	.align		4
        /*0020*/ 	.byte	0x03, 0x5f
        /*0022*/ 	.short	0x0101


	//----- nvinfo : EIATTR_VRC_CTA_INIT_COUNT
	.align		4
        /*0024*/ 	.byte	0x02, 0x4a
	.zero		1
	.zero		1


	//----- nvinfo : EIATTR_EXIT_INSTR_OFFSETS
	.align		4
        /*0028*/ 	.byte	0x04, 0x1c
        /*002a*/ 	.short	(.L_352 - .L_351)


	//   ....[0]....
.L_351:
        /*002c*/ 	.word	0x00000010


	//----- nvinfo : EIATTR_MAX_THREADS
	.align		4
.L_352:
        /*0030*/ 	.byte	0x04, 0x05
        /*0032*/ 	.short	(.L_354 - .L_353)
.L_353:
        /*0034*/ 	.word	0x00000100
        /*0038*/ 	.word	0x00000001
        /*003c*/ 	.word	0x00000001


	//----- nvinfo : EIATTR_CBANK_PARAM_SIZE
	.align		4
.L_354:
        /*0040*/ 	.byte	0x03, 0x19
        /*0042*/ 	.short	0x0418


	//----- nvinfo : EIATTR_PARAM_CBANK
	.align		4
        /*0044*/ 	.byte	0x04, 0x0a
        /*0046*/ 	.short	(.L_356 - .L_355)
	.align		4
.L_355:
        /*0048*/ 	.word	index@(.nv.constant0._ZN7cutlass13device_kernelIN5flash19enable_sm80_to_sm89INS1_16FlashAttnFwdSm80INS1_25CollectiveMainloopFwdSm80ILi8ELi1ELb0EN4cute5tupleIJNS5_1CILi128EEENS7_ILi96EEENS7_ILi256EEEEEELi256ENS_6half_tEfNS_4arch4Sm80ELb0ELb0ELb1ELb1ELb0ELb0ELb1ELb0EEENS1_21CollectiveEpilogueFwdINS6_IJS8_SA_S9_EEENS6_IJNS7_ILi1EEESI_SI_EEESC_SE_Li256ELb1ELb1ELb0ELb0EEENS1_19SingleTileSchedulerILb1ELb0ELb1ELi128EEEEEEEEEvNT_6ParamsE)
        /*004c*/ 	.short	0x0380
        /*004e*/ 	.short	0x0418


	//----- nvinfo : EIATTR_SW_WAR
	.align		4
.L_356:
        /*0050*/ 	.byte	0x04, 0x36
        /*0052*/ 	.short	(.L_358 - .L_357)
.L_357:
        /*0054*/ 	.word	0x00000008
.L_358:


//--------------------- .nv.info._ZN7cutlass13device_kernelIN5flash19enable_sm80_to_sm89INS1_16FlashAttnFwdSm80INS1_25CollectiveMainloopFwdSm80ILi8ELi1ELb0EN4cute5tupleIJNS5_1CILi128EEENS7_ILi48EEENS7_ILi256EEEEEELi256ENS_6half_tEfNS_4arch4Sm80ELb0ELb0ELb1ELb1ELb0ELb1ELb1ELb0EEENS1_21CollectiveEpilogueFwdINS6_IJS8_SA_S9_EEENS6_IJNS7_ILi1EEESI_SI_EEESC_SE_Li256ELb1ELb1ELb0ELb0EEENS1_19SingleTileSchedulerILb1ELb0ELb1ELi128EEEEEEEEEvNT_6ParamsE --------------------------
	.section	.nv.info._ZN7cutlass13device_kernelIN5flash19enable_sm80_to_sm89INS1_16FlashAttnFwdSm80INS1_25CollectiveMainloopFwdSm80ILi8ELi1ELb0EN4cute5tupleIJNS5_1CILi128EEENS7_ILi48EEENS7_ILi256EEEEEELi256ENS_6half_tEfNS_4arch4Sm80ELb0ELb0ELb1ELb1ELb0ELb1ELb1ELb0EEENS1_21CollectiveEpilogueFwdINS6_IJS8_SA_S9_EEENS6_IJNS7_ILi1EEESI_SI_EEESC_SE_Li256ELb1ELb1ELb0ELb0EEENS1_19SingleTileSchedulerILb1ELb0ELb1ELi128EEEEEEEEEvNT_6ParamsE,"",@"SHT_CUDA_INFO"
	.sectionflags	@""
	.align	4


	//----- nvinfo : EIATTR_CUDA_API_VERSION
	.align		4
        /*0000*/ 	.byte	0x04, 0x37
        /*0002*/ 	.short	(.L_360 - .L_359)
.L_359:
        /*0004*/ 	.word	0x00000082


	//----- nvinfo : EIATTR_KPARAM_INFO
	.align		4
.L_360:
        /*0008*/ 	.byte	0x04, 0x17
        /*000a*/ 	.short	(.L_362 - .L_361)
.L_361:
        /*000c*/ 	.word	0x00000000
        /*0010*/ 	.short	0x0000
        /*0012*/ 	.short	0x0000
        /*0014*/ 	.byte	0x00, 0xf0, 0x61, 0x10


	//----- nvinfo : EIATTR_SPARSE_MMA_MASK
	.align		4
.L_362:
        /*0018*/ 	.byte	0x03, 0x50
        /*001a*/ 	.short	0x0000


	//----- nvinfo : EIATTR_MAXREG_COUNT
	.align		4
        /*001c*/ 	.byte	0x03, 0x1b
        /*001e*/ 	.short	0x00ff


	//----- nvinfo : EIATTR_MERCURY_ISA_VERSION
	.align		4
        /*0020*/ 	.byte	0x03, 0x5f
        /*0022*/ 	.short	0x0101


	//----- nvinfo : EIATTR_VRC_CTA_INIT_COUNT
	.align		4
        /*0024*/ 	.byte	0x02, 0x4a
	.zero		1
	.zero		1


	//----- nvinfo : EIATTR_EXIT_INSTR_OFFSETS
	.align		4
        /*0028*/ 	.byte	0x04, 0x1c
        /*002a*/ 	.short	(.L_364 - .L_363)


	//   ....[0]....
.L_363:
        /*002c*/ 	.word	0x00000010


	//----- nvinfo : EIATTR_MAX_THREADS
	.align		4
.L_364:
        /*0030*/ 	.byte	0x04, 0x05
        /*0032*/ 	.short	(.L_366 - .L_365)
.L_365:
        /*0034*/ 	.word	0x00000100
        /*0038*/ 	.word	0x00000001
        /*003c*/ 	.word	0x00000001


	//----- nvinfo : EIATTR_CBANK_PARAM_SIZE
	.align		4
.L_366:
        /*0040*/ 	.byte	0x03, 0x19
        /*0042*/ 	.short	0x0418


	//----- nvinfo : EIATTR_PARAM_CBANK
	.align		4
        /*0044*/ 	.byte	0x04, 0x0a
        /*0046*/ 	.short	(.L_368 - .L_367)
	.align		4
.L_367:
        /*0048*/ 	.word	index@(.nv.constant0._ZN7cutlass13device_kernelIN5flash19enable_sm80_to_sm89INS1_16FlashAttnFwdSm80INS1_25CollectiveMainloopFwdSm80ILi8ELi1ELb0EN4cute5tupleIJNS5_1CILi128EEENS7_ILi48EEENS7_ILi256EEEEEELi256ENS_6half_tEfNS_4arch4Sm80ELb0ELb0ELb1ELb1ELb0ELb1ELb1ELb0EEENS1_21CollectiveEpilogueFwdINS6_IJS8_SA_S9_EEENS6_IJNS7_ILi1EEESI_SI_EEESC_SE_Li256ELb1ELb1ELb0ELb0EEENS1_19SingleTileSchedulerILb1ELb0ELb1ELi128EEEEEEEEEvNT_6ParamsE)
        /*004c*/ 	.short	0x0380
        /*004e*/ 	.short	0x0418


	//----- nvinfo : EIATTR_SW_WAR
	.align		4
.L_368:
        /*0050*/ 	.byte	0x04, 0x36
        /*0052*/ 	.short	(.L_370 - .L_369)
.L_369:
        /*0054*/ 	.word	0x00000008
.L_370:


//--------------------- .nv.info._ZN7cutlass13device_kernelIN5flash19enable_sm80_to_sm89INS1_16FlashAttnFwdSm80INS1_25CollectiveMainloopFwdSm80ILi8ELi1ELb0EN4cute5tupleIJNS5_1CILi128EEENS7_ILi64EEENS7_ILi256EEEEEELi256ENS_6half_tEfNS_4arch4Sm80ELb0ELb1ELb1ELb0ELb0ELb0ELb1ELb0EEENS1_21CollectiveEpilogueFwdINS6_IJS8_SA_S9_EEENS6_IJNS7_ILi1EEESI_SI_EEESC_SE_Li256ELb0ELb1ELb0ELb0EEENS1_19SingleTileSchedulerILb0ELb0ELb1ELi128EEEEEEEEEvNT_6ParamsE --------------------------
	.section	.nv.info._ZN7cutlass13device_kernelIN5flash19enable_sm80_to_sm89INS1_16FlashAttnFwdSm80INS1_25CollectiveMainloopFwdSm80ILi8ELi1ELb0EN4cute5tupleIJNS5_1CILi128EEENS7_ILi64EEENS7_ILi256EEEEEELi256ENS_6half_tEfNS_4arch4Sm80ELb0ELb1ELb1ELb0ELb0ELb0ELb1ELb0EEENS1_21CollectiveEpilogueFwdINS6_IJS8_SA_S9_EEENS6_IJNS7_ILi1EEESI_SI_EEESC_SE_Li256ELb0ELb1ELb0ELb0EEENS1_19SingleTileSchedulerILb0ELb0ELb1ELi128EEEEEEEEEvNT_6ParamsE,"",@"SHT_CUDA_INFO"
	.sectionflags	@""
	.align	4


	//----- nvinfo : EIATTR_CUDA_API_VERSION
	.align		4
        /*0000*/ 	.byte	0x04, 0x37
        /*0002*/ 	.short	(.L_372 - .L_371)
.L_371:
        /*0004*/ 	.word	0x00000082


	//----- nvinfo : EIATTR_KPARAM_INFO
	.align		4
.L_372:
        /*0008*/ 	.byte	0x04, 0x17
        /*000a*/ 	.short	(.L_374 - .L_373)
.L_373:
        /*000c*/ 	.word	0x00000000
        /*0010*/ 	.short	0x0000
        /*0012*/ 	.short	0x0000
        /*0014*/ 	.byte	0x00, 0xf0, 0x61, 0x10


	//----- nvinfo : EIATTR_SPARSE_MMA_MASK
	.align		4
.L_374:
        /*0018*/ 	.byte	0x03, 0x50
        /*001a*/ 	.short	0x0000


	//----- nvinfo : EIATTR_MAXREG_COUNT
	.align		4
        /*001c*/ 	.byte	0x03, 0x1b
        /*001e*/ 	.short	0x00ff


	//----- nvinfo : EIATTR_MERCURY_ISA_VERSION
	.align		4
        /*0020*/ 	.byte	0x03, 0x5f
        /*0022*/ 	.short	0x0101


	//----- nvinfo : EIATTR_VRC_CTA_INIT_COUNT
	.align		4
        /*0024*/ 	.byte	0x02, 0x4a
	.zero		1
	.zero		1


	//----- nvinfo : EIATTR_EXIT_INSTR_OFFSETS
	.align		4
        /*0028*/ 	.byte	0x04, 0x1c
        /*002a*/ 	.short	(.L_376 - .L_375)


	//   ....[0]....
.L_375:
        /*002c*/ 	.word	0x00000010


	//----- nvinfo : EIATTR_MAX_THREADS
	.align		4
.L_376:
        /*0030*/ 	.byte	0x04, 0x05
        /*0032*/ 	.short	(.L_378 - .L_377)
.L_377:
        /*0034*/ 	.word	0x00000100
        /*0038*/ 	.word	0x00000001
        /*003c*/ 	.word	0x00000001


	//----- nvinfo : EIATTR_CBANK_PARAM_SIZE
	.align		4
.L_378:
        /*0040*/ 	.byte	0x03, 0x19
        /*0042*/ 	.short	0x0418


	//----- nvinfo : EIATTR_PARAM_CBANK
	.align		4
        /*0044*/ 	.byte	0x04, 0x0a
        /*0046*/ 	.short	(.L_380 - .L_379)
	.align		4
.L_379:
        /*0048*/ 	.word	index@(.nv.constant0._ZN7cutlass13device_kernelIN5flash19enable_sm80_to_sm89INS1_16FlashAttnFwdSm80INS1_25CollectiveMainloopFwdSm80ILi8ELi1ELb0EN4cute5tupleIJNS5_1CILi128EEENS7_ILi64EEENS7_ILi256EEEEEELi256ENS_6half_tEfNS_4arch4Sm80ELb0ELb1ELb1ELb0ELb0ELb0ELb1ELb0EEENS1_21CollectiveEpilogueFwdINS6_IJS8_SA_S9_EEENS6_IJNS7_ILi1EEESI_SI_EEESC_SE_Li256ELb0ELb1ELb0ELb0EEENS1_19SingleTileSchedulerILb0ELb0ELb1ELi128EEEEEEEEEvNT_6ParamsE)
        /*004c*/ 	.short	0x0380
        /*004e*/ 	.short	0x0418


	//----- nvinfo : EIATTR_SW_WAR
	.align		4
.L_380:
        /*0050*/ 	.byte	0x04, 0x36
        /*0052*/ 	.short	(.L_382 - .L_381)
.L_381:
        /*0054*/ 	.word	0x00000008
.L_382:


//--------------------- .nv.info._ZN7cutlass13device_kernelIN5flash19enable_sm80_to_sm89INS1_16FlashAttnFwdSm80INS1_25CollectiveMainloopFwdSm80ILi8ELi1ELb0EN4cute5tupleIJNS5_1CILi128EEENS7_ILi64EEENS7_ILi256EEEEEELi256ENS_6half_tEfNS_4arch4Sm80ELb0ELb1ELb1ELb1ELb0ELb0ELb1ELb0EEENS1_21CollectiveEpilogueFwdINS6_IJS8_SA_S9_EEENS6_IJNS7_ILi1EEESI_SI_EEESC_SE_Li256ELb1ELb1ELb0ELb0EEENS1_19SingleTileSchedulerILb1ELb0ELb1ELi128EEEEEEEEEvNT_6ParamsE --------------------------
	.section	.nv.info._ZN7cutlass13device_kernelIN5flash19enable_sm80_to_sm89INS1_16FlashAttnFwdSm80INS1_25CollectiveMainloopFwdSm80ILi8ELi1ELb0EN4cute5tupleIJNS5_1CILi128EEENS7_ILi64EEENS7_ILi256EEEEEELi256ENS_6half_tEfNS_4arch4Sm80ELb0ELb1ELb1ELb1ELb0ELb0ELb1ELb0EEENS1_21CollectiveEpilogueFwdINS6_IJS8_SA_S9_EEENS6_IJNS7_ILi1EEESI_SI_EEESC_SE_Li256ELb1ELb1ELb0ELb0EEENS1_19SingleTileSchedulerILb1ELb0ELb1ELi128EEEEEEEEEvNT_6ParamsE,"",@"SHT_CUDA_INFO"
	.sectionflags	@""
	.align	4


	//----- nvinfo : EIATTR_CUDA_API_VERSION
	.align		4
        /*0000*/ 	.byte	0x04, 0x37
        /*0002*/ 	.short	(.L_384 - .L_383)
.L_383:
        /*0004*/ 	.word	0x00000082


	//----- nvinfo : EIATTR_KPARAM_INFO
	.align		4
.L_384:
        /*0008*/ 	.byte	0x04, 0x17
        /*000a*/ 	.short	(.L_386 - .L_385)
.L_385:
        /*000c*/ 	.word	0x00000000
        /*0010*/ 	.short	0x0000
        /*0012*/ 	.short	0x0000
        /*0014*/ 	.byte	0x00, 0xf0, 0x61, 0x10


	//----- nvinfo : EIATTR_SPARSE_MMA_MASK
	.align		4
.L_386:
        /*0018*/ 	.byte	0x03, 0x50
        /*001a*/ 	.short	0x0000


	//----- nvinfo : EIATTR_MAXREG_COUNT
	.align		4
        /*001c*/ 	.byte	0x03, 0x1b
        /*001e*/ 	.short	0x00ff


	//----- nvinfo : EIATTR_MERCURY_ISA_VERSION
	.align		4
        /*0020*/ 	.byte	0x03, 0x5f
        /*0022*/ 	.short	0x0101


	//----- nvinfo : EIATTR_VRC_CTA_INIT_COUNT
	.align		4
        /*0024*/ 	.byte	0x02, 0x4a
	.zero		1
	.zero		1


	//----- nvinfo : EIATTR_EXIT_INSTR_OFFSETS
	.align		4
        /*0028*/ 	.byte	0x04, 0x1c
        /*002a*/ 	.short	(.L_388 - .L_387)


	//   ....[0]....
.L_387:
        /*002c*/ 	.word	0x00000010


	//----- nvinfo : EIATTR_MAX_THREADS
	.align		4
.L_388:
        /*0030*/ 	.byte	0x04, 0x05
        /*0032*/ 	.short	(.L_390 - .L_389)
.L_389:
        /*0034*/ 	.word	0x00000100
        /*0038*/ 	.word	0x00000001
        /*003c*/ 	.word	0x00000001


	//----- nvinfo : EIATTR_CBANK_PARAM_SIZE
	.align		4
.L_390:
        /*0040*/ 	.byte	0x03, 0x19
        /*0042*/ 	.short	0x0418


	//----- nvinfo : EIATTR_PARAM_CBANK
	.align		4
        /*0044*/ 	.byte	0x04, 0x0a
        /*0046*/ 	.short	(.L_392 - .L_391)
	.align		4
.L_391:
        /*0048*/ 	.word	index@(.nv.constant0._ZN7cutlass13device_kernelIN5flash19enable_sm80_to_sm89INS1_16FlashAttnFwdSm80INS1_25CollectiveMainloopFwdSm80ILi8ELi1ELb0EN4cute5tupleIJNS5_1CILi128EEENS7_ILi64EEENS7_ILi256EEEEEELi256ENS_6half_tEfNS_4arch4Sm80ELb0ELb1ELb1ELb1ELb0ELb0ELb1ELb0EEENS1_21CollectiveEpilogueFwdINS6_IJS8_SA_S9_EEENS6_IJNS7_ILi1EEESI_SI_EEESC_SE_Li256ELb1ELb1ELb0ELb0EEENS1_19SingleTileSchedulerILb1ELb0ELb1ELi128EEEEEEEEEvNT_6ParamsE)
        /*004c*/ 	.short	0x0380
        /*004e*/ 	.short	0x0418


	//----- nvinfo : EIATTR_SW_WAR
	.align		4
.L_392:
        /*0050*/ 	.byte	0x04, 0x36
        /*0052*/ 	.short	(.L_394 - .L_393)
.L_393:
        /*0054*/ 	.word	0x00000008
.L_394:


//--------------------- .nv.info._ZN7cutlass13device_kernelIN5flash19enable_sm80_to_sm89INS1_16FlashAttnFwdSm80INS1_25CollectiveMainloopFwdSm80ILi8ELi1ELb0EN4cute5tupleIJNS5_1CILi128EEENS7_ILi48EEENS7_ILi256EEEEEELi256ENS_6half_tEfNS_4arch4Sm80ELb0ELb1ELb1ELb1ELb0ELb1ELb1ELb0EEENS1_21CollectiveEpilogueFwdINS6_IJS8_SA_S9_EEENS6_IJNS7_ILi1EEESI_SI_EEESC_SE_Li256ELb1ELb1ELb0ELb0EEENS1_19SingleTileSchedulerILb1ELb0ELb1ELi128EEEEEEEEEvNT_6ParamsE --------------------------
	.section	.nv.info._ZN7cutlass13device_kernelIN5flash19enable_sm80_to_sm89INS1_16FlashAttnFwdSm80INS1_25CollectiveMainloopFwdSm80ILi8ELi1ELb0EN4cute5tupleIJNS5_1CILi128EEENS7_ILi48EEENS7_ILi256EEEEEELi256ENS_6half_tEfNS_4arch4Sm80ELb0ELb1ELb1ELb1ELb0ELb1ELb1ELb0EEENS1_21CollectiveEpilogueFwdINS6_IJS8_SA_S9_EEENS6_IJNS7_ILi1EEESI_SI_EEESC_SE_Li256ELb1ELb1ELb0ELb0EEENS1_19SingleTileSchedulerILb1ELb0ELb1ELi128EEEEEEEEEvNT_6ParamsE,"",@"SHT_CUDA_INFO"
	.sectionflags	@""
	.align	4


	//----- nvinfo : EIATTR_CUDA_API_VERSION
	.align		4
        /*0000*/ 	.byte	0x04, 0x37
        /*0002*/ 	.short	(.L_396 - .L_395)
.L_395:
        /*0004*/ 	.word	0x00000082


	//----- nvinfo : EIATTR_KPARAM_INFO
	.align		4
.L_396:
        /*0008*/ 	.byte	0x04, 0x17
        /*000a*/ 	.short	(.L_398 - .L_397)
.L_397:
        /*000c*/ 	.word	0x00000000
        /*0010*/ 	.short	0x0000
        /*0012*/ 	.short	0x0000
        /*0014*/ 	.byte	0x00, 0xf0, 0x61, 0x10


	//----- nvinfo : EIATTR_SPARSE_MMA_MASK
	.align		4
.L_398:
        /*0018*/ 	.byte	0x03, 0x50
        /*001a*/ 	.short	0x0000


	//----- nvinfo : EIATTR_MAXREG_COUNT
	.align		4
        /*001c*/ 	.byte	0x03, 0x1b
        /*001e*/ 	.short	0x00ff


	//----- nvinfo : EIATTR_MERCURY_ISA_VERSION
	.align		4
        /*0020*/ 	.byte	0x03, 0x5f
        /*0022*/ 	.short	0x0101


	//----- nvinfo : EIATTR_VRC_CTA_INIT_COUNT
	.align		4
        /*0024*/ 	.byte	0x02, 0x4a
	.zero		1
	.zero		1


	//----- nvinfo : EIATTR_EXIT_INSTR_OFFSETS
	.align		4
        /*0028*/ 	.byte	0x04, 0x1c
        /*002a*/ 	.short	(.L_400 - .L_399)


	//   ....[0]....
.L_399:
        /*002c*/ 	.word	0x00000010


	//----- nvinfo : EIATTR_MAX_THREADS
	.align		4
.L_400:
        /*0030*/ 	.byte	0x04, 0x05
        /*0032*/ 	.short	(.L_402 - .L_401)
.L_401:
        /*0034*/ 	.word	0x00000100
        /*0038*/ 	.word	0x00000001
        /*003c*/ 	.word	0x00000001


	//----- nvinfo : EIATTR_CBANK_PARAM_SIZE
	.align		4
.L_402:
        /*0040*/ 	.byte	0x03, 0x19
        /*0042*/ 	.short	0x0418


	//----- nvinfo : EIATTR_PARAM_CBANK
	.align		4
        /*0044*/ 	.byte	0x04, 0x0a
        /*0046*/ 	.short	(.L_404 - .L_403)
	.align		4
.L_403:
        /*0048*/ 	.word	index@(.nv.constant0._ZN7cutlass13device_kernelIN5flash19enable_sm80_to_sm89INS1_16FlashAttnFwdSm80INS1_25CollectiveMainloopFwdSm80ILi8ELi1ELb0EN4cute5tupleIJNS5_1CILi128EEENS7_ILi48EEENS7_ILi256EEEEEELi256ENS_6half_tEfNS_4arch4Sm80ELb0ELb1ELb1ELb1ELb0ELb1ELb1ELb0EEENS1_21CollectiveEpilogueFwdINS6_IJS8_SA_S9_EEENS6_IJNS7_ILi1EEESI_SI_EEESC_SE_Li256ELb1ELb1ELb0ELb0EEENS1_19SingleTileSchedulerILb1ELb0ELb1ELi128EEEEEEEEEvNT_6ParamsE)
        /*004c*/ 	.short	0x0380
        /*004e*/ 	.short	0x0418


	//----- nvinfo : EIATTR_SW_WAR
	.align		4
.L_404:
        /*0050*/ 	.byte	0x04, 0x36
        /*0052*/ 	.short	(.L_406 - .L_405)
.L_405:
        /*0054*/ 	.word	0x00000008
.L_406:


//--------------------- .nv.info._ZN7cutlass13device_kernelIN5flash19enable_sm80_to_sm89INS1_16FlashAttnFwdSm80INS1_25CollectiveMainloopFwdSm80ILi8ELi1ELb0EN4cute5tupleIJNS5_1CILi128EEENS7_ILi96EEENS7_ILi256EEEEEELi256ENS_6half_tEfNS_4arch4Sm80ELb1ELb0ELb1ELb0ELb0ELb0ELb1ELb0EEENS1_21CollectiveEpilogueFwdINS6_IJS8_SA_S9_EEENS6_IJNS7_ILi1EEESI_SI_EEESC_SE_Li256ELb0ELb1ELb0ELb0EEENS1_30DynamicPersistentTileSchedulerILi256ELi256ELb0ELb1ELb0EEEEEEEEEvNT_6ParamsE --------------------------
	.section	.nv.info._ZN7cutlass13device_kernelIN5flash19enable_sm80_to_sm89INS1_16FlashAttnFwdSm80INS1_25CollectiveMainloopFwdSm80ILi8ELi1ELb0EN4cute5tupleIJNS5_1CILi128EEENS7_ILi96EEENS7_ILi256EEEEEELi256ENS_6half_tEfNS_4arch4Sm80ELb1ELb0ELb1ELb0ELb0ELb0ELb1ELb0EEENS1_21CollectiveEpilogueFwdINS6_IJS8_SA_S9_EEENS6_IJNS7_ILi1EEESI_SI_EEESC_SE_Li256ELb0ELb1ELb0ELb0EEENS1_30DynamicPersistentTileSchedulerILi256ELi256ELb0ELb1ELb0EEEEEEEEEvNT_6ParamsE,"",@"SHT_CUDA_INFO"
	.sectionflags	@""
	.align	4


	//----- nvinfo : EIATTR_CUDA_API_VERSION
	.align		4
        /*0000*/ 	.byte	0x04, 0x37
        /*0002*/ 	.short	(.L_408 - .L_407)
.L_407:
        /*0004*/ 	.word	0x00000082


	//----- nvinfo : EIATTR_KPARAM_INFO
	.align		4
.L_408:
        /*0008*/ 	.byte	0x04, 0x17
        /*000a*/ 	.short	(.L_410 - .L_409)
.L_409:
        /*000c*/ 	.word	0x00000000
        /*0010*/ 	.short	0x0000
        /*0012*/ 	.short	0x0000
        /*0014*/ 	.byte	0x00, 0xf0, 0xa1, 0x10


	//----- nvinfo : EIATTR_SPARSE_MMA_MASK
	.align		4
.L_410:
        /*0018*/ 	.byte	0x03, 0x50
        /*001a*/ 	.short	0x0000


	//----- nvinfo : EIATTR_MAXREG_COUNT
	.align		4
        /*001c*/ 	.byte	0x03, 0x1b
        /*001e*/ 	.short	0x00ff


	//----- nvinfo : EIATTR_MERCURY_ISA_VERSION
	.align		4
        /*0020*/ 	.byte	0x03, 0x5f
        /*0022*/ 	.short	0x0101


	//----- nvinfo : EIATTR_VRC_CTA_INIT_COUNT
	.align		4
        /*0024*/ 	.byte	0x02, 0x4a
	.zero		1
	.zero		1


	//----- nvinfo : EIATTR_EXIT_INSTR_OFFSETS
	.align		4
        /*0028*/ 	.byte	0x04, 0x1c
        /*002a*/ 	.short	(.L_412 - .L_411)


	//   ....[0]....
.L_411:
        /*002c*/ 	.word	0x00000010


	//----- nvinfo : EIATTR_MAX_THREADS
	.align		4
.L_412:
        /*0030*/ 	.byte	0x04, 0x05
        /*0032*/ 	.short	(.L_414 - .L_413)
.L_413:
        /*0034*/ 	.word	0x00000100
        /*0038*/ 	.word	0x00000001
        /*003c*/ 	.word	0x00000001


	//----- nvinfo : EIATTR_CBANK_PARAM_SIZE
	.align		4
.L_414:
        /*0040*/ 	.byte	0x03, 0x19
        /*0042*/ 	.short	0x0428


	//----- nvinfo : EIATTR_PARAM_CBANK
	.align		4
        /*0044*/ 	.byte	0x04, 0x0a
        /*0046*/ 	.short	(.L_416 - .L_415)
	.align		4
.L_415:
        /*0048*/ 	.word	index@(.nv.constant0._ZN7cutlass13device_kernelIN5flash19enable_sm80_to_sm89INS1_16FlashAttnFwdSm80INS1_25CollectiveMainloopFwdSm80ILi8ELi1ELb0EN4cute5tupleIJNS5_1CILi128EEENS7_ILi96EEENS7_ILi256EEEEEELi256ENS_6half_tEfNS_4arch4Sm80ELb1ELb0ELb1ELb0ELb0ELb0ELb1ELb0EEENS1_21CollectiveEpilogueFwdINS6_IJS8_SA_S9_EEENS6_IJNS7_ILi1EEESI_SI_EEESC_SE_Li256ELb0ELb1ELb0ELb0EEENS1_30DynamicPersistentTileSchedulerILi256ELi256ELb0ELb1ELb0EEEEEEEEEvNT_6ParamsE)
        /*004c*/ 	.short	0x0380
        /*004e*/ 	.short	0x0428


	//----- nvinfo : EIATTR_SW_WAR
	.align		4
.L_416:
        /*0050*/ 	.byte	0x04, 0x36
        /*0052*/ 	.short	(.L_418 - .L_417)
.L_417:
        /*0054*/ 	.word	0x00000008
.L_418:


//--------------------- .nv.info._ZN7cutlass13device_kernelIN5flash19enable_sm80_to_sm89INS1_16FlashAttnFwdSm80INS1_25CollectiveMainloopFwdSm80ILi8ELi1ELb0EN4cute5tupleIJNS5_1CILi128EEENS7_ILi96EEENS7_ILi256EEEEEELi256ENS_6half_tEfNS_4arch4Sm80ELb1ELb0ELb1ELb1ELb0ELb0ELb1ELb0EEENS1_21CollectiveEpilogueFwdINS6_IJS8_SA_S9_EEENS6_IJNS7_ILi1EEESI_SI_EEESC_SE_Li256ELb1ELb1ELb0ELb0EEENS1_19SingleTileSchedulerILb1ELb0ELb1ELi128EEEEEEEEEvNT_6ParamsE --------------------------
	.section	.nv.info._ZN7cutlass13device_kernelIN5flash19enable_sm80_to_sm89INS1_16FlashAttnFwdSm80INS1_25CollectiveMainloopFwdSm80ILi8ELi1ELb0EN4cute5tupleIJNS5_1CILi128EEENS7_ILi96EEENS7_ILi256EEEEEELi256ENS_6half_tEfNS_4arch4Sm80ELb1ELb0ELb1ELb1ELb0ELb0ELb1ELb0EEENS1_21CollectiveEpilogueFwdINS6_IJS8_SA_S9_EEENS6_IJNS7_ILi1EEESI_SI_EEESC_SE_Li256ELb1ELb1ELb0ELb0EEENS1_19SingleTileSchedulerILb1ELb0ELb1ELi128EEEEEEEEEvNT_6ParamsE,"",@"SHT_CUDA_INFO"
	.sectionflags	@""
	.align	4


	//----- nvinfo : EIATTR_CUDA_API_VERSION
	.align		4
        /*0000*/ 	.byte	0x04, 0x37
        /*0002*/ 	.short	(.L_420 - .L_419)
.L_419:
        /*0004*/ 	.word	0x00000082


	//----- nvinfo : EIATTR_KPARAM_INFO
	.align		4
.L_420:
        /*0008*/ 	.byte	0x04, 0x17
        /*000a*/ 	.short	(.L_422 - .L_421)
.L_421:
        /*000c*/ 	.word	0x00000000
        /*0010*/ 	.short	0x0000
        /*0012*/ 	.short	0x0000
        /*0014*/ 	.byte	0x00, 0xf0, 0x61, 0x10


	//----- nvinfo : EIATTR_SPARSE_MMA_MASK
	.align		4
.L_422:
        /*0018*/ 	.byte	0x03, 0x50
        /*001a*/ 	.short	0x0000


	//----- nvinfo : EIATTR_MAXREG_COUNT
	.align		4
        /*001c*/ 	.byte	0x03, 0x1b
        /*001e*/ 	.short	0x00ff


	//----- nvinfo : EIATTR_MERCURY_ISA_VERSION
	.align		4
        /*0020*/ 	.byte	0x03, 0x5f
        /*0022*/ 	.short	0x0101


	//----- nvinfo : EIATTR_VRC_CTA_INIT_COUNT
	.align		4
        /*0024*/ 	.byte	0x02, 0x4a
	.zero		1
	.zero		1


	//----- nvinfo : EIATTR_EXIT_INSTR_OFFSETS
	.align		4
        /*0028*/ 	.byte	0x04, 0x1c
        /*002a*/ 	.short	(.L_424 - .L_423)


	//   ....[0]....
.L_423:
        /*002c*/ 	.word	0x00000010


	//----- nvinfo : EIATTR_MAX_THREADS
	.align		4
.L_424:
        /*0030*/ 	.byte	0x04, 0x05
        /*0032*/ 	.short	(.L_426 - .L_425)
.L_425:
        /*0034*/ 	.word	0x00000100
        /*0038*/ 	.word	0x00000001
        /*003c*/ 	.word	0x00000001


	//----- nvinfo : EIATTR_CBANK_PARAM_SIZE
	.align		4
.L_426:
        /*0040*/ 	.byte	0x03, 0x19
        /*0042*/ 	.short	0x0418


	//----- nvinfo : EIATTR_PARAM_CBANK
	.align		4
        /*0044*/ 	.byte	0x04, 0x0a
        /*0046*/ 	.short	(.L_428 - .L_427)
	.align		4
.L_427:
        /*0048*/ 	.word	index@(.nv.constant0._ZN7cutlass13device_kernelIN5flash19enable_sm80_to_sm89INS1_16FlashAttnFwdSm80INS1_25CollectiveMainloopFwdSm80ILi8ELi1ELb0EN4cute5tupleIJNS5_1CILi128EEENS7_ILi96EEENS7_ILi256EEEEEELi256ENS_6half_tEfNS_4arch4Sm80ELb1ELb0ELb1ELb1ELb0ELb0ELb1ELb0EEENS1_21CollectiveEpilogueFwdINS6_IJS8_SA_S9_EEENS6_IJNS7_ILi1EEESI_SI_EEESC_SE_Li256ELb1ELb1ELb0ELb0EEENS1_19SingleTileSchedulerILb1ELb0ELb1ELi128EEEEEEEEEvNT_6ParamsE)
        /*004c*/ 	.short	0x0380
        /*004e*/ 	.short	0x0418


	//----- nvinfo : EIATTR_SW_WAR
	.align		4
.L_428:
        /*0050*/ 	.byte	0x04, 0x36
        /*0052*/ 	.short	(.L_430 - .L_429)
.L_429:
        /*0054*/ 	.word	0x00000008
.L_430:


//--------------------- .nv.info._ZN7cutlass13device_kernelIN5flash19enable_sm80_to_sm89INS1_16FlashAttnFwdSm80INS1_25CollectiveMainloopFwdSm80ILi8ELi1ELb0EN4cute5tupleIJNS5_1CILi128EEENS7_ILi48EEENS7_ILi256EEEEEELi256ENS_6half_tEfNS_4arch4Sm80ELb1ELb0ELb1ELb1ELb0ELb1ELb1ELb0EEENS1_21CollectiveEpilogueFwdINS6_IJS8_SA_S9_EEENS6_IJNS7_ILi1EEESI_SI_EEESC_SE_Li256ELb1ELb1ELb0ELb0EEENS1_19SingleTileSchedulerILb1ELb0ELb1ELi128EEEEEEEEEvNT_6ParamsE --------------------------
	.section	.nv.info._ZN7cutlass13device_kernelIN5flash19enable_sm80_to_sm89INS1_16FlashAttnFwdSm80INS1_25CollectiveMainloopFwdSm80ILi8ELi1ELb0EN4cute5tupleIJNS5_1CILi128EEENS7_ILi48EEENS7_ILi256EEEEEELi256ENS_6half_tEfNS_4arch4Sm80ELb1ELb0ELb1ELb1ELb0ELb1ELb1ELb0EEENS1_21CollectiveEpilogueFwdINS6_IJS8_SA_S9_EEENS6_IJNS7_ILi1EEESI_SI_EEESC_SE_Li256ELb1ELb1ELb0ELb0EEENS1_19SingleTileSchedulerILb1ELb0ELb1ELi128EEEEEEEEEvNT_6ParamsE,"",@"SHT_CUDA_INFO"
	.sectionflags	@""
	.align	4


	//----- nvinfo : EIATTR_CUDA_API_VERSION
	.align		4
        /*0000*/ 	.byte	0x04, 0x37
        /*0002*/ 	.short	(.L_432 - .L_431)
.L_431:
        /*0004*/ 	.word	0x00000082


	//----- nvinfo : EIATTR_KPARAM_INFO
	.align		4
.L_432:
        /*0008*/ 	.byte	0x04, 0x17
        /*000a*/ 	.short	(.L_434 - .L_433)
.L_433:
        /*000c*/ 	.word	0x00000000
        /*0010*/ 	.short	0x0000
        /*0012*/ 	.short	0x0000
        /*0014*/ 	.byte	0x00, 0xf0, 0x61, 0x10


	//----- nvinfo : EIATTR_SPARSE_MMA_MASK
	.align		4
.L_434:
        /*0018*/ 	.byte	0x03, 0x50
        /*001a*/ 	.short	0x0000


	//----- nvinfo : EIATTR_MAXREG_COUNT
	.align		4
        /*001c*/ 	.byte	0x03, 0x1b
        /*001e*/ 	.short	0x00ff


	//----- nvinfo : EIATTR_MERCURY_ISA_VERSION
	.align		4
        /*0020*/ 	.byte	0x03, 0x5f
        /*0022*/ 	.short	0x0101


	//----- nvinfo : EIATTR_VRC_CTA_INIT_COUNT
	.align		4
        /*0024*/ 	.byte	0x02, 0x4a
	.zero		1
	.zero		1


	//----- nvinfo : EIATTR_EXIT_INSTR_OFFSETS
	.align		4
        /*0028*/ 	.byte	0x04, 0x1c
        /*002a*/ 	.short	(.L_436 - .L_435)


	//   ....[0]....
.L_435:
        /*002c*/ 	.word	0x00000010


	//----- nvinfo : EIATTR_MAX_THREADS
	.align		4
.L_436:
        /*0030*/ 	.byte	0x04, 0x05
        /*0032*/ 	.short	(.L_438 - .L_437)
.L_437:
        /*0034*/ 	.word	0x00000100
        /*0038*/ 	.word	0x00000001
        /*003c*/ 	.word	0x00000001


	//----- nvinfo : EIATTR_CBANK_PARAM_SIZE
	.align		4
.L_438:
        /*0040*/ 	.byte	0x03, 0x19
        /*0042*/ 	.short	0x0418


	//----- nvinfo : EIATTR_PARAM_CBANK
	.align		4
        /*0044*/ 	.byte	0x04, 0x0a
        /*0046*/ 	.short	(.L_440 - .L_439)
	.align		4
.L_439:
        /*0048*/ 	.word	index@(.nv.constant0._ZN7cutlass13device_kernelIN5flash19enable_sm80_to_sm89INS1_16FlashAttnFwdSm80INS1_25CollectiveMainloopFwdSm80ILi8ELi1ELb0EN4cute5tupleIJNS5_1CILi128EEENS7_ILi48EEENS7_ILi256EEEEEELi256ENS_6half_tEfNS_4arch4Sm80ELb1ELb0ELb1ELb1ELb0ELb1ELb1ELb0EEENS1_21CollectiveEpilogueFwdINS6_IJS8_SA_S9_EEENS6_IJNS7_ILi1EEESI_SI_EEESC_SE_Li256ELb1ELb1ELb0ELb0EEENS1_19SingleTileSchedulerILb1ELb0ELb1ELi128EEEEEEEEEvNT_6ParamsE)
        /*004c*/ 	.short	0x0380
        /*004e*/ 	.short	0x0418


	//----- nvinfo : EIATTR_SW_WAR
	.align		4
.L_440:
        /*0050*/ 	.byte	0x04, 0x36
        /*0052*/ 	.short	(.L_442 - .L_441)
.L_441:
        /*0054*/ 	.word	0x00000008
.L_442:


//--------------------- .nv.info._ZN7cutlass13device_kernelIN5flash19enable_sm80_to_sm89INS1_16FlashAttnFwdSm80INS1_25CollectiveMainloopFwdSm80ILi8ELi1ELb1EN4cute5tupleIJNS5_1CILi128EEENS7_ILi64EEENS7_ILi256EEEEEELi256ENS_6half_tEfNS_4arch4Sm80ELb0ELb0ELb0ELb0ELb0ELb0ELb1ELb0EEENS1_21CollectiveEpilogueFwdINS6_IJS8_SA_S9_EEENS6_IJNS7_ILi1EEESI_SI_EEESC_SE_Li256ELb0ELb1ELb0ELb0EEENS1_19SingleTileSchedulerILb0ELb0ELb1ELi128EEEEEEEEEvNT_6ParamsE --------------------------
	.section	.nv.info._ZN7cutlass13device_kernelIN5flash19enable_sm80_to_sm89INS1_16FlashAttnFwdSm80INS1_25CollectiveMainloopFwdSm80ILi8ELi1ELb1EN4cute5tupleIJNS5_1CILi128EEENS7_ILi64EEENS7_ILi256EEEEEELi256ENS_6half_tEfNS_4arch4Sm80ELb0ELb0ELb0ELb0ELb0ELb0ELb1ELb0EEENS1_21CollectiveEpilogueFwdINS6_IJS8_SA_S9_EEENS6_IJNS7_ILi1EEESI_SI_EEESC_SE_Li256ELb0ELb1ELb0ELb0EEENS1_19SingleTileSchedulerILb0ELb0ELb1ELi128EEEEEEEEEvNT_6ParamsE,"",@"SHT_CUDA_INFO"
	.sectionflags	@""
	.align	4


	//----- nvinfo : EIATTR_CUDA_API_VERSION
	.align		4
        /*0000*/ 	.byte	0x04, 0x37
        /*0002*/ 	.short	(.L_444 - .L_443)
.L_443:
        /*0004*/ 	.word	0x00000082


	//----- nvinfo : EIATTR_KPARAM_INFO
	.align		4
.L_444:
        /*0008*/ 	.byte	0x04, 0x17
        /*000a*/ 	.short	(.L_446 - .L_445)
.L_445:
        /*000c*/ 	.word	0x00000000
        /*0010*/ 	.short	0x0000
        /*0012*/ 	.short	0x0000
        /*0014*/ 	.byte	0x00, 0xf0, 0x61, 0x10


	//----- nvinfo : EIATTR_SPARSE_MMA_MASK
	.align		4
.L_446:
        /*0018*/ 	.byte	0x03, 0x50
        /*001a*/ 	.short	0x0000


	//----- nvinfo : EIATTR_MAXREG_COUNT
	.align		4
        /*001c*/ 	.byte	0x03, 0x1b
        /*001e*/ 	.short	0x00ff


	//----- nvinfo : EIATTR_MERCURY_ISA_VERSION
	.align		4
        /*0020*/ 	.byte	0x03, 0x5f
        /*0022*/ 	.short	0x0101


	//----- nvinfo : EIATTR_VRC_CTA_INIT_COUNT
	.align		4
        /*0024*/ 	.byte	0x02, 0x4a
	.zero		1
	.zero		1


	//----- nvinfo : EIATTR_EXIT_INSTR_OFFSETS
	.align		4
        /*0028*/ 	.byte	0x04, 0x1c
        /*002a*/ 	.short	(.L_448 - .L_447)


	//   ....[0]....
.L_447:
        /*002c*/ 	.word	0x00000010


	//----- nvinfo : EIATTR_MAX_THREADS
	.align		4
.L_448:
        /*0030*/ 	.byte	0x04, 0x05
        /*0032*/ 	.short	(.L_450 - .L_449)
.L_449:
        /*0034*/ 	.word	0x00000100
        /*0038*/ 	.word	0x00000001
        /*003c*/ 	.word	0x00000001


	//----- nvinfo : EIATTR_CBANK_PARAM_SIZE
	.align		4
.L_450:
        /*0040*/ 	.byte	0x03, 0x19
        /*0042*/ 	.short	0x0418


	//----- nvinfo : EIATTR_PARAM_CBANK
	.align		4
        /*0044*/ 	.byte	0x04, 0x0a
        /*0046*/ 	.short	(.L_452 - .L_451)
	.align		4
.L_451:
        /*0048*/ 	.word	index@(.nv.constant0._ZN7cutlass13device_kernelIN5flash19enable_sm80_to_sm89INS1_16FlashAttnFwdSm80INS1_25CollectiveMainloopFwdSm80ILi8ELi1ELb1EN4cute5tupleIJNS5_1CILi128EEENS7_ILi64EEENS7_ILi256EEEEEELi256ENS_6half_tEfNS_4arch4Sm80ELb0ELb0ELb0ELb0ELb0ELb0ELb1ELb0EEENS1_21CollectiveEpilogueFwdINS6_IJS8_SA_S9_EEENS6_IJNS7_ILi1EEESI_SI_EEESC_SE_Li256ELb0ELb1ELb0ELb0EEENS1_19SingleTileSchedulerILb0ELb0ELb1ELi128EEEEEEEEEvNT_6ParamsE)
        /*004c*/ 	.short	0x0380
        /*004e*/ 	.short	0x0418


	//----- nvinfo : EIATTR_SW_WAR
	.align		4
.L_452:
        /*0050*/ 	.byte	0x04, 0x36
        /*0052*/ 	.short	(.L_454 - .L_453)
.L_453:
        /*0054*/ 	.word	0x00000008
.L_454:


//--------------------- .nv.info._ZN7cutlass13device_kernelIN5flash19enable_sm80_to_sm89INS1_16FlashAttnFwdSm80INS1_25CollectiveMainloopFwdSm80ILi8ELi1ELb1EN4cute5tupleIJNS5_1CILi128EEENS7_ILi64EEENS7_ILi256EEEEEELi256ENS_6half_tEfNS_4arch4Sm80ELb0ELb0ELb0ELb1ELb0ELb0ELb1ELb0EEENS1_21CollectiveEpilogueFwdINS6_IJS8_SA_S9_EEENS6_IJNS7_ILi1EEESI_SI_EEESC_SE_Li256ELb1ELb1ELb0ELb0EEENS1_19SingleTileSchedulerILb1ELb0ELb1ELi128EEEEEEEEEvNT_6ParamsE --------------------------
	.section	.nv.info._ZN7cutlass13device_kernelIN5flash19enable_sm80_to_sm89INS1_16FlashAttnFwdSm80INS1_25CollectiveMainloopFwdSm80ILi8ELi1ELb1EN4cute5tupleIJNS5_1CILi128EEENS7_ILi64EEENS7_ILi256EEEEEELi256ENS_6half_tEfNS_4arch4Sm80ELb0ELb0ELb0ELb1ELb0ELb0ELb1ELb0EEENS1_21CollectiveEpilogueFwdINS6_IJS8_SA_S9_EEENS6_IJNS7_ILi1EEESI_SI_EEESC_SE_Li256ELb1ELb1ELb0ELb0EEENS1_19SingleTileSchedulerILb1ELb0ELb1ELi128EEEEEEEEEvNT_6ParamsE,"",@"SHT_CUDA_INFO"
	.sectionflags	@""
	.align	4


	//----- nvinfo : EIATTR_CUDA_API_VERSION
	.align		4
        /*0000*/ 	.byte	0x04, 0x37
        /*0002*/ 	.short	(.L_456 - .L_455)
.L_455:
        /*0004*/ 	.word	0x00000082


	//----- nvinfo : EIATTR_KPARAM_INFO
	.align		4
.L_456:
        /*0008*/ 	.byte	0x04, 0x17
        /*000a*/ 	.short	(.L_458 - .L_457)
.L_457:
        /*000c*/ 	.word	0x00000000
        /*0010*/ 	.short	0x0000
        /*0012*/ 	.short	0x0000
        /*0014*/ 	.byte	0x00, 0xf0, 0x61, 0x10


	//----- nvinfo : EIATTR_SPARSE_MMA_MASK
	.align		4
.L_458:
        /*0018*/ 	.byte	0x03, 0x50
        /*001a*/ 	.short	0x0000


	//----- nvinfo : EIATTR_MAXREG_COUNT
	.align		4
        /*001c*/ 	.byte	0x03, 0x1b
        /*001e*/ 	.short	0x00ff


	//----- nvinfo : EIATTR_MERCURY_ISA_VERSION
	.align		4
        /*0020*/ 	.byte	0x03, 0x5f
        /*0022*/ 	.short	0x0101


	//----- nvinfo : EIATTR_VRC_CTA_INIT_COUNT
	.align		4
        /*0024*/ 	.byte	0x02, 0x4a
	.zero		1
	.zero		1


	//----- nvinfo : EIATTR_EXIT_INSTR_OFFSETS
	.align		4
        /*0028*/ 	.byte	0x04, 0x1c
        /*002a*/ 	.short	(.L_460 - .L_459)


	//   ....[0]....
.L_459:
        /*002c*/ 	.word	0x00000010


	//----- nvinfo : EIATTR_MAX_THREADS
	.align		4
.L_460:
        /*0030*/ 	.byte	0x04, 0x05
        /*0032*/ 	.short	(.L_462 - .L_461)
.L_461:
        /*0034*/ 	.word	0x00000100
        /*0038*/ 	.word	0x00000001
        /*003c*/ 	.word	0x00000001


	//----- nvinfo : EIATTR_CBANK_PARAM_SIZE
	.align		4
.L_462:
        /*0040*/ 	.byte	0x03, 0x19
        /*0042*/ 	.short	0x0418


	//----- nvinfo : EIATTR_PARAM_CBANK
	.align		4
        /*0044*/ 	.byte	0x04, 0x0a
        /*0046*/ 	.short	(.L_464 - .L_463)
	.align		4
.L_463:
        /*0048*/ 	.word	index@(.nv.constant0._ZN7cutlass13device_kernelIN5flash19enable_sm80_to_sm89INS1_16FlashAttnFwdSm80INS1_25CollectiveMainloopFwdSm80ILi8ELi1ELb1EN4cute5tupleIJNS5_1CILi128EEENS7_ILi64EEENS7_ILi256EEEEEELi256ENS_6half_tEfNS_4arch4Sm80ELb0ELb0ELb0ELb1ELb0ELb0ELb1ELb0EEENS1_21CollectiveEpilogueFwdINS6_IJS8_SA_S9_EEENS6_IJNS7_ILi1EEESI_SI_EEESC_SE_Li256ELb1ELb1ELb0ELb0EEENS1_19SingleTileSchedulerILb1ELb0ELb1ELi128EEEEEEEEEvNT_6ParamsE)
        /*004c*/ 	.short	0x0380
        /*004e*/ 	.short	0x0418


	//----- nvinfo : EIATTR_SW_WAR
	.align		4
.L_464:
        /*0050*/ 	.byte	0x04, 0x36
        /*0052*/ 	.short	(.L_466 - .L_465)
.L_465:
        /*0054*/ 	.word	0x00000008
.L_466:


//--------------------- .nv.info._ZN7cutlass13device_kernelIN5flash19enable_sm80_to_sm89INS1_16FlashAttnFwdSm80INS1_25CollectiveMainloopFwdSm80ILi8ELi1ELb0EN4cute5tupleIJNS5_1CILi128EEENS7_ILi32EEENS7_ILi256EEEEEELi256ENS_6half_tEfNS_4arch4Sm80ELb0ELb0ELb0ELb1ELb0ELb1ELb1ELb0EEENS1_21CollectiveEpilogueFwdINS6_IJS8_SA_S9_EEENS6_IJNS7_ILi1EEESI_SI_EEESC_SE_Li256ELb1ELb1ELb0ELb0EEENS1_19SingleTileSchedulerILb1ELb0ELb1ELi128EEEEEEEEEvNT_6ParamsE --------------------------
	.section	.nv.info._ZN7cutlass13device_kernelIN5flash19enable_sm80_to_sm89INS1_16FlashAttnFwdSm80INS1_25CollectiveMainloopFwdSm80ILi8ELi1ELb0EN4cute5tupleIJNS5_1CILi128EEENS7_ILi32EEENS7_ILi256EEEEEELi256ENS_6half_tEfNS_4arch4Sm80ELb0ELb0ELb0ELb1ELb0ELb1ELb1ELb0EEENS1_21CollectiveEpilogueFwdINS6_IJS8_SA_S9_EEENS6_IJNS7_ILi1EEESI_SI_EEESC_SE_Li256ELb1ELb1ELb0ELb0EEENS1_19SingleTileSchedulerILb1ELb0ELb1ELi128EEEEEEEEEvNT_6ParamsE,"",@"SHT_CUDA_INFO"
	.sectionflags	@""
	.align	4


	//----- nvinfo : EIATTR_CUDA_API_VERSION
	.align		4
        /*0000*/ 	.byte	0x04, 0x37
        /*0002*/ 	.short	(.L_468 - .L_467)
.L_467:
        /*0004*/ 	.word	0x00000082


	//----- nvinfo : EIATTR_KPARAM_INFO
	.align		4
.L_468:
        /*0008*/ 	.byte	0x04, 0x17
        /*000a*/ 	.short	(.L_470 - .L_469)
.L_469:
        /*000c*/ 	.word	0x00000000
        /*0010*/ 	.short	0x0000
        /*0012*/ 	.short	0x0000
        /*0014*/ 	.byte	0x00, 0xf0, 0x61, 0x10


	//----- nvinfo : EIATTR_SPARSE_MMA_MASK
	.align		4
.L_470:
        /*0018*/ 	.byte	0x03, 0x50
        /*001a*/ 	.short	0x0000


	//----- nvinfo : EIATTR_MAXREG_COUNT
	.align		4
        /*001c*/ 	.byte	0x03, 0x1b
        /*001e*/ 	.short	0x00ff


	//----- nvinfo : EIATTR_MERCURY_ISA_VERSION
	.align		4
        /*0020*/ 	.byte	0x03, 0x5f
        /*0022*/ 	.short	0x0101


	//----- nvinfo : EIATTR_VRC_CTA_INIT_COUNT
	.align		4
        /*0024*/ 	.byte	0x02, 0x4a
	.zero		1
	.zero		1


	//----- nvinfo : EIATTR_EXIT_INSTR_OFFSETS
	.align		4
        /*0028*/ 	.byte	0x04, 0x1c
        /*002a*/ 	.short	(.L_472 - .L_471)


	//   ....[0]....
.L_471:
        /*002c*/ 	.word	0x00000010


	//----- nvinfo : EIATTR_MAX_THREADS
	.align		4
.L_472:
        /*0030*/ 	.byte	0x04, 0x05
        /*0032*/ 	.short	(.L_474 - .L_473)
.L_473:
        /*0034*/ 	.word	0x00000100
        /*0038*/ 	.word	0x00000001
        /*003c*/ 	.word	0x00000001


	//----- nvinfo : EIATTR_CBANK_PARAM_SIZE
	.align		4
.L_474:
        /*0040*/ 	.byte	0x03, 0x19
        /*0042*/ 	.short	0x0418


	//----- nvinfo : EIATTR_PARAM_CBANK
	.align		4
        /*0044*/ 	.byte	0x04, 0x0a
        /*0046*/ 	.short	(.L_476 - .L_475)
	.align		4
.L_475:
        /*0048*/ 	.word	index@(.nv.constant0._ZN7cutlass13device_kernelIN5flash19enable_sm80_to_sm89INS1_16FlashAttnFwdSm80INS1_25CollectiveMainloopFwdSm80ILi8ELi1ELb0EN4cute5tupleIJNS5_1CILi128EEENS7_ILi32EEENS7_ILi256EEEEEELi256ENS_6half_tEfNS_4arch4Sm80ELb0ELb0ELb0ELb1ELb0ELb1ELb1ELb0EEENS1_21CollectiveEpilogueFwdINS6_IJS8_SA_S9_EEENS6_IJNS7_ILi1EEESI_SI_EEESC_SE_Li256ELb1ELb1ELb0ELb0EEENS1_19SingleTileSchedulerILb1ELb0ELb1ELi128EEEEEEEEEvNT_6ParamsE)
        /*004c*/ 	.short	0x0380
        /*004e*/ 	.short	0x0418


	//----- nvinfo : EIATTR_SW_WAR
	.align		4
.L_476:
        /*0050*/ 	.byte	0x04, 0x36
        /*0052*/ 	.short	(.L_478 - .L_477)
.L_477:
        /*0054*/ 	.word	0x00000008
.L_478:


//--------------------- .nv.info._ZN7cutlass13device_kernelIN5flash19enable_sm80_to_sm89INS1_16FlashAttnFwdSm80INS1_25CollectiveMainloopFwdSm80ILi8ELi1ELb1EN4cute5tupleIJNS5_1CILi128EEENS7_ILi48EEENS7_ILi256EEEEEELi256ENS_6half_tEfNS_4arch4Sm80ELb0ELb1ELb0ELb0ELb0ELb0ELb1ELb0EEENS1_21CollectiveEpilogueFwdINS6_IJS8_SA_S9_EEENS6_IJNS7_ILi1EEESI_SI_EEESC_SE_Li256ELb0ELb1ELb0ELb0EEENS1_19SingleTileSchedulerILb0ELb0ELb1ELi128EEEEEEEEEvNT_6ParamsE --------------------------
	.section	.nv.info._ZN7cutlass13device_kernelIN5flash19enable_sm80_to_sm89INS1_16FlashAttnFwdSm80INS1_25CollectiveMainloopFwdSm80ILi8ELi1ELb1EN4cute5tupleIJNS5_1CILi128EEENS7_ILi48EEENS7_ILi256EEEEEELi256ENS_6half_tEfNS_4arch4Sm80ELb0ELb1ELb0ELb0ELb0ELb0ELb1ELb0EEENS1_21CollectiveEpilogueFwdINS6_IJS8_SA_S9_EEENS6_IJNS7_ILi1EEESI_SI_EEESC_SE_Li256ELb0ELb1ELb0ELb0EEENS1_19SingleTileSchedulerILb0ELb0ELb1ELi128EEEEEEEEEvNT_6ParamsE,"",@"SHT_CUDA_INFO"
	.sectionflags	@""
	.align	4


	//----- nvinfo : EIATTR_CUDA_API_VERSION
	.align		4
        /*0000*/ 	.byte	0x04, 0x37
        /*0002*/ 	.short	(.L_480 - .L_479)
.L_479:
        /*0004*/ 	.word	0x00000082


	//----- nvinfo : EIATTR_KPARAM_INFO
	.align		4
.L_480:
        /*0008*/ 	.byte	0x04, 0x17
        /*000a*/ 	.short	(.L_482 - .L_481)
.L_481:
        /*000c*/ 	.word	0x00000000
        /*0010*/ 	.short	0x0000
        /*0012*/ 	.short	0x0000
        /*0014*/ 	.byte	0x00, 0xf0, 0x61, 0x10


	//----- nvinfo : EIATTR_SPARSE_MMA_MASK
	.align		4
.L_482:
        /*0018*/ 	.byte	0x03, 0x50
        /*001a*/ 	.short	0x0000


	//----- nvinfo : EIATTR_MAXREG_COUNT
	.align		4
        /*001c*/ 	.byte	0x03, 0x1b
        /*001e*/ 	.short	0x00ff


	//----- nvinfo : EIATTR_MERCURY_ISA_VERSION
	.align		4
        /*0020*/ 	.byte	0x03, 0x5f
        /*0022*/ 	.short	0x0101


	//----- nvinfo : EIATTR_VRC_CTA_INIT_COUNT
	.align		4
        /*0024*/ 	.byte	0x02, 0x4a
	.zero		1
	.zero		1


	//----- nvinfo : EIATTR_EXIT_INSTR_OFFSETS
	.align		4
        /*0028*/ 	.byte	0x04, 0x1c
        /*002a*/ 	.short	(.L_484 - .L_483)


	//   ....[0]....
.L_483:
        /*002c*/ 	.word	0x00000010


	//----- nvinfo : EIATTR_MAX_THREADS
	.align		4
.L_484:
        /*0030*/ 	.byte	0x04, 0x05
        /*0032*/ 	.short	(.L_486 - .L_485)
.L_485:
        /*0034*/ 	.word	0x00000100
        /*0038*/ 	.word	0x00000001
        /*003c*/ 	.word	0x00000001


	//----- nvinfo : EIATTR_CBANK_PARAM_SIZE
	.align		4
.L_486:
        /*0040*/ 	.byte	0x03, 0x19
        /*0042*/ 	.short	0x0418


	//----- nvinfo : EIATTR_PARAM_CBANK
	.align		4
        /*0044*/ 	.byte	0x04, 0x0a
        /*0046*/ 	.short	(.L_488 - .L_487)
	.align		4
.L_487:
        /*0048*/ 	.word	index@(.nv.constant0._ZN7cutlass13device_kernelIN5flash19enable_sm80_to_sm89INS1_16FlashAttnFwdSm80INS1_25CollectiveMainloopFwdSm80ILi8ELi1ELb1EN4cute5tupleIJNS5_1CILi128EEENS7_ILi48EEENS7_ILi256EEEEEELi256ENS_6half_tEfNS_4arch4Sm80ELb0ELb1ELb0ELb0ELb0ELb0ELb1ELb0EEENS1_21CollectiveEpilogueFwdINS6_IJS8_SA_S9_EEENS6_IJNS7_ILi1EEESI_SI_EEESC_SE_Li256ELb0ELb1ELb0ELb0EEENS1_19SingleTileSchedulerILb0ELb0ELb1ELi128EEEEEEEEEvNT_6ParamsE)
        /*004c*/ 	.short	0x0380
        /*004e*/ 	.short	0x0418


	//----- nvinfo : EIATTR_SW_WAR
	.align		4
.L_488:
        /*0050*/ 	.byte	0x04, 0x36
        /*0052*/ 	.short	(.L_490 - .L_489)
.L_489:
        /*0054*/ 	.word	0x00000008
.L_490:


//--------------------- .nv.info._ZN7cutlass13device_kernelIN5flash19enable_sm80_to_sm89INS1_16FlashAttnFwdSm80INS1_25CollectiveMainloopFwdSm80ILi8ELi1ELb1EN4cute5tupleIJNS5_1CILi128EEENS7_ILi48EEENS7_ILi256EEEEEELi256ENS_6half_tEfNS_4arch4Sm80ELb0ELb1ELb0ELb1ELb0ELb0ELb1ELb0EEENS1_21CollectiveEpilogueFwdINS6_IJS8_SA_S9_EEENS6_IJNS7_ILi1EEESI_SI_EEESC_SE_Li256ELb1ELb1ELb0ELb0EEENS1_19SingleTileSchedulerILb1ELb0ELb1ELi128EEEEEEEEEvNT_6ParamsE --------------------------
	.section	.nv.info._ZN7cutlass13device_kernelIN5flash19enable_sm80_to_sm89INS1_16FlashAttnFwdSm80INS1_25CollectiveMainloopFwdSm80ILi8ELi1ELb1EN4cute5tupleIJNS5_1CILi128EEENS7_ILi48EEENS7_ILi256EEEEEELi256ENS_6half_tEfNS_4arch4Sm80ELb0ELb1ELb0ELb1ELb0ELb0ELb1ELb0EEENS1_21CollectiveEpilogueFwdINS6_IJS8_SA_S9_EEENS6_IJNS7_ILi1EEESI_SI_EEESC_SE_Li256ELb1ELb1ELb0ELb0EEENS1_19SingleTileSchedulerILb1ELb0ELb1ELi128EEEEEEEEEvNT_6ParamsE,"",@"SHT_CUDA_INFO"
	.sectionflags	@""
	.align	4


	//----- nvinfo : EIATTR_CUDA_API_VERSION
	.align		4
        /*0000*/ 	.byte	0x04, 0x37
        /*0002*/ 	.short	(.L_492 - .L_491)
.L_491:
        /*0004*/ 	.word	0x00000082


	//----- nvinfo : EIATTR_KPARAM_INFO
	.align		4
.L_492:
        /*0008*/ 	.byte	0x04, 0x17
        /*000a*/ 	.short	(.L_494 - .L_493)
.L_493:
        /*000c*/ 	.word	0x00000000
        /*0010*/ 	.short	0x0000
        /*0012*/ 	.short	0x0000
        /*0014*/ 	.byte	0x00, 0xf0, 0x61, 0x10


	//----- nvinfo : EIATTR_SPARSE_MMA_MASK
	.align		4
.L_494:
        /*0018*/ 	.byte	0x03, 0x50
        /*001a*/ 	.short	0x0000


	//----- nvinfo : EIATTR_MAXREG_COUNT
	.align		4
        /*001c*/ 	.byte	0x03, 0x1b
        /*001e*/ 	.short	0x00ff


	//----- nvinfo : EIATTR_MERCURY_ISA_VERSION
	.align		4
        /*0020*/ 	.byte	0x03, 0x5f
        /*0022*/ 	.short	0x0101


	//----- nvinfo : EIATTR_VRC_CTA_INIT_COUNT
	.align		4
        /*0024*/ 	.byte	0x02, 0x4a
	.zero		1
	.zero		1


	//----- nvinfo : EIATTR_EXIT_INSTR_OFFSETS
	.align		4
        /*0028*/ 	.byte	0x04, 0x1c
        /*002a*/ 	.short	(.L_496 - .L_495)


	//   ....[0]....
.L_495:
        /*002c*/ 	.word	0x00000010


	//----- nvinfo : EIATTR_MAX_THREADS
	.align		4
.L_496:
        /*0030*/ 	.byte	0x04, 0x05
        /*0032*/ 	.short	(.L_498 - .L_497)
.L_497:
        /*0034*/ 	.word	0x00000100
        /*0038*/ 	.word	0x00000001
        /*003c*/ 	.word	0x00000001


	//----- nvinfo : EIATTR_CBANK_PARAM_SIZE
	.align		4
.L_498:
        /*0040*/ 	.byte	0x03, 0x19
        /*0042*/ 	.short	0x0418


	//----- nvinfo : EIATTR_PARAM_CBANK
	.align		4
        /*0044*/ 	.byte	0x04, 0x0a
        /*0046*/ 	.short	(.L_500 - .L_499)
	.align		4
.L_499:
        /*0048*/ 	.word	index@(.nv.constant0._ZN7cutlass13device_kernelIN5flash19enable_sm80_to_sm89INS1_16FlashAttnFwdSm80INS1_25CollectiveMainloopFwdSm80ILi8ELi1ELb1EN4cute5tupleIJNS5_1CILi128EEENS7_ILi48EEENS7_ILi256EEEEEELi256ENS_6half_tEfNS_4arch4Sm80ELb0ELb1ELb0ELb1ELb0ELb0ELb1ELb0EEENS1_21CollectiveEpilogueFwdINS6_IJS8_SA_S9_EEENS6_IJNS7_ILi1EEESI_SI_EEESC_SE_Li256ELb1ELb1ELb0ELb0EEENS1_19SingleTileSchedulerILb1ELb0ELb1ELi128EEEEEEEEEvNT_6ParamsE)
        /*004c*/ 	.short	0x0380
        /*004e*/ 	.short	0x0418


	//----- nvinfo : EIATTR_SW_WAR
	.align		4
.L_500:
        /*0050*/ 	.byte	0x04, 0x36
        /*0052*/ 	.short	(.L_502 - .L_501)
.L_501:
        /*0054*/ 	.word	0x00000008
.L_502:


//--------------------- .nv.info._ZN7cutlass13device_kernelIN5flash19enable_sm80_to_sm89INS1_16FlashAttnFwdSm80INS1_25CollectiveMainloopFwdSm80ILi8ELi1ELb0EN4cute5tupleIJNS5_1CILi128EEENS7_ILi32EEENS7_ILi256EEEEEELi256ENS_6half_tEfNS_4arch4Sm80ELb0ELb1ELb0ELb1ELb0ELb1ELb1ELb0EEENS1_21CollectiveEpilogueFwdINS6_IJS8_SA_S9_EEENS6_IJNS7_ILi1EEESI_SI_EEESC_SE_Li256ELb1ELb1ELb0ELb0EEENS1_19SingleTileSchedulerILb1ELb0ELb1ELi128EEEEEEEEEvNT_6ParamsE --------------------------
	.section	.nv.info._ZN7cutlass13device_kernelIN5flash19enable_sm80_to_sm89INS1_16FlashAttnFwdSm80INS1_25CollectiveMainloopFwdSm80ILi8ELi1ELb0EN4cute5tupleIJNS5_1CILi128EEENS7_ILi32EEENS7_ILi256EEEEEELi256ENS_6half_tEfNS_4arch4Sm80ELb0ELb1ELb0ELb1ELb0ELb1ELb1ELb0EEENS1_21CollectiveEpilogueFwdINS6_IJS8_SA_S9_EEENS6_IJNS7_ILi1EEESI_SI_EEESC_SE_Li256ELb1ELb1ELb0ELb0EEENS1_19SingleTileSchedulerILb1ELb0ELb1ELi128EEEEEEEEEvNT_6ParamsE,"",@"SHT_CUDA_INFO"
	.sectionflags	@""
	.align	4


	//----- nvinfo : EIATTR_CUDA_API_VERSION
	.align		4
        /*0000*/ 	.byte	0x04, 0x37
        /*0002*/ 	.short	(.L_504 - .L_503)
.L_503:
        /*0004*/ 	.word	0x00000082


	//----- nvinfo : EIATTR_KPARAM_INFO
	.align		4
.L_504:
        /*0008*/ 	.byte	0x04, 0x17
        /*000a*/ 	.short	(.L_506 - .L_505)
.L_505:
        /*000c*/ 	.word	0x00000000
        /*0010*/ 	.short	0x0000
        /*0012*/ 	.short	0x0000
        /*0014*/ 	.byte	0x00, 0xf0, 0x61, 0x10


	//----- nvinfo : EIATTR_SPARSE_MMA_MASK
	.align		4
.L_506:
        /*0018*/ 	.byte	0x03, 0x50
        /*001a*/ 	.short	0x0000


	//----- nvinfo : EIATTR_MAXREG_COUNT
	.align		4
        /*001c*/ 	.byte	0x03, 0x1b
        /*001e*/ 	.short	0x00ff


	//----- nvinfo : EIATTR_MERCURY_ISA_VERSION
	.align		4
        /*0020*/ 	.byte	0x03, 0x5f
        /*0022*/ 	.short	0x0101


	//----- nvinfo : EIATTR_VRC_CTA_INIT_COUNT
	.align		4
        /*0024*/ 	.byte	0x02, 0x4a
	.zero		1
	.zero		1


	//----- nvinfo : EIATTR_EXIT_INSTR_OFFSETS
	.align		4
        /*0028*/ 	.byte	0x04, 0x1c
        /*002a*/ 	.short	(.L_508 - .L_507)


	//   ....[0]....
.L_507:
        /*002c*/ 	.word	0x00000010


	//----- nvinfo : EIATTR_MAX_THREADS
	.align		4
.L_508:
        /*0030*/ 	.byte	0x04, 0x05
        /*0032*/ 	.short	(.L_510 - .L_509)
.L_509:
        /*0034*/ 	.word	0x00000100
        /*0038*/ 	.word	0x00000001
        /*003c*/ 	.word	0x00000001


	//----- nvinfo : EIATTR_CBANK_PARAM_SIZE
	.align		4
.L_510:
        /*0040*/ 	.byte	0x03, 0x19
        /*0042*/ 	.short	0x0418


	//----- nvinfo : EIATTR_PARAM_CBANK
	.align		4
        /*0044*/ 	.byte	0x04, 0x0a
        /*0046*/ 	.short	(.L_512 - .L_511)
	.align		4
.L_511:
        /*0048*/ 	.word	index@(.nv.constant0._ZN7cutlass13device_kernelIN5flash19enable_sm80_to_sm89INS1_16FlashAttnFwdSm80INS1_25CollectiveMainloopFwdSm80ILi8ELi1ELb0EN4cute5tupleIJNS5_1CILi128EEENS7_ILi32EEENS7_ILi256EEEEEELi256ENS_6half_tEfNS_4arch4Sm80ELb0ELb1ELb0ELb1ELb0ELb1ELb1ELb0EEENS1_21CollectiveEpilogueFwdINS6_IJS8_SA_S9_EEENS6_IJNS7_ILi1EEESI_SI_EEESC_SE_Li256ELb1ELb1ELb0ELb0EEENS1_19SingleTileSchedulerILb1ELb0ELb1ELi128EEEEEEEEEvNT_6ParamsE)
        /*004c*/ 	.short	0x0380
        /*004e*/ 	.short	0x0418


	//----- nvinfo : EIATTR_SW_WAR
	.align		4
.L_512:
        /*0050*/ 	.byte	0x04, 0x36
        /*0052*/ 	.short	(.L_514 - .L_513)
.L_513:
        /*0054*/ 	.word	0x00000008
.L_514:


//--------------------- .nv.info._ZN7cutlass13device_kernelIN5flash19enable_sm80_to_sm89INS1_16FlashAttnFwdSm80INS1_25CollectiveMainloopFwdSm80ILi8ELi1ELb1EN4cute5tupleIJNS5_1CILi128EEENS7_ILi64EEENS7_ILi256EEEEEELi256ENS_6half_tEfNS_4arch4Sm80ELb1ELb0ELb0ELb0ELb0ELb0ELb1ELb0EEENS1_21CollectiveEpilogueFwdINS6_IJS8_SA_S9_EEENS6_IJNS7_ILi1EEESI_SI_EEESC_SE_Li256ELb0ELb1ELb0ELb0EEENS1_30DynamicPersistentTileSchedulerILi256ELi256ELb0ELb1ELb0EEEEEEEEEvNT_6ParamsE --------------------------
	.section	.nv.info._ZN7cutlass13device_kernelIN5flash19enable_sm80_to_sm89INS1_16FlashAttnFwdSm80INS1_25CollectiveMainloopFwdSm80ILi8ELi1ELb1EN4cute5tupleIJNS5_1CILi128EEENS7_ILi64EEENS7_ILi256EEEEEELi256ENS_6half_tEfNS_4arch4Sm80ELb1ELb0ELb0ELb0ELb0ELb0ELb1ELb0EEENS1_21CollectiveEpilogueFwdINS6_IJS8_SA_S9_EEENS6_IJNS7_ILi1EEESI_SI_EEESC_SE_Li256ELb0ELb1ELb0ELb0EEENS1_30DynamicPersistentTileSchedulerILi256ELi256ELb0ELb1ELb0EEEEEEEEEvNT_6ParamsE,"",@"SHT_CUDA_INFO"
	.sectionflags	@""
	.align	4


	//----- nvinfo : EIATTR_CUDA_API_VERSION
	.align		4
        /*0000*/ 	.byte	0x04, 0x37
        /*0002*/ 	.short	(.L_516 - .L_515)
.L_515:
        /*0004*/ 	.word	0x00000082


	//----- nvinfo : EIATTR_KPARAM_INFO
	.align		4
.L_516:
        /*0008*/ 	.byte	0x04, 0x17
        /*000a*/ 	.short	(.L_518 - .L_517)
.L_517:
        /*000c*/ 	.word	0x00000000
        /*0010*/ 	.short	0x0000
        /*0012*/ 	.short	0x0000
        /*0014*/ 	.byte	0x00, 0xf0, 0xa1, 0x10


	//----- nvinfo : EIATTR_SPARSE_MMA_MASK
	.align		4
.L_518:
        /*0018*/ 	.byte	0x03, 0x50
        /*001a*/ 	.short	0x0000


	//----- nvinfo : EIATTR_MAXREG_COUNT
	.align		4
        /*001c*/ 	.byte	0x03, 0x1b
        /*001e*/ 	.short	0x00ff


	//----- nvinfo : EIATTR_MERCURY_ISA_VERSION
	.align		4
        /*0020*/ 	.byte	0x03, 0x5f
        /*0022*/ 	.short	0x0101


	//----- nvinfo : EIATTR_VRC_CTA_INIT_COUNT
	.align		4
        /*0024*/ 	.byte	0x02, 0x4a
	.zero		1
	.zero		1


	//----- nvinfo : EIATTR_EXIT_INSTR_OFFSETS
	.align		4
        /*0028*/ 	.byte	0x04, 0x1c
        /*002a*/ 	.short	(.L_520 - .L_519)


	//   ....[0]....
.L_519:
        /*002c*/ 	.word	0x00000010


	//----- nvinfo : EIATTR_MAX_THREADS
	.align		4
.L_520:
        /*0030*/ 	.byte	0x04, 0x05
        /*0032*/ 	.short	(.L_522 - .L_521)
.L_521:
        /*0034*/ 	.word	0x00000100
        /*0038*/ 	.word	0x00000001
        /*003c*/ 	.word	0x00000001


	//----- nvinfo : EIATTR_CBANK_PARAM_SIZE
	.align		4
.L_522:
        /*0040*/ 	.byte	0x03, 0x19
        /*0042*/ 	.short	0x0428


	//----- nvinfo : EIATTR_PARAM_CBANK
	.align		4
        /*0044*/ 	.byte	0x04, 0x0a
        /*0046*/ 	.short	(.L_524 - .L_523)
	.align		4
.L_523:
        /*0048*/ 	.word	index@(.nv.constant0._ZN7cutlass13device_kernelIN5flash19enable_sm80_to_sm89INS1_16FlashAttnFwdSm80INS1_25CollectiveMainloopFwdSm80ILi8ELi1ELb1EN4cute5tupleIJNS5_1CILi128EEENS7_ILi64EEENS7_ILi256EEEEEELi256ENS_6half_tEfNS_4arch4Sm80ELb1ELb0ELb0ELb0ELb0ELb0ELb1ELb0EEENS1_21CollectiveEpilogueFwdINS6_IJS8_SA_S9_EEENS6_IJNS7_ILi1EEESI_SI_EEESC_SE_Li256ELb0ELb1ELb0ELb0EEENS1_30DynamicPersistentTileSchedulerILi256ELi256ELb0ELb1ELb0EEEEEEEEEvNT_6ParamsE)
        /*004c*/ 	.short	0x0380
        /*004e*/ 	.short	0x0428


	//----- nvinfo : EIATTR_SW_WAR
	.align		4
.L_524:
        /*0050*/ 	.byte	0x04, 0x36
        /*0052*/ 	.short	(.L_526 - .L_525)
.L_525:
        /*0054*/ 	.word	0x00000008
.L_526:


//--------------------- .nv.info._ZN7cutlass13device_kernelIN5flash19enable_sm80_to_sm89INS1_16FlashAttnFwdSm80INS1_25CollectiveMainloopFwdSm80ILi8ELi1ELb1EN4cute5tupleIJNS5_1CILi128EEENS7_ILi64EEENS7_ILi256EEEEEELi256ENS_6half_tEfNS_4arch4Sm80ELb1ELb0ELb0ELb1ELb0ELb0ELb1ELb0EEENS1_21CollectiveEpilogueFwdINS6_IJS8_SA_S9_EEENS6_IJNS7_ILi1EEESI_SI_EEESC_SE_Li256ELb1ELb1ELb0ELb0EEENS1_19SingleTileSchedulerILb1ELb0ELb1ELi128EEEEEEEEEvNT_6ParamsE --------------------------
	.section	.nv.info._ZN7cutlass13device_kernelIN5flash19enable_sm80_to_sm89INS1_16FlashAttnFwdSm80INS1_25CollectiveMainloopFwdSm80ILi8ELi1ELb1EN4cute5tupleIJNS5_1CILi128EEENS7_ILi64EEENS7_ILi256EEEEEELi256ENS_6half_tEfNS_4arch4Sm80ELb1ELb0ELb0ELb1ELb0ELb0ELb1ELb0EEENS1_21CollectiveEpilogueFwdINS6_IJS8_SA_S9_EEENS6_IJNS7_ILi1EEESI_SI_EEESC_SE_Li256ELb1ELb1ELb0ELb0EEENS1_19SingleTileSchedulerILb1ELb0ELb1ELi128EEEEEEEEEvNT_6ParamsE,"",@"SHT_CUDA_INFO"
	.sectionflags	@""
	.align	4


	//----- nvinfo : EIATTR_CUDA_API_VERSION
	.align		4
        /*0000*/ 	.byte	0x04, 0x37
        /*0002*/ 	.short	(.L_528 - .L_527)
.L_527:
        /*0004*/ 	.word	0x00000082


	//----- nvinfo : EIATTR_KPARAM_INFO
	.align		4
.L_528:
        /*0008*/ 	.byte	0x04, 0x17
        /*000a*/ 	.short	(.L_530 - .L_529)
.L_529:
        /*000c*/ 	.word	0x00000000
        /*0010*/ 	.short	0x0000
        /*0012*/ 	.short	0x0000
        /*0014*/ 	.byte	0x00, 0xf0, 0x61, 0x10


	//----- nvinfo : EIATTR_SPARSE_MMA_MASK
	.align		4
.L_530:
        /*0018*/ 	.byte	0x03, 0x50
        /*001a*/ 	.short	0x0000


	//----- nvinfo : EIATTR_MAXREG_COUNT
	.align		4
        /*001c*/ 	.byte	0x03, 0x1b
        /*001e*/ 	.short	0x00ff


	//----- nvinfo : EIATTR_MERCURY_ISA_VERSION
	.align		4
        /*0020*/ 	.byte	0x03, 0x5f
        /*0022*/ 	.short	0x0101


	//----- nvinfo : EIATTR_VRC_CTA_INIT_COUNT
	.align		4
        /*0024*/ 	.byte	0x02, 0x4a
	.zero		1
	.zero		1


	//----- nvinfo : EIATTR_EXIT_INSTR_OFFSETS
	.align		4
        /*0028*/ 	.byte	0x04, 0x1c
        /*002a*/ 	.short	(.L_532 - .L_531)


	//   ....[0]....
.L_531:
        /*002c*/ 	.word	0x00000010


	//----- nvinfo : EIATTR_MAX_THREADS
	.align		4
.L_532:
        /*0030*/ 	.byte	0x04, 0x05
        /*0032*/ 	.short	(.L_534 - .L_533)
.L_533:
        /*0034*/ 	.word	0x00000100
        /*0038*/ 	.word	0x00000001
        /*003c*/ 	.word	0x00000001


	//----- nvinfo : EIATTR_CBANK_PARAM_SIZE
	.align		4
.L_534:
        /*0040*/ 	.byte	0x03, 0x19
        /*0042*/ 	.short	0x0418


	//----- nvinfo : EIATTR_PARAM_CBANK
	.align		4
        /*0044*/ 	.byte	0x04, 0x0a
        /*0046*/ 	.short	(.L_536 - .L_535)
	.align		4
.L_535:
        /*0048*/ 	.word	index@(.nv.constant0._ZN7cutlass13device_kernelIN5flash19enable_sm80_to_sm89INS1_16FlashAttnFwdSm80INS1_25CollectiveMainloopFwdSm80ILi8ELi1ELb1EN4cute5tupleIJNS5_1CILi128EEENS7_ILi64EEENS7_ILi256EEEEEELi256ENS_6half_tEfNS_4arch4Sm80ELb1ELb0ELb0ELb1ELb0ELb0ELb1ELb0EEENS1_21CollectiveEpilogueFwdINS6_IJS8_SA_S9_EEENS6_IJNS7_ILi1EEESI_SI_EEESC_SE_Li256ELb1ELb1ELb0ELb0EEENS1_19SingleTileSchedulerILb1ELb0ELb1ELi128EEEEEEEEEvNT_6ParamsE)
        /*004c*/ 	.short	0x0380
        /*004e*/ 	.short	0x0418


	//----- nvinfo : EIATTR_SW_WAR
	.align		4
.L_536:
        /*0050*/ 	.byte	0x04, 0x36
        /*0052*/ 	.short	(.L_538 - .L_537)
.L_537:
        /*0054*/ 	.word	0x00000008
.L_538:


//--------------------- .nv.info._ZN7cutlass13device_kernelIN5flash19enable_sm80_to_sm89INS1_16FlashAttnFwdSm80INS1_25CollectiveMainloopFwdSm80ILi8ELi1ELb0EN4cute5tupleIJNS5_1CILi128EEENS7_ILi32EEENS7_ILi256EEEEEELi256ENS_6half_tEfNS_4arch4Sm80ELb1ELb0ELb0ELb1ELb0ELb1ELb1ELb0EEENS1_21CollectiveEpilogueFwdINS6_IJS8_SA_S9_EEENS6_IJNS7_ILi1EEESI_SI_EEESC_SE_Li256ELb1ELb1ELb0ELb0EEENS1_19SingleTileSchedulerILb1ELb0ELb1ELi128EEEEEEEEEvNT_6ParamsE --------------------------
	.section	.nv.info._ZN7cutlass13device_kernelIN5flash19enable_sm80_to_sm89INS1_16FlashAttnFwdSm80INS1_25CollectiveMainloopFwdSm80ILi8ELi1ELb0EN4cute5tupleIJNS5_1CILi128EEENS7_ILi32EEENS7_ILi256EEEEEELi256ENS_6half_tEfNS_4arch4Sm80ELb1ELb0ELb0ELb1ELb0ELb1ELb1ELb0EEENS1_21CollectiveEpilogueFwdINS6_IJS8_SA_S9_EEENS6_IJNS7_ILi1EEESI_SI_EEESC_SE_Li256ELb1ELb1ELb0ELb0EEENS1_19SingleTileSchedulerILb1ELb0ELb1ELi128EEEEEEEEEvNT_6ParamsE,"",@"SHT_CUDA_INFO"
	.sectionflags	@""
	.align	4


	//----- nvinfo : EIATTR_CUDA_API_VERSION
	.align		4
        /*0000*/ 	.byte	0x04, 0x37
        /*0002*/ 	.short	(.L_540 - .L_539)
.L_539:
        /*0004*/ 	.word	0x00000082


	//----- nvinfo : EIATTR_KPARAM_INFO
	.align		4
.L_540:
        /*0008*/ 	.byte	0x04, 0x17
        /*000a*/ 	.short	(.L_542 - .L_541)
.L_541:
        /*000c*/ 	.word	0x00000000
        /*0010*/ 	.short	0x0000
        /*0012*/ 	.short	0x0000
        /*0014*/ 	.byte	0x00, 0xf0, 0x61, 0x10


	//----- nvinfo : EIATTR_SPARSE_MMA_MASK
	.align		4
.L_542:
        /*0018*/ 	.byte	0x03, 0x50
        /*001a*/ 	.short	0x0000


	//----- nvinfo : EIATTR_MAXREG_COUNT
	.align		4
        /*001c*/ 	.byte	0x03, 0x1b
        /*001e*/ 	.short	0x00ff


	//----- nvinfo : EIATTR_MERCURY_ISA_VERSION
	.align		4
        /*0020*/ 	.byte	0x03, 0x5f
        /*0022*/ 	.short	0x0101


	//----- nvinfo : EIATTR_VRC_CTA_INIT_COUNT
	.align		4
        /*0024*/ 	.byte	0x02, 0x4a
	.zero		1
	.zero		1


	//----- nvinfo : EIATTR_EXIT_INSTR_OFFSETS
	.align		4
        /*0028*/ 	.byte	0x04, 0x1c
        /*002a*/ 	.short	(.L_544 - .L_543)


	//   ....[0]....
.L_543:
        /*002c*/ 	.word	0x00000010


	//----- nvinfo : EIATTR_MAX_THREADS
	.align		4
.L_544:
        /*0030*/ 	.byte	0x04, 0x05
        /*0032*/ 	.short	(.L_546 - .L_545)
.L_545:
        /*0034*/ 	.word	0x00000100
        /*0038*/ 	.word	0x00000001
        /*003c*/ 	.word	0x00000001


	//----- nvinfo : EIATTR_CBANK_PARAM_SIZE
	.align		4
.L_546:
        /*0040*/ 	.byte	0x03, 0x19
        /*0042*/ 	.short	0x0418


	//----- nvinfo : EIATTR_PARAM_CBANK
	.align		4
        /*0044*/ 	.byte	0x04, 0x0a
        /*0046*/ 	.short	(.L_548 - .L_547)
	.align		4
.L_547:
        /*0048*/ 	.word	index@(.nv.constant0._ZN7cutlass13device_kernelIN5flash19enable_sm80_to_sm89INS1_16FlashAttnFwdSm80INS1_25CollectiveMainloopFwdSm80ILi8ELi1ELb0EN4cute5tupleIJNS5_1CILi128EEENS7_ILi32EEENS7_ILi256EEEEEELi256ENS_6half_tEfNS_4arch4Sm80ELb1ELb0ELb0ELb1ELb0ELb1ELb1ELb0EEENS1_21CollectiveEpilogueFwdINS6_IJS8_SA_S9_EEENS6_IJNS7_ILi1EEESI_SI_EEESC_SE_Li256ELb1ELb1ELb0ELb0EEENS1_19SingleTileSchedulerILb1ELb0ELb1ELi128EEEEEEEEEvNT_6ParamsE)
        /*004c*/ 	.short	0x0380
        /*004e*/ 	.short	0x0418


	//----- nvinfo : EIATTR_SW_WAR
	.align		4
.L_548:
        /*0050*/ 	.byte	0x04, 0x36
        /*0052*/ 	.short	(.L_550 - .L_549)
.L_549:
        /*0054*/ 	.word	0x00000008
.L_550:


//--------------------- .nv.info._ZN7cutlass13device_kernelIN5flash19enable_sm80_to_sm89INS1_16FlashAttnFwdSm80INS1_25CollectiveMainloopFwdSm80ILi8ELi1ELb0EN4cute5tupleIJNS5_1CILi128EEENS7_ILi96EEENS7_ILi256EEEEEELi256ENS_6half_tEfNS_4arch4Sm80ELb0ELb0ELb0ELb0ELb0ELb0ELb1ELb0EEENS1_21CollectiveEpilogueFwdINS6_IJS8_SA_S9_EEENS6_IJNS7_ILi1EEESI_SI_EEESC_SE_Li256ELb0ELb1ELb0ELb0EEENS1_19SingleTileSchedulerILb0ELb0ELb1ELi128EEEEEEEEEvNT_6ParamsE --------------------------
	.section	.nv.info._ZN7cutlass13device_kernelIN5flash19enable_sm80_to_sm89INS1_16FlashAttnFwdSm80INS1_25CollectiveMainloopFwdSm80ILi8ELi1ELb0EN4cute5tupleIJNS5_1CILi128EEENS7_ILi96EEENS7_ILi256EEEEEELi256ENS_6half_tEfNS_4arch4Sm80ELb0ELb0ELb0ELb0ELb0ELb0ELb1ELb0EEENS1_21CollectiveEpilogueFwdINS6_IJS8_SA_S9_EEENS6_IJNS7_ILi1EEESI_SI_EEESC_SE_Li256ELb0ELb1ELb0ELb0EEENS1_19SingleTileSchedulerILb0ELb0ELb1ELi128EEEEEEEEEvNT_6ParamsE,"",@"SHT_CUDA_INFO"
	.sectionflags	@""
	.align	4


	//----- nvinfo : EIATTR_CUDA_API_VERSION
	.align		4
        /*0000*/ 	.byte	0x04, 0x37
        /*0002*/ 	.short	(.L_552 - .L_551)
.L_551:
        /*0004*/ 	.word	0x00000082


	//----- nvinfo : EIATTR_KPARAM_INFO
	.align		4
.L_552:
        /*0008*/ 	.byte	0x04, 0x17
        /*000a*/ 	.short	(.L_554 - .L_553)
.L_553:
        /*000c*/ 	.word	0x00000000
        /*0010*/ 	.short	0x0000
        /*0012*/ 	.short	0x0000
        /*0014*/ 	.byte	0x00, 0xf0, 0x61, 0x10


	//----- nvinfo : EIATTR_SPARSE_MMA_MASK
	.align		4
.L_554:
        /*0018*/ 	.byte	0x03, 0x50
        /*001a*/ 	.short	0x0000


	//----- nvinfo : EIATTR_MAXREG_COUNT
	.align		4
        /*001c*/ 	.byte	0x03, 0x1b
        /*001e*/ 	.short	0x00ff


	//----- nvinfo : EIATTR_MERCURY_ISA_VERSION
	.align		4
        /*0020*/ 	.byte	0x03, 0x5f
        /*0022*/ 	.short	0x0101


	//----- nvinfo : EIATTR_VRC_CTA_INIT_COUNT
	.align		4
        /*0024*/ 	.byte	0x02, 0x4a
	.zero		1
	.zero		1


	//----- nvinfo : EIATTR_EXIT_INSTR_OFFSETS
	.align		4
        /*0028*/ 	.byte	0x04, 0x1c
        /*002a*/ 	.short	(.L_556 - .L_555)


	//   ....[0]....
.L_555:
        /*002c*/ 	.word	0x00000010


	//----- nvinfo : EIATTR_MAX_THREADS
	.align		4
.L_556:
        /*0030*/ 	.byte	0x04, 0x05
        /*0032*/ 	.short	(.L_558 - .L_557)
.L_557:
        /*0034*/ 	.word	0x00000100
        /*0038*/ 	.word	0x00000001
        /*003c*/ 	.word	0x00000001


	//----- nvinfo : EIATTR_CBANK_PARAM_SIZE
	.align		4
.L_558:
        /*0040*/ 	.byte	0x03, 0x19
        /*0042*/ 	.short	0x0418


	//----- nvinfo : EIATTR_PARAM_CBANK
	.align		4
        /*0044*/ 	.byte	0x04, 0x0a
        /*0046*/ 	.short	(.L_560 - .L_559)
	.align		4
.L_559:
        /*0048*/ 	.word	index@(.nv.constant0._ZN7cutlass13device_kernelIN5flash19enable_sm80_to_sm89INS1_16FlashAttnFwdSm80INS1_25CollectiveMainloopFwdSm80ILi8ELi1ELb0EN4cute5tupleIJNS5_1CILi128EEENS7_ILi96EEENS7_ILi256EEEEEELi256ENS_6half_tEfNS_4arch4Sm80ELb0ELb0ELb0ELb0ELb0ELb0ELb1ELb0EEENS1_21CollectiveEpilogueFwdINS6_IJS8_SA_S9_EEENS6_IJNS7_ILi1EEESI_SI_EEESC_SE_Li256ELb0ELb1ELb0ELb0EEENS1_19SingleTileSchedulerILb0ELb0ELb1ELi128EEEEEEEEEvNT_6ParamsE)
        /*004c*/ 	.short	0x0380
        /*004e*/ 	.short	0x0418


	//----- nvinfo : EIATTR_SW_WAR
	.align		4
.L_560:
        /*0050*/ 	.byte	0x04, 0x36
        /*0052*/ 	.short	(.L_562 - .L_561)
.L_561:
        /*0054*/ 	.word	0x00000008
.L_562:


//--------------------- .nv.info._ZN7cutlass13device_kernelIN5flash19enable_sm80_to_sm89INS1_16FlashAttnFwdSm80INS1_25CollectiveMainloopFwdSm80ILi8ELi1ELb0EN4cute5tupleIJNS5_1CILi128EEENS7_ILi96EEENS7_ILi256EEEEEELi256ENS_6half_tEfNS_4arch4Sm80ELb0ELb0ELb0ELb1ELb0ELb0ELb1ELb0EEENS1_21CollectiveEpilogueFwdINS6_IJS8_SA_S9_EEENS6_IJNS7_ILi1EEESI_SI_EEESC_SE_Li256ELb1ELb1ELb0ELb0EEENS1_19SingleTileSchedulerILb1ELb0ELb1ELi128EEEEEEEEEvNT_6ParamsE --------------------------
	.section	.nv.info._ZN7cutlass13device_kernelIN5flash19enable_sm80_to_sm89INS1_16FlashAttnFwdSm80INS1_25CollectiveMainloopFwdSm80ILi8ELi1ELb0EN4cute5tupleIJNS5_1CILi128EEENS7_ILi96EEENS7_ILi256EEEEEELi256ENS_6half_tEfNS_4arch4Sm80ELb0ELb0ELb0ELb1ELb0ELb0ELb1ELb0EEENS1_21CollectiveEpilogueFwdINS6_IJS8_SA_S9_EEENS6_IJNS7_ILi1EEESI_SI_EEESC_SE_Li256ELb1ELb1ELb0ELb0EEENS1_19SingleTileSchedulerILb1ELb0ELb1ELi128EEEEEEEEEvNT_6ParamsE,"",@"SHT_CUDA_INFO"
	.sectionflags	@""
	.align	4


	//----- nvinfo : EIATTR_CUDA_API_VERSION
	.align		4
        /*0000*/ 	.byte	0x04, 0x37
        /*0002*/ 	.short	(.L_564 - .L_563)
.L_563:
        /*0004*/ 	.word	0x00000082


	//----- nvinfo : EIATTR_KPARAM_INFO
	.align		4
.L_564:
        /*0008*/ 	.byte	0x04, 0x17
        /*000a*/ 	.short	(.L_566 - .L_565)
.L_565:
        /*000c*/ 	.word	0x00000000
        /*0010*/ 	.short	0x0000
        /*0012*/ 	.short	0x0000
        /*0014*/ 	.byte	0x00, 0xf0, 0x61, 0x10


	//----- nvinfo : EIATTR_SPARSE_MMA_MASK
	.align		4
.L_566:
        /*0018*/ 	.byte	0x03, 0x50
        /*001a*/ 	.short	0x0000


	//----- nvinfo : EIATTR_MAXREG_COUNT
	.align		4
        /*001c*/ 	.byte	0x03, 0x1b
        /*001e*/ 	.short	0x00ff


	//----- nvinfo : EIATTR_MERCURY_ISA_VERSION
	.align		4
        /*0020*/ 	.byte	0x03, 0x5f
        /*0022*/ 	.short	0x0101


	//----- nvinfo : EIATTR_VRC_CTA_INIT_COUNT
	.align		4
        /*0024*/ 	.byte	0x02, 0x4a
	.zero		1
	.zero		1


	//----- nvinfo : EIATTR_EXIT_INSTR_OFFSETS
	.align		4
        /*0028*/ 	.byte	0x04, 0x1c
        /*002a*/ 	.short	(.L_568 - .L_567)


	//   ....[0]....
.L_567:
        /*002c*/ 	.word	0x00000010


	//----- nvinfo : EIATTR_MAX_THREADS
	.align		4
.L_568:
        /*0030*/ 	.byte	0x04, 0x05
        /*0032*/ 	.short	(.L_570 - .L_569)
.L_569:
        /*0034*/ 	.word	0x00000100
        /*0038*/ 	.word	0x00000001
        /*003c*/ 	.word	0x00000001


	//----- nvinfo : EIATTR_CBANK_PARAM_SIZE
	.align		4
.L_570:
        /*0040*/ 	.byte	0x03, 0x19
        /*0042*/ 	.short	0x0418


	//----- nvinfo : EIATTR_PARAM_CBANK
	.align		4
        /*0044*/ 	.byte	0x04, 0x0a
        /*0046*/ 	.short	(.L_572 - .L_571)
	.align		4
.L_571:
        /*0048*/ 	.word	index@(.nv.constant0._ZN7cutlass13device_kernelIN5flash19enable_sm80_to_sm89INS1_16FlashAttnFwdSm80INS1_25CollectiveMainloopFwdSm80ILi8ELi1ELb0EN4cute5tupleIJNS5_1CILi128EEENS7_ILi96EEENS7_ILi256EEEEEELi256ENS_6half_tEfNS_4arch4Sm80ELb0ELb0ELb0ELb1ELb0ELb0ELb1ELb0EEENS1_21CollectiveEpilogueFwdINS6_IJS8_SA_S9_EEENS6_IJNS7_ILi1EEESI_SI_EEESC_SE_Li256ELb1ELb1ELb0ELb0EEENS1_19SingleTileSchedulerILb1ELb0ELb1ELi128EEEEEEEEEvNT_6ParamsE)
        /*004c*/ 	.short	0x0380
        /*004e*/ 	.short	0x0418


	//----- nvinfo : EIATTR_SW_WAR
	.align		4
.L_572:
        /*0050*/ 	.byte	0x04, 0x36
        /*0052*/ 	.short	(.L_574 - .L_573)
.L_573:
        /*0054*/ 	.word	0x00000008
.L_574:


//--------------------- .nv.info._ZN7cutlass13device_kernelIN5flash19enable_sm80_to_sm89INS1_16FlashAttnFwdSm80INS1_25CollectiveMainloopFwdSm80ILi8ELi1ELb0EN4cute5tupleIJNS5_1CILi128EEENS7_ILi48EEENS7_ILi256EEEEEELi256ENS_6half_tEfNS_4arch4Sm80ELb0ELb0ELb0ELb1ELb0ELb1ELb1ELb0EEENS1_21CollectiveEpilogueFwdINS6_IJS8_SA_S9_EEENS6_IJNS7_ILi1EEESI_SI_EEESC_SE_Li256ELb1ELb1ELb0ELb0EEENS1_19SingleTileSchedulerILb1ELb0ELb1ELi128EEEEEEEEEvNT_6ParamsE --------------------------
	.section	.nv.info._ZN7cutlass13device_kernelIN5flash19enable_sm80_to_sm89INS1_16FlashAttnFwdSm80INS1_25CollectiveMainloopFwdSm80ILi8ELi1ELb0EN4cute5tupleIJNS5_1CILi128EEENS7_ILi48EEENS7_ILi256EEEEEELi256ENS_6half_tEfNS_4arch4Sm80ELb0ELb0ELb0ELb1ELb0ELb1ELb1ELb0EEENS1_21CollectiveEpilogueFwdINS6_IJS8_SA_S9_EEENS6_IJNS7_ILi1EEESI_SI_EEESC_SE_Li256ELb1ELb1ELb0ELb0EEENS1_19SingleTileSchedulerILb1ELb0ELb1ELi128EEEEEEEEEvNT_6ParamsE,"",@"SHT_CUDA_INFO"
	.sectionflags	@""
	.align	4


	//----- nvinfo : EIATTR_CUDA_API_VERSION
	.align		4
        /*0000*/ 	.byte	0x04, 0x37
        /*0002*/ 	.short	(.L_576 - .L_575)
.L_575:
        /*0004*/ 	.word	0x00000082


	//----- nvinfo : EIATTR_KPARAM_INFO
	.align		4
.L_576:
        /*0008*/ 	.byte	0x04, 0x17
        /*000a*/ 	.short	(.L_578 - .L_577)
.L_577:
        /*000c*/ 	.word	0x00000000
        /*0010*/ 	.short	0x0000
        /*0012*/ 	.short	0x0000
        /*0014*/ 	.byte	0x00, 0xf0, 0x61, 0x10


	//----- nvinfo : EIATTR_SPARSE_MMA_MASK
	.align		4
.L_578:
        /*0018*/ 	.byte	0x03, 0x50
        /*001a*/ 	.short	0x0000


	//----- nvinfo : EIATTR_MAXREG_COUNT
	.align		4
        /*001c*/ 	.byte	0x03, 0x1b
        /*001e*/ 	.short	0x00ff


	//----- nvinfo : EIATTR_MERCURY_ISA_VERSION
	.align		4
        /*0020*/ 	.byte	0x03, 0x5f
        /*0022*/ 	.short	0x0101


	//----- nvinfo : EIATTR_VRC_CTA_INIT_COUNT
	.align		4
        /*0024*/ 	.byte	0x02, 0x4a
	.zero		1
	.zero		1


	//----- nvinfo : EIATTR_EXIT_INSTR_OFFSETS
	.align		4
        /*0028*/ 	.byte	0x04, 0x1c
        /*002a*/ 	.short	(.L_580 - .L_579)


	//   ....[0]....
.L_579:
        /*002c*/ 	.word	0x00000010


	//----- nvinfo : EIATTR_MAX_THREADS
	.align		4
.L_580:
        /*0030*/ 	.byte	0x04, 0x05
        /*0032*/ 	.short	(.L_582 - .L_581)
.L_581:
        /*0034*/ 	.word	0x00000100
        /*0038*/ 	.word	0x00000001
        /*003c*/ 	.word	0x00000001


	//----- nvinfo : EIATTR_CBANK_PARAM_SIZE
	.align		4
.L_582:
        /*0040*/ 	.byte	0x03, 0x19
        /*0042*/ 	.short	0x0418


	//----- nvinfo : EIATTR_PARAM_CBANK
	.align		4
        /*0044*/ 	.byte	0x04, 0x0a
        /*0046*/ 	.short	(.L_584 - .L_583)
	.align		4
.L_583:
        /*0048*/ 	.word	index@(.nv.constant0._ZN7cutlass13device_kernelIN5flash19enable_sm80_to_sm89INS1_16FlashAttnFwdSm80INS1_25CollectiveMainloopFwdSm80ILi8ELi1ELb0EN4cute5tupleIJNS5_1CILi128EEENS7_ILi48EEENS7_ILi256EEEEEELi256ENS_6half_tEfNS_4arch4Sm80ELb0ELb0ELb0ELb1ELb0ELb1ELb1ELb0EEENS1_21CollectiveEpilogueFwdINS6_IJS8_SA_S9_EEENS6_IJNS7_ILi1EEESI_SI_EEESC_SE_Li256ELb1ELb1ELb0ELb0EEENS1_19SingleTileSchedulerILb1ELb0ELb1ELi128EEEEEEEEEvNT_6ParamsE)
        /*004c*/ 	.short	0x0380
        /*004e*/ 	.short	0x0418


	//----- nvinfo : EIATTR_SW_WAR
	.align		4
.L_584:
        /*0050*/ 	.byte	0x04, 0x36
        /*0052*/ 	.short	(.L_586 - .L_585)
.L_585:
        /*0054*/ 	.word	0x00000008
.L_586:


//--------------------- .nv.info._ZN7cutlass13device_kernelIN5flash19enable_sm80_to_sm89INS1_16FlashAttnFwdSm80INS1_25CollectiveMainloopFwdSm80ILi8ELi1ELb0EN4cute5tupleIJNS5_1CILi128EEENS7_ILi64EEENS7_ILi256EEEEEELi256ENS_6half_tEfNS_4arch4Sm80ELb0ELb1ELb0ELb0ELb0ELb0ELb1ELb0EEENS1_21CollectiveEpilogueFwdINS6_IJS8_SA_S9_EEENS6_IJNS7_ILi1EEESI_SI_EEESC_SE_Li256ELb0ELb1ELb0ELb0EEENS1_19SingleTileSchedulerILb0ELb0ELb1ELi128EEEEEEEEEvNT_6ParamsE --------------------------
	.section	.nv.info._ZN7cutlass13device_kernelIN5flash19enable_sm80_to_sm89INS1_16FlashAttnFwdSm80INS1_25CollectiveMainloopFwdSm80ILi8ELi1ELb0EN4cute5tupleIJNS5_1CILi128EEENS7_ILi64EEENS7_ILi256EEEEEELi256ENS_6half_tEfNS_4arch4Sm80ELb0ELb1ELb0ELb0ELb0ELb0ELb1ELb0EEENS1_21CollectiveEpilogueFwdINS6_IJS8_SA_S9_EEENS6_IJNS7_ILi1EEESI_SI_EEESC_SE_Li256ELb0ELb1ELb0ELb0EEENS1_19SingleTileSchedulerILb0ELb0ELb1ELi128EEEEEEEEEvNT_6ParamsE,"",@"SHT_CUDA_INFO"
	.sectionflags	@""
	.align	4


	//----- nvinfo : EIATTR_CUDA_API_VERSION
	.align		4
        /*0000*/ 	.byte	0x04, 0x37
        /*0002*/ 	.short	(.L_588 - .L_587)
.L_587:
        /*0004*/ 	.word	0x00000082


	//----- nvinfo : EIATTR_KPARAM_INFO
	.align		4
.L_588:
        /*0008*/ 	.byte	0x04, 0x17
        /*000a*/ 	.short	(.L_590 - .L_589)
.L_589:
        /*000c*/ 	.word	0x00000000
        /*0010*/ 	.short	0x0000
        /*0012*/ 	.short	0x0000
        /*0014*/ 	.byte	0x00, 0xf0, 0x61, 0x10


	//----- nvinfo : EIATTR_SPARSE_MMA_MASK
	.align		4
.L_590:
        /*0018*/ 	.byte	0x03, 0x50
        /*001a*/ 	.short	0x0000


	//----- nvinfo : EIATTR_MAXREG_COUNT
	.align		4
        /*001c*/ 	.byte	0x03, 0x1b
        /*001e*/ 	.short	0x00ff


	//----- nvinfo : EIATTR_MERCURY_ISA_VERSION
	.align		4
        /*0020*/ 	.byte	0x03, 0x5f
        /*0022*/ 	.short	0x0101


	//----- nvinfo : EIATTR_VRC_CTA_INIT_COUNT
	.align		4
        /*0024*/ 	.byte	0x02, 0x4a
	.zero		1
	.zero		1


	//----- nvinfo : EIATTR_EXIT_INSTR_OFFSETS
	.align		4
        /*0028*/ 	.byte	0x04, 0x1c
        /*002a*/ 	.short	(.L_592 - .L_591)


	//   ....[0]....
.L_591:
        /*002c*/ 	.word	0x00000010


	//----- nvinfo : EIATTR_MAX_THREADS
	.align		4
.L_592:
        /*0030*/ 	.byte	0x04, 0x05
        /*0032*/ 	.short	(.L_594 - .L_593)
.L_593:
        /*0034*/ 	.word	0x00000100
        /*0038*/ 	.word	0x00000001
        /*003c*/ 	.word	0x00000001


	//----- nvinfo : EIATTR_CBANK_PARAM_SIZE
	.align		4
.L_594:
        /*0040*/ 	.byte	0x03, 0x19
        /*0042*/ 	.short	0x0418


	//----- nvinfo : EIATTR_PARAM_CBANK
	.align		4
        /*0044*/ 	.byte	0x04, 0x0a
        /*0046*/ 	.short	(.L_596 - .L_595)
	.align		4
.L_595:
        /*0048*/ 	.word	index@(.nv.constant0._ZN7cutlass13device_kernelIN5flash19enable_sm80_to_sm89INS1_16FlashAttnFwdSm80INS1_25CollectiveMainloopFwdSm80ILi8ELi1ELb0EN4cute5tupleIJNS5_1CILi128EEENS7_ILi64EEENS7_ILi256EEEEEELi256ENS_6half_tEfNS_4arch4Sm80ELb0ELb1ELb0ELb0ELb0ELb0ELb1ELb0EEENS1_21CollectiveEpilogueFwdINS6_IJS8_SA_S9_EEENS6_IJNS7_ILi1EEESI_SI_EEESC_SE_Li256ELb0ELb1ELb0ELb0EEENS1_19SingleTileSchedulerILb0ELb0ELb1ELi128EEEEEEEEEvNT_6ParamsE)
        /*004c*/ 	.short	0x0380
        /*004e*/ 	.short	0x0418


	//----- nvinfo : EIATTR_SW_WAR
	.align		4
.L_596:
        /*0050*/ 	.byte	0x04, 0x36
        /*0052*/ 	.short	(.L_598 - .L_597)
.L_597:
        /*0054*/ 	.word	0x00000008
.L_598:


//--------------------- .nv.info._ZN7cutlass13device_kernelIN5flash19enable_sm80_to_sm89INS1_16FlashAttnFwdSm80INS1_25CollectiveMainloopFwdSm80ILi8ELi1ELb0EN4cute5tupleIJNS5_1CILi128EEENS7_ILi64EEENS7_ILi256EEEEEELi256ENS_6half_tEfNS_4arch4Sm80ELb0ELb1ELb0ELb1ELb0ELb0ELb1ELb0EEENS1_21CollectiveEpilogueFwdINS6_IJS8_SA_S9_EEENS6_IJNS7_ILi1EEESI_SI_EEESC_SE_Li256ELb1ELb1ELb0ELb0EEENS1_19SingleTileSchedulerILb1ELb0ELb1ELi128EEEEEEEEEvNT_6ParamsE --------------------------
	.section	.nv.info._ZN7cutlass13device_kernelIN5flash19enable_sm80_to_sm89INS1_16FlashAttnFwdSm80INS1_25CollectiveMainloopFwdSm80ILi8ELi1ELb0EN4cute5tupleIJNS5_1CILi128EEENS7_ILi64EEENS7_ILi256EEEEEELi256ENS_6half_tEfNS_4arch4Sm80ELb0ELb1ELb0ELb1ELb0ELb0ELb1ELb0EEENS1_21CollectiveEpilogueFwdINS6_IJS8_SA_S9_EEENS6_IJNS7_ILi1EEESI_SI_EEESC_SE_Li256ELb1ELb1ELb0ELb0EEENS1_19SingleTileSchedulerILb1ELb0ELb1ELi128EEEEEEEEEvNT_6ParamsE,"",@"SHT_CUDA_INFO"
	.sectionflags	@""
	.align	4


	//----- nvinfo : EIATTR_CUDA_API_VERSION
	.align		4
        /*0000*/ 	.byte	0x04, 0x37
        /*0002*/ 	.short	(.L_600 - .L_599)
.L_599:
        /*0004*/ 	.word	0x00000082


	//----- nvinfo : EIATTR_KPARAM_INFO
	.align		4
.L_600:
        /*0008*/ 	.byte	0x04, 0x17
        /*000a*/ 	.short	(.L_602 - .L_601)
.L_601:
        /*000c*/ 	.word	0x00000000
        /*0010*/ 	.short	0x0000
        /*0012*/ 	.short	0x0000
        /*0014*/ 	.byte	0x00, 0xf0, 0x61, 0x10


	//----- nvinfo : EIATTR_SPARSE_MMA_MASK
	.align		4
.L_602:
        /*0018*/ 	.byte	0x03, 0x50
        /*001a*/ 	.short	0x0000


	//----- nvinfo : EIATTR_MAXREG_COUNT
	.align		4
        /*001c*/ 	.byte	0x03, 0x1b
        /*001e*/ 	.short	0x00ff


	//----- nvinfo : EIATTR_MERCURY_ISA_VERSION
	.align		4
        /*0020*/ 	.byte	0x03, 0x5f
        /*0022*/ 	.short	0x0101


	//----- nvinfo : EIATTR_VRC_CTA_INIT_COUNT
	.align		4
        /*0024*/ 	.byte	0x02, 0x4a
	.zero		1
	.zero		1


	//----- nvinfo : EIATTR_EXIT_INSTR_OFFSETS
	.align		4
        /*0028*/ 	.byte	0x04, 0x1c
        /*002a*/ 	.short	(.L_604 - .L_603)


	//   ....[0]....
.L_603:
        /*002c*/ 	.word	0x00000010


	//----- nvinfo : EIATTR_MAX_THREADS
	.align		4
.L_604:
        /*0030*/ 	.byte	0x04, 0x05
        /*0032*/ 	.short	(.L_606 - .L_605)
.L_605:
        /*0034*/ 	.word	0x00000100
        /*0038*/ 	.word	0x00000001
        /*003c*/ 	.word	0x00000001


	//----- nvinfo : EIATTR_CBANK_PARAM_SIZE
	.align		4
.L_606:
        /*0040*/ 	.byte	0x03, 0x19
        /*0042*/ 	.short	0x0418


	//----- nvinfo : EIATTR_PARAM_CBANK
	.align		4
        /*0044*/ 	.byte	0x04, 0x0a
        /*0046*/ 	.short	(.L_608 - .L_607)
	.align		4
.L_607:
        /*0048*/ 	.word	index@(.nv.constant0._ZN7cutlass13device_kernelIN5flash19enable_sm80_to_sm89INS1_16FlashAttnFwdSm80INS1_25CollectiveMainloopFwdSm80ILi8ELi1ELb0EN4cute5tupleIJNS5_1CILi128EEENS7_ILi64EEENS7_ILi256EEEEEELi256ENS_6half_tEfNS_4arch4Sm80ELb0ELb1ELb0ELb1ELb0ELb0ELb1ELb0EEENS1_21CollectiveEpilogueFwdINS6_IJS8_SA_S9_EEENS6_IJNS7_ILi1EEESI_SI_EEESC_SE_Li256ELb1ELb1ELb0ELb0EEENS1_19SingleTileSchedulerILb1ELb0ELb1ELi128EEEEEEEEEvNT_6ParamsE)
        /*004c*/ 	.short	0x0380
        /*004e*/ 	.short	0x0418


	//----- nvinfo : EIATTR_SW_WAR
	.align		4
.L_608:
        /*0050*/ 	.byte	0x04, 0x36
        /*0052*/ 	.short	(.L_610 - .L_609)
.L_609:
        /*0054*/ 	.word	0x00000008
.L_610:


//--------------------- .nv.info._ZN7cutlass13device_kernelIN5flash19enable_sm80_to_sm89INS1_16FlashAttnFwdSm80INS1_25CollectiveMainloopFwdSm80ILi8ELi1ELb0EN4cute5tupleIJNS5_1CILi128EEENS7_ILi48EEENS7_ILi256EEEEEELi256ENS_6half_tEfNS_4arch4Sm80ELb0ELb1ELb0ELb1ELb0ELb1ELb1ELb0EEENS1_21CollectiveEpilogueFwdINS6_IJS8_SA_S9_EEENS6_IJNS7_ILi1EEESI_SI_EEESC_SE_Li256ELb1ELb1ELb0ELb0EEENS1_19SingleTileSchedulerILb1ELb0ELb1ELi128EEEEEEEEEvNT_6ParamsE --------------------------
	.section	.nv.info._ZN7cutlass13device_kernelIN5flash19enable_sm80_to_sm89INS1_16FlashAttnFwdSm80INS1_25CollectiveMainloopFwdSm80ILi8ELi1ELb0EN4cute5tupleIJNS5_1CILi128EEENS7_ILi48EEENS7_ILi256EEEEEELi256ENS_6half_tEfNS_4arch4Sm80ELb0ELb1ELb0ELb1ELb0ELb1ELb1ELb0EEENS1_21CollectiveEpilogueFwdINS6_IJS8_SA_S9_EEENS6_IJNS7_ILi1EEESI_SI_EEESC_SE_Li256ELb1ELb1ELb0ELb0EEENS1_19SingleTileSchedulerILb1ELb0ELb1ELi128EEEEEEEEEvNT_6ParamsE,"",@"SHT_CUDA_INFO"
	.sectionflags	@""
	.align	4


	//----- nvinfo : EIATTR_CUDA_API_VERSION
	.align		4
        /*0000*/ 	.byte	0x04, 0x37
        /*0002*/ 	.short	(.L_612 - .L_611)
.L_611:
        /*0004*/ 	.word	0x00000082


	//----- nvinfo : EIATTR_KPARAM_INFO
	.align		4
.L_612:
        /*0008*/ 	.byte	0x04, 0x17
        /*000a*/ 	.short	(.L_614 - .L_613)
.L_613:
        /*000c*/ 	.word	0x00000000
        /*0010*/ 	.short	0x0000
        /*0012*/ 	.short	0x0000
        /*0014*/ 	.byte	0x00, 0xf0, 0x61, 0x10


	//----- nvinfo : EIATTR_SPARSE_MMA_MASK
	.align		4
.L_614:
        /*0018*/ 	.byte	0x03, 0x50
        /*001a*/ 	.short	0x0000


	//----- nvinfo : EIATTR_MAXREG_COUNT
	.align		4
        /*001c*/ 	.byte	0x03, 0x1b
        /*001e*/ 	.short	0x00ff


	//----- nvinfo : EIATTR_MERCURY_ISA_VERSION
	.align		4
        /*0020*/ 	.byte	0x03, 0x5f
        /*0022*/ 	.short	0x0101


	//----- nvinfo : EIATTR_VRC_CTA_INIT_COUNT
	.align		4
        /*0024*/ 	.byte	0x02, 0x4a
	.zero		1
	.zero		1


	//----- nvinfo : EIATTR_EXIT_INSTR_OFFSETS
	.align		4
        /*0028*/ 	.byte	0x04, 0x1c
        /*002a*/ 	.short	(.L_616 - .L_615)


	//   ....[0]....
.L_615:
        /*002c*/ 	.word	0x00000010


	//----- nvinfo : EIATTR_MAX_THREADS
	.align		4
.L_616:
        /*0030*/ 	.byte	0x04, 0x05
        /*0032*/ 	.short	(.L_618 - .L_617)
.L_617:
        /*0034*/ 	.word	0x00000100
        /*0038*/ 	.word	0x00000001
        /*003c*/ 	.word	0x00000001


	//----- nvinfo : EIATTR_CBANK_PARAM_SIZE
	.align		4
.L_618:
        /*0040*/ 	.byte	0x03, 0x19
        /*0042*/ 	.short	0x0418


	//----- nvinfo : EIATTR_PARAM_CBANK
	.align		4
        /*0044*/ 	.byte	0x04, 0x0a
        /*0046*/ 	.short	(.L_620 - .L_619)
	.align		4
.L_619:
        /*0048*/ 	.word	index@(.nv.constant0._ZN7cutlass13device_kernelIN5flash19enable_sm80_to_sm89INS1_16FlashAttnFwdSm80INS1_25CollectiveMainloopFwdSm80ILi8ELi1ELb0EN4cute5tupleIJNS5_1CILi128EEENS7_ILi48EEENS7_ILi256EEEEEELi256ENS_6half_tEfNS_4arch4Sm80ELb0ELb1ELb0ELb1ELb0ELb1ELb1ELb0EEENS1_21CollectiveEpilogueFwdINS6_IJS8_SA_S9_EEENS6_IJNS7_ILi1EEESI_SI_EEESC_SE_Li256ELb1ELb1ELb0ELb0EEENS1_19SingleTileSchedulerILb1ELb0ELb1ELi128EEEEEEEEEvNT_6ParamsE)
        /*004c*/ 	.short	0x0380
        /*004e*/ 	.short	0x0418


	//----- nvinfo : EIATTR_SW_WAR
	.align		4
.L_620:
        /*0050*/ 	.byte	0x04, 0x36
        /*0052*/ 	.short	(.L_622 - .L_621)
.L_621:
        /*0054*/ 	.word	0x00000008
.L_622:


//--------------------- .nv.info._ZN7cutlass13device_kernelIN5flash19enable_sm80_to_sm89INS1_16FlashAttnFwdSm80INS1_25CollectiveMainloopFwdSm80ILi8ELi1ELb0EN4cute5tupleIJNS5_1CILi128EEENS7_ILi96EEENS7_ILi256EEEEEELi256ENS_6half_tEfNS_4arch4Sm80ELb1ELb0ELb0ELb0ELb0ELb0ELb1ELb0EEENS1_21CollectiveEpilogueFwdINS6_IJS8_SA_S9_EEENS6_IJNS7_ILi1EEESI_SI_EEESC_SE_Li256ELb0ELb1ELb0ELb0EEENS1_30DynamicPersistentTileSchedulerILi256ELi256ELb0ELb1ELb0EEEEEEEEEvNT_6ParamsE --------------------------
	.section	.nv.info._ZN7cutlass13device_kernelIN5flash19enable_sm80_to_sm89INS1_16FlashAttnFwdSm80INS1_25CollectiveMainloopFwdSm80ILi8ELi1ELb0EN4cute5tupleIJNS5_1CILi128EEENS7_ILi96EEENS7_ILi256EEEEEELi256ENS_6half_tEfNS_4arch4Sm80ELb1ELb0ELb0ELb0ELb0ELb0ELb1ELb0EEENS1_21CollectiveEpilogueFwdINS6_IJS8_SA_S9_EEENS6_IJNS7_ILi1EEESI_SI_EEESC_SE_Li256ELb0ELb1ELb0ELb0EEENS1_30DynamicPersistentTileSchedulerILi256ELi256ELb0ELb1ELb0EEEEEEEEEvNT_6ParamsE,"",@"SHT_CUDA_INFO"
	.sectionflags	@""
	.align	4


	//----- nvinfo : EIATTR_CUDA_API_VERSION
	.align		4
        /*0000*/ 	.byte	0x04, 0x37
        /*0002*/ 	.short	(.L_624 - .L_623)
.L_623:
        /*0004*/ 	.word	0x00000082


	//----- nvinfo : EIATTR_KPARAM_INFO
	.align		4
.L_624:
        /*0008*/ 	.byte	0x04, 0x17
        /*000a*/ 	.short	(.L_626 - .L_625)
.L_625:
        /*000c*/ 	.word	0x00000000
        /*0010*/ 	.short	0x0000
        /*0012*/ 	.short	0x0000
        /*0014*/ 	.byte	0x00, 0xf0, 0xa1, 0x10


	//----- nvinfo : EIATTR_SPARSE_MMA_MASK
	.align		4
.L_626:
        /*0018*/ 	.byte	0x03, 0x50
        /*001a*/ 	.short	0x0000


	//----- nvinfo : EIATTR_MAXREG_COUNT
	.align		4
        /*001c*/ 	.byte	0x03, 0x1b
        /*001e*/ 	.short	0x00ff


	//----- nvinfo : EIATTR_MERCURY_ISA_VERSION
	.align		4
        /*0020*/ 	.byte	0x03, 0x5f
        /*0022*/ 	.short	0x0101


	//----- nvinfo : EIATTR_VRC_CTA_INIT_COUNT
	.align		4
        /*0024*/ 	.byte	0x02, 0x4a
	.zero		1
	.zero		1


	//----- nvinfo : EIATTR_EXIT_INSTR_OFFSETS
	.align		4
        /*0028*/ 	.byte	0x04, 0x1c
        /*002a*/ 	.short	(.L_628 - .L_627)


	//   ....[0]....
.L_627:
        /*002c*/ 	.word	0x00000010


	//----- nvinfo : EIATTR_MAX_THREADS
	.align		4
.L_628:
        /*0030*/ 	.byte	0x04, 0x05
        /*0032*/ 	.short	(.L_630 - .L_629)
.L_629:
        /*0034*/ 	.word	0x00000100
        /*0038*/ 	.word	0x00000001
        /*003c*/ 	.word	0x00000001


	//----- nvinfo : EIATTR_CBANK_PARAM_SIZE
	.align		4
.L_630:
        /*0040*/ 	.byte	0x03, 0x19
        /*0042*/ 	.short	0x0428


	//----- nvinfo : EIATTR_PARAM_CBANK
	.align		4
        /*0044*/ 	.byte	0x04, 0x0a
        /*0046*/ 	.short	(.L_632 - .L_631)
	.align		4
.L_631:
        /*0048*/ 	.word	index@(.nv.constant0._ZN7cutlass13device_kernelIN5flash19enable_sm80_to_sm89INS1_16FlashAttnFwdSm80INS1_25CollectiveMainloopFwdSm80ILi8ELi1ELb0EN4cute5tupleIJNS5_1CILi128EEENS7_ILi96EEENS7_ILi256EEEEEELi256ENS_6half_tEfNS_4arch4Sm80ELb1ELb0ELb0ELb0ELb0ELb0ELb1ELb0EEENS1_21CollectiveEpilogueFwdINS6_IJS8_SA_S9_EEENS6_IJNS7_ILi1EEESI_SI_EEESC_SE_Li256ELb0ELb1ELb0ELb0EEENS1_30DynamicPersistentTileSchedulerILi256ELi256ELb0ELb1ELb0EEEEEEEEEvNT_6ParamsE)
        /*004c*/ 	.short	0x0380
        /*004e*/ 	.short	0x0428


	//----- nvinfo : EIATTR_SW_WAR
	.align		4
.L_632:
        /*0050*/ 	.byte	0x04, 0x36
        /*0052*/ 	.short	(.L_634 - .L_633)
.L_633:
        /*0054*/ 	.word	0x00000008
.L_634:


//--------------------- .nv.info._ZN7cutlass13device_kernelIN5flash19enable_sm80_to_sm89INS1_16FlashAttnFwdSm80INS1_25CollectiveMainloopFwdSm80ILi8ELi1ELb0EN4cute5tupleIJNS5_1CILi128EEENS7_ILi96EEENS7_ILi256EEEEEELi256ENS_6half_tEfNS_4arch4Sm80ELb1ELb0ELb0ELb1ELb0ELb0ELb1ELb0EEENS1_21CollectiveEpilogueFwdINS6_IJS8_SA_S9_EEENS6_IJNS7_ILi1EEESI_SI_EEESC_SE_Li256ELb1ELb1ELb0ELb0EEENS1_19SingleTileSchedulerILb1ELb0ELb1ELi128EEEEEEEEEvNT_6ParamsE --------------------------
	.section	.nv.info._ZN7cutlass13device_kernelIN5flash19enable_sm80_to_sm89INS1_16FlashAttnFwdSm80INS1_25CollectiveMainloopFwdSm80ILi8ELi1ELb0EN4cute5tupleIJNS5_1CILi128EEENS7_ILi96EEENS7_ILi256EEEEEELi256ENS_6half_tEfNS_4arch4Sm80ELb1ELb0ELb0ELb1ELb0ELb0ELb1ELb0EEENS1_21CollectiveEpilogueFwdINS6_IJS8_SA_S9_EEENS6_IJNS7_ILi1EEESI_SI_EEESC_SE_Li256ELb1ELb1ELb0ELb0EEENS1_19SingleTileSchedulerILb1ELb0ELb1ELi128EEEEEEEEEvNT_6ParamsE,"",@"SHT_CUDA_INFO"
	.sectionflags	@""
	.align	4


	//----- nvinfo : EIATTR_CUDA_API_VERSION
	.align		4
        /*0000*/ 	.byte	0x04, 0x37
        /*0002*/ 	.short	(.L_636 - .L_635)
.L_635:
        /*0004*/ 	.word	0x00000082


	//----- nvinfo : EIATTR_KPARAM_INFO
	.align		4
.L_636:
        /*0008*/ 	.byte	0x04, 0x17
        /*000a*/ 	.short	(.L_638 - .L_637)
.L_637:
        /*000c*/ 	.word	0x00000000
        /*0010*/ 	.short	0x0000
        /*0012*/ 	.short	0x0000
        /*0014*/ 	.byte	0x00, 0xf0, 0x61, 0x10


	//----- nvinfo : EIATTR_SPARSE_MMA_MASK
	.align		4
.L_638:
        /*0018*/ 	.byte	0x03, 0x50
        /*001a*/ 	.short	0x0000


	//----- nvinfo : EIATTR_MAXREG_COUNT
	.align		4
        /*001c*/ 	.byte	0x03, 0x1b
        /*001e*/ 	.short	0x00ff


	//----- nvinfo : EIATTR_MERCURY_ISA_VERSION
	.align		4
        /*0020*/ 	.byte	0x03, 0x5f
        /*0022*/ 	.short	0x0101


	//----- nvinfo : EIATTR_VRC_CTA_INIT_COUNT
	.align		4
        /*0024*/ 	.byte	0x02, 0x4a
	.zero		1
	.zero		1


	//----- nvinfo : EIATTR_EXIT_INSTR_OFFSETS
	.align		4
        /*0028*/ 	.byte	0x04, 0x1c
        /*002a*/ 	.short	(.L_640 - .L_639)


	//   ....[0]....
.L_639:
        /*002c*/ 	.word	0x00000010


	//----- nvinfo : EIATTR_MAX_THREADS
	.align		4
.L_640:
        /*0030*/ 	.byte	0x04, 0x05
        /*0032*/ 	.short	(.L_642 - .L_641)
.L_641:
        /*0034*/ 	.word	0x00000100
        /*0038*/ 	.word	0x00000001
        /*003c*/ 	.word	0x00000001


	//----- nvinfo : EIATTR_CBANK_PARAM_SIZE
	.align		4
.L_642:
        /*0040*/ 	.byte	0x03, 0x19
        /*0042*/ 	.short	0x0418


	//----- nvinfo : EIATTR_PARAM_CBANK
	.align		4
        /*0044*/ 	.byte	0x04, 0x0a
        /*0046*/ 	.short	(.L_644 - .L_643)
	.align		4
.L_643:
        /*0048*/ 	.word	index@(.nv.constant0._ZN7cutlass13device_kernelIN5flash19enable_sm80_to_sm89INS1_16FlashAttnFwdSm80INS1_25CollectiveMainloopFwdSm80ILi8ELi1ELb0EN4cute5tupleIJNS5_1CILi128EEENS7_ILi96EEENS7_ILi256EEEEEELi256ENS_6half_tEfNS_4arch4Sm80ELb1ELb0ELb0ELb1ELb0ELb0ELb1ELb0EEENS1_21CollectiveEpilogueFwdINS6_IJS8_SA_S9_EEENS6_IJNS7_ILi1EEESI_SI_EEESC_SE_Li256ELb1ELb1ELb0ELb0EEENS1_19SingleTileSchedulerILb1ELb0ELb1ELi128EEEEEEEEEvNT_6ParamsE)
        /*004c*/ 	.short	0x0380
        /*004e*/ 	.short	0x0418


	//----- nvinfo : EIATTR_SW_WAR
	.align		4
.L_644:
        /*0050*/ 	.byte	0x04, 0x36
        /*0052*/ 	.short	(.L_646 - .L_645)
.L_645:
        /*0054*/ 	.word	0x00000008
.L_646:


//--------------------- .nv.info._ZN7cutlass13device_kernelIN5flash19enable_sm80_to_sm89INS1_16FlashAttnFwdSm80INS1_25CollectiveMainloopFwdSm80ILi8ELi1ELb0EN4cute5tupleIJNS5_1CILi128EEENS7_ILi48EEENS7_ILi256EEEEEELi256ENS_6half_tEfNS_4arch4Sm80ELb1ELb0ELb0ELb1ELb0ELb1ELb1ELb0EEENS1_21CollectiveEpilogueFwdINS6_IJS8_SA_S9_EEENS6_IJNS7_ILi1EEESI_SI_EEESC_SE_Li256ELb1ELb1ELb0ELb0EEENS1_19SingleTileSchedulerILb1ELb0ELb1ELi128EEEEEEEEEvNT_6ParamsE --------------------------
	.section	.nv.info._ZN7cutlass13device_kernelIN5flash19enable_sm80_to_sm89INS1_16FlashAttnFwdSm80INS1_25CollectiveMainloopFwdSm80ILi8ELi1ELb0EN4cute5tupleIJNS5_1CILi128EEENS7_ILi48EEENS7_ILi256EEEEEELi256ENS_6half_tEfNS_4arch4Sm80ELb1ELb0ELb0ELb1ELb0ELb1ELb1ELb0EEENS1_21CollectiveEpilogueFwdINS6_IJS8_SA_S9_EEENS6_IJNS7_ILi1EEESI_SI_EEESC_SE_Li256ELb1ELb1ELb0ELb0EEENS1_19SingleTileSchedulerILb1ELb0ELb1ELi128EEEEEEEEEvNT_6ParamsE,"",@"SHT_CUDA_INFO"
	.sectionflags	@""
	.align	4


	//----- nvinfo : EIATTR_CUDA_API_VERSION
	.align		4
        /*0000*/ 	.byte	0x04, 0x37
        /*0002*/ 	.short	(.L_648 - .L_647)
.L_647:
        /*0004*/ 	.word	0x00000082


	//----- nvinfo : EIATTR_KPARAM_INFO
	.align		4
.L_648:
        /*0008*/ 	.byte	0x04, 0x17
        /*000a*/ 	.short	(.L_650 - .L_649)
.L_649:
        /*000c*/ 	.word	0x00000000
        /*0010*/ 	.short	0x0000
        /*0012*/ 	.short	0x0000
        /*0014*/ 	.byte	0x00, 0xf0, 0x61, 0x10


	//----- nvinfo : EIATTR_SPARSE_MMA_MASK
	.align		4
.L_650:
        /*0018*/ 	.byte	0x03, 0x50
        /*001a*/ 	.short	0x0000


	//----- nvinfo : EIATTR_MAXREG_COUNT
	.align		4
        /*001c*/ 	.byte	0x03, 0x1b
        /*001e*/ 	.short	0x00ff


	//----- nvinfo : EIATTR_MERCURY_ISA_VERSION
	.align		4
        /*0020*/ 	.byte	0x03, 0x5f
        /*0022*/ 	.short	0x0101


	//----- nvinfo : EIATTR_VRC_CTA_INIT_COUNT
	.align		4
        /*0024*/ 	.byte	0x02, 0x4a
	.zero		1
	.zero		1


	//----- nvinfo : EIATTR_EXIT_INSTR_OFFSETS
	.align		4
        /*0028*/ 	.byte	0x04, 0x1c
        /*002a*/ 	.short	(.L_652 - .L_651)


	//   ....[0]....
.L_651:
        /*002c*/ 	.word	0x00000010


	//----- nvinfo : EIATTR_MAX_THREADS
	.align		4
.L_652:
        /*0030*/ 	.byte	0x04, 0x05
        /*0032*/ 	.short	(.L_654 - .L_653)
.L_653:
        /*0034*/ 	.word	0x00000100
        /*0038*/ 	.word	0x00000001
        /*003c*/ 	.word	0x00000001


	//----- nvinfo : EIATTR_CBANK_PARAM_SIZE
	.align		4
.L_654:
        /*0040*/ 	.byte	0x03, 0x19
        /*0042*/ 	.short	0x0418


	//----- nvinfo : EIATTR_PARAM_CBANK
	.align		4
        /*0044*/ 	.byte	0x04, 0x0a
        /*0046*/ 	.short	(.L_656 - .L_655)
	.align		4
.L_655:
        /*0048*/ 	.word	index@(.nv.constant0._ZN7cutlass13device_kernelIN5flash19enable_sm80_to_sm89INS1_16FlashAttnFwdSm80INS1_25CollectiveMainloopFwdSm80ILi8ELi1ELb0EN4cute5tupleIJNS5_1CILi128EEENS7_ILi48EEENS7_ILi256EEEEEELi256ENS_6half_tEfNS_4arch4Sm80ELb1ELb0ELb0ELb1ELb0ELb1ELb1ELb0EEENS1_21CollectiveEpilogueFwdINS6_IJS8_SA_S9_EEENS6_IJNS7_ILi1EEESI_SI_EEESC_SE_Li256ELb1ELb1ELb0ELb0EEENS1_19SingleTileSchedulerILb1ELb0ELb1ELi128EEEEEEEEEvNT_6ParamsE)
        /*004c*/ 	.short	0x0380
        /*004e*/ 	.short	0x0418


	//----- nvinfo : EIATTR_SW_WAR
	.align		4
.L_656:
        /*0050*/ 	.byte	0x04, 0x36
        /*0052*/ 	.short	(.L_658 - .L_657)
.L_657:
        /*0054*/ 	.word	0x00000008
.L_658:


//--------------------- .nv.callgraph             --------------------------
	.section	.nv.callgraph,"",@"SHT_CUDA_CALLGRAPH"
	.align	4
	.sectionentsize	8
	.align		4
        /*0000*/ 	.word	0x00000000
	.align		4
        /*0004*/ 	.word	0xffffffff
	.align		4
        /*0008*/ 	.word	0x00000000
	.align		4
        /*000c*/ 	.word	0xfffffffe
	.align		4
        /*0010*/ 	.word	0x00000000
	.align		4
        /*0014*/ 	.word	0xfffffffd
	.align		4
        /*0018*/ 	.word	0x00000000
	.align		4
        /*001c*/ 	.word	0xfffffffc


//--------------------- .nv.constant4             --------------------------
	.section	.nv.constant4,"a",@progbits
	.align	8
	.align		8
.nv.constant4:
        /*0000*/ 	.dword	_ZN77_INTERNAL_b5d56543_41_flash_fwd_hdim256_fp16_softcapall_sm80_cu_744032ad_33314cuda3std3__45__cpo5beginE
	.align		8
        /*0008*/ 	.dword	_ZN77_INTERNAL_b5d56543_41_flash_fwd_hdim256_fp16_softcapall_sm80_cu_744032ad_33314cuda3std3__45__cpo3endE
	.align		8
        /*0010*/ 	.dword	_ZN77_INTERNAL_b5d56543_41_flash_fwd_hdim256_fp16_softcapall_sm80_cu_744032ad_33314cuda3std3__45__cpo6cbeginE
	.align		8
        /*0018*/ 	.dword	_ZN77_INTERNAL_b5d56543_41_flash_fwd_hdim256_fp16_softcapall_sm80_cu_744032ad_33314cuda3std3__45__cpo4cendE
	.align		8
        /*0020*/ 	.dword	_ZN77_INTERNAL_b5d56543_41_flash_fwd_hdim256_fp16_softcapall_sm80_cu_744032ad_33314cuda3std3__479_GLOBAL__N__b5d56543_41_flash_fwd_hdim256_fp16_softcapall_sm80_cu_744032ad_33316ignoreE
	.align		8
        /*0028*/ 	.dword	_ZN77_INTERNAL_b5d56543_41_flash_fwd_hdim256_fp16_softcapall_sm80_cu_744032ad_33314cuda3std3__419piecewise_constructE
	.align		8
        /*0030*/ 	.dword	_ZN77_INTERNAL_b5d56543_41_flash_fwd_hdim256_fp16_softcapall_sm80_cu_744032ad_33314cuda3std3__48in_placeE
	.align		8
        /*0038*/ 	.dword	_ZN77_INTERNAL_b5d56543_41_flash_fwd_hdim256_fp16_softcapall_sm80_cu_744032ad_33314cuda3std6ranges3__45__cpo4swapE
	.align		8
        /*0040*/ 	.dword	_ZN77_INTERNAL_b5d56543_41_flash_fwd_hdim256_fp16_softcapall_sm80_cu_744032ad_33314cuda3std6ranges3__45__cpo9iter_moveE
	.align		8
        /*0048*/ 	.dword	_ZN77_INTERNAL_b5d56543_41_flash_fwd_hdim256_fp16_softcapall_sm80_cu_744032ad_33314cute7productE
	.align		8
        /*0050*/ 	.dword	_ZN77_INTERNAL_b5d56543_41_flash_fwd_hdim256_fp16_softcapall_sm80_cu_744032ad_33314cute1_E


//--------------------- .text._ZN7cutlass13device_kernelIN5flash19enable_sm80_to_sm89INS1_16FlashAttnFwdSm80INS1_25CollectiveMainloopFwdSm80ILi8ELi1ELb1EN4cute5tupleIJNS5_1CILi128EEENS7_ILi64EEENS7_ILi256EEEEEELi256ENS_6half_tEfNS_4arch4Sm80ELb0ELb0ELb1ELb0ELb0ELb0ELb1ELb0EEENS1_21CollectiveEpilogueFwdINS6_IJS8_SA_S9_EEENS6_IJNS7_ILi1EEESI_SI_EEESC_SE_Li256ELb0ELb1ELb0ELb0EEENS1_19SingleTileSchedulerILb0ELb0ELb1ELi128EEEEEEEEEvNT_6ParamsE --------------------------
	.section	.text._ZN7cutlass13device_kernelIN5flash19enable_sm80_to_sm89INS1_16FlashAttnFwdSm80INS1_25CollectiveMainloopFwdSm80ILi8ELi1ELb1EN4cute5tupleIJNS5_1CILi128EEENS7_ILi64EEENS7_ILi256EEEEEELi256ENS_6half_tEfNS_4arch4Sm80ELb0ELb0ELb1ELb0ELb0ELb0ELb1ELb0EEENS1_21CollectiveEpilogueFwdINS6_IJS8_SA_S9_EEENS6_IJNS7_ILi1EEESI_SI_EEESC_SE_Li256ELb0ELb1ELb0ELb0EEENS1_19SingleTileSchedulerILb0ELb0ELb1ELi128EEEEEEEEEvNT_6ParamsE,"ax",@progbits
	.align	128
.text._ZN7cutlass13device_kernelIN5flash19enable_sm80_to_sm89INS1_16FlashAttnFwdSm80INS1_25CollectiveMainloopFwdSm80ILi8ELi1ELb1EN4cute5tupleIJNS5_1CILi128EEENS7_ILi64EEENS7_ILi256EEEEEELi256ENS_6half_tEfNS_4arch4Sm80ELb0ELb0ELb1ELb0ELb0ELb0ELb1ELb0EEENS1_21CollectiveEpilogueFwdINS6_IJS8_SA_S9_EEENS6_IJNS7_ILi1EEESI_SI_EEESC_SE_Li256ELb0ELb1ELb0ELb0EEENS1_19SingleTileSchedulerILb0ELb0ELb1ELi128EEEEEEEEEvNT_6ParamsE:
        .type           _ZN7cutlass13device_kernelIN5flash19enable_sm80_to_sm89INS1_16FlashAttnFwdSm80INS1_25CollectiveMainloopFwdSm80ILi8ELi1ELb1EN4cute5tupleIJNS5_1CILi128EEENS7_ILi64EEENS7_ILi256EEEEEELi256ENS_6half_tEfNS_4arch4Sm80ELb0ELb0ELb1ELb0ELb0ELb0ELb1ELb0EEENS1_21CollectiveEpilogueFwdINS6_IJS8_SA_S9_EEENS6_IJNS7_ILi1EEESI_SI_EEESC_SE_Li256ELb0ELb1ELb0ELb0EEENS1_19SingleTileSchedulerILb0ELb0ELb1ELi128EEEEEEEEEvNT_6ParamsE,@function
        .size           _ZN7cutlass13device_kernelIN5flash19enable_sm80_to_sm89INS1_16FlashAttnFwdSm80INS1_25CollectiveMainloopFwdSm80ILi8ELi1ELb1EN4cute5tupleIJNS5_1CILi128EEENS7_ILi64EEENS7_ILi256EEEEEELi256ENS_6half_tEfNS_4arch4Sm80ELb0ELb0ELb1ELb0ELb0ELb0ELb1ELb0EEENS1_21CollectiveEpilogueFwdINS6_IJS8_SA_S9_EEENS6_IJNS7_ILi1EEESI_SI_EEESC_SE_Li256ELb0ELb1ELb0ELb0EEENS1_19SingleTileSchedulerILb0ELb0ELb1ELi128EEEEEEEEEvNT_6ParamsE,(.L_x_36 - _ZN7cutlass13device_kernelIN5flash19enable_sm80_to_sm89INS1_16FlashAttnFwdSm80INS1_25CollectiveMainloopFwdSm80ILi8ELi1ELb1EN4cute5tupleIJNS5_1CILi128EEENS7_ILi64EEENS7_ILi256EEEEEELi256ENS_6half_tEfNS_4arch4Sm80ELb0ELb0ELb1ELb0ELb0ELb0ELb1ELb0EEENS1_21CollectiveEpilogueFwdINS6_IJS8_SA_S9_EEENS6_IJNS7_ILi1EEESI_SI_EEESC_SE_Li256ELb0ELb1ELb0ELb0EEENS1_19SingleTileSchedulerILb0ELb0ELb1ELi128EEEEEEEEEvNT_6ParamsE)
        .other          _ZN7cutlass13device_kernelIN5flash19enable_sm80_to_sm89INS1_16FlashAttnFwdSm80INS1_25CollectiveMainloopFwdSm80ILi8ELi1ELb1EN4cute5tupleIJNS5_1CILi128EEENS7_ILi64EEENS7_ILi256EEEEEELi256ENS_6half_tEfNS_4arch4Sm80ELb0ELb0ELb1ELb0ELb0ELb0ELb1ELb0EEENS1_21CollectiveEpilogueFwdINS6_IJS8_SA_S9_EEENS6_IJNS7_ILi1EEESI_SI_EEESC_SE_Li256ELb0ELb1ELb0ELb0EEENS1_19SingleTileSchedulerILb0ELb0ELb1ELi128EEEEEEEEEvNT_6ParamsE,@"STO_CUDA_ENTRY STV_DEFAULT"
_ZN7cutlass13device_kernelIN5flash19enable_sm80_to_sm89INS1_16FlashAttnFwdSm80INS1_25CollectiveMainloopFwdSm80ILi8ELi1ELb1EN4cute5tupleIJNS5_1CILi128EEENS7_ILi64EEENS7_ILi256EEEEEELi256ENS_6half_tEfNS_4arch4Sm80ELb0ELb0ELb1ELb0ELb0ELb0ELb1ELb0EEENS1_21CollectiveEpilogueFwdINS6_IJS8_SA_S9_EEENS6_IJNS7_ILi1EEESI_SI_EEESC_SE_Li256ELb0ELb1ELb0ELb0EEENS1_19SingleTileSchedulerILb0ELb0ELb1ELi128EEEEEEEEEvNT_6ParamsE:
[----:B------:R-:W-:Y:S01]  /*0000*/  LDC R1, c[0x0][0x37c] ;  /* 0x0000df00ff017b82 */ /* 0x000fe20000000800 */
[----:B------:R-:W-:Y:S05]  /*0010*/  EXIT ;  /* 0x000000000000794d */ /* 0x000fea0003800000 */
.L_x_0:
[----:B------:R-:W-:-:S00]  /*0020*/  BRA `(.L_x_0) ;  /* 0xfffffffc00fc7947 */ /* 0x000fc0000383ffff */
[----:B------:R-:W-:-:S00]  /*0030*/  NOP ;  /* 0x0000000000007918 */ /* 0x000fc00000000000 */
        /* <DEDUP_REMOVED lines=12> */
.L_x_36:


//--------------------- .text._ZN7cutlass13device_kernelIN5flash19enable_sm80_to_sm89INS1_16FlashAttnFwdSm80INS1_25CollectiveMainloopFwdSm80ILi8ELi1ELb1EN4cute5tupleIJNS5_1CILi128EEENS7_ILi64EEENS7_ILi256EEEEEELi256ENS_6half_tEfNS_4arch4Sm80ELb0ELb0ELb1ELb1ELb0ELb0ELb1ELb0EEENS1_21CollectiveEpilogueFwdINS6_IJS8_SA_S9_EEENS6_IJNS7_ILi1EEESI_SI_EEESC_SE_Li256ELb1ELb1ELb0ELb0EEENS1_19SingleTileSchedulerILb1ELb0ELb1ELi128EEEEEEEEEvNT_6ParamsE --------------------------
	.section	.text._ZN7cutlass13device_kernelIN5flash19enable_sm80_to_sm89INS1_16FlashAttnFwdSm80INS1_25CollectiveMainloopFwdSm80ILi8ELi1ELb1EN4cute5tupleIJNS5_1CILi128EEENS7_ILi64EEENS7_ILi256EEEEEELi256ENS_6half_tEfNS_4arch4Sm80ELb0ELb0ELb1ELb1ELb0ELb0ELb1ELb0EEENS1_21CollectiveEpilogueFwdINS6_IJS8_SA_S9_EEENS6_IJNS7_ILi1EEESI_SI_EEESC_SE_Li256ELb1ELb1ELb0ELb0EEENS1_19SingleTileSchedulerILb1ELb0ELb1ELi128EEEEEEEEEvNT_6ParamsE,"ax",@progbits
	.align	128
.text._ZN7cutlass13device_kernelIN5flash19enable_sm80_to_sm89INS1_16FlashAttnFwdSm80INS1_25CollectiveMainloopFwdSm80ILi8ELi1ELb1EN4cute5tupleIJNS5_1CILi128EEENS7_ILi64EEENS7_ILi256EEEEEELi256ENS_6half_tEfNS_4arch4Sm80ELb0ELb0ELb1ELb1ELb0ELb0ELb1ELb0EEENS1_21CollectiveEpilogueFwdINS6_IJS8_SA_S9_EEENS6_IJNS7_ILi1EEESI_SI_EEESC_SE_Li256ELb1ELb1ELb0ELb0EEENS1_19SingleTileSchedulerILb1ELb0ELb1ELi128EEEEEEEEEvNT_6ParamsE:
        .type           _ZN7cutlass13device_kernelIN5flash19enable_sm80_to_sm89INS1_16FlashAttnFwdSm80INS1_25CollectiveMainloopFwdSm80ILi8ELi1ELb1EN4cute5tupleIJNS5_1CILi128EEENS7_ILi64EEENS7_ILi256EEEEEELi256ENS_6half_tEfNS_4arch4Sm80ELb0ELb0ELb1ELb1ELb0ELb0ELb1ELb0EEENS1_21CollectiveEpilogueFwdINS6_IJS8_SA_S9_EEENS6_IJNS7_ILi1EEESI_SI_EEESC_SE_Li256ELb1ELb1ELb0ELb0EEENS1_19SingleTileSchedulerILb1ELb0ELb1ELi128EEEEEEEEEvNT_6ParamsE,@function
        .size           _ZN7cutlass13device_kernelIN5flash19enable_sm80_to_sm89INS1_16FlashAttnFwdSm80INS1_25CollectiveMainloopFwdSm80ILi8ELi1ELb1EN4cute5tupleIJNS5_1CILi128EEENS7_ILi64EEENS7_ILi256EEEEEELi256ENS_6half_tEfNS_4arch4Sm80ELb0ELb0ELb1ELb1ELb0ELb0ELb1ELb0EEENS1_21CollectiveEpilogueFwdINS6_IJS8_SA_S9_EEENS6_IJNS7_ILi1EEESI_SI_EEESC_SE_Li256ELb1ELb1ELb0ELb0EEENS1_19SingleTileSchedulerILb1ELb0ELb1ELi128EEEEEEEEEvNT_6ParamsE,(.L_x_37 - _ZN7cutlass13device_kernelIN5flash19enable_sm80_to_sm89INS1_16FlashAttnFwdSm80INS1_25CollectiveMainloopFwdSm80ILi8ELi1ELb1EN4cute5tupleIJNS5_1CILi128EEENS7_ILi64EEENS7_ILi256EEEEEELi256ENS_6half_tEfNS_4arch4Sm80ELb0ELb0ELb1ELb1ELb0ELb0ELb1ELb0EEENS1_21CollectiveEpilogueFwdINS6_IJS8_SA_S9_EEENS6_IJNS7_ILi1EEESI_SI_EEESC_SE_Li256ELb1ELb1ELb0ELb0EEENS1_19SingleTileSchedulerILb1ELb0ELb1ELi128EEEEEEEEEvNT_6ParamsE)
        .other          _ZN7cutlass13device_kernelIN5flash19enable_sm80_to_sm89INS1_16FlashAttnFwdSm80INS1_25CollectiveMainloopFwdSm80ILi8ELi1ELb1EN4cute5tupleIJNS5_1CILi128EEENS7_ILi64EEENS7_ILi256EEEEEELi256ENS_6half_tEfNS_4arch4Sm80ELb0ELb0ELb1ELb1ELb0ELb0ELb1ELb0EEENS1_21CollectiveEpilogueFwdINS6_IJS8_SA_S9_EEENS6_IJNS7_ILi1EEESI_SI_EEESC_SE_Li256ELb1ELb1ELb0ELb0EEENS1_19SingleTileSchedulerILb1ELb0ELb1ELi128EEEEEEEEEvNT_6ParamsE,@"STO_CUDA_ENTRY STV_DEFAULT"
_ZN7cutlass13device_kernelIN5flash19enable_sm80_to_sm89INS1_16FlashAttnFwdSm80INS1_25CollectiveMainloopFwdSm80ILi8ELi1ELb1EN4cute5tupleIJNS5_1CILi128EEENS7_ILi64EEENS7_ILi256EEEEEELi256ENS_6half_tEfNS_4arch4Sm80ELb0ELb0ELb1ELb1ELb0ELb0ELb1ELb0EEENS1_21CollectiveEpilogueFwdINS6_IJS8_SA_S9_EEENS6_IJNS7_ILi1EEESI_SI_EEESC_SE_Li256ELb1ELb1ELb0ELb0EEENS1_19SingleTileSchedulerILb1ELb0ELb1ELi128EEEEEEEEEvNT_6ParamsE:
[----:B------:R-:W-:Y:S01]  /*0000*/  LDC R1, c[0x0][0x37c] ;  /* 0x0000df00ff017b82 */ /* 0x000fe20000000800 */
[----:B------:R-:W-:Y:S05]  /*0010*/  EXIT ;  /* 0x000000000000794d */ /* 0x000fea0003800000 */
.L_x_1:
        /* <DEDUP_REMOVED lines=14> */
.L_x_37:


//--------------------- .text._ZN7cutlass13device_kernelIN5flash19enable_sm80_to_sm89INS1_16FlashAttnFwdSm80INS1_25CollectiveMainloopFwdSm80ILi8ELi1ELb0EN4cute5tupleIJNS5_1CILi128EEENS7_ILi32EEENS7_ILi256EEEEEELi256ENS_6half_tEfNS_4arch4Sm80ELb0ELb0ELb1ELb1ELb0ELb1ELb1ELb0EEENS1_21CollectiveEpilogueFwdINS6_IJS8_SA_S9_EEENS6_IJNS7_ILi1EEESI_SI_EEESC_SE_Li256ELb1ELb1ELb0ELb0EEENS1_19SingleTileSchedulerILb1ELb0ELb1ELi128EEEEEEEEEvNT_6ParamsE --------------------------
	.section	.text._ZN7cutlass13device_kernelIN5flash19enable_sm80_to_sm89INS1_16FlashAttnFwdSm80INS1_25CollectiveMainloopFwdSm80ILi8ELi1ELb0EN4cute5tupleIJNS5_1CILi128EEENS7_ILi32EEENS7_ILi256EEEEEELi256ENS_6half_tEfNS_4arch4Sm80ELb0ELb0ELb1ELb1ELb0ELb1ELb1ELb0EEENS1_21CollectiveEpilogueFwdINS6_IJS8_SA_S9_EEENS6_IJNS7_ILi1EEESI_SI_EEESC_SE_Li256ELb1ELb1ELb0ELb0EEENS1_19SingleTileSchedulerILb1ELb0ELb1ELi128EEEEEEEEEvNT_6ParamsE,"ax",@progbits
	.align	128
.text._ZN7cutlass13device_kernelIN5flash19enable_sm80_to_sm89INS1_16FlashAttnFwdSm80INS1_25CollectiveMainloopFwdSm80ILi8ELi1ELb0EN4cute5tupleIJNS5_1CILi128EEENS7_ILi32EEENS7_ILi256EEEEEELi256ENS_6half_tEfNS_4arch4Sm80ELb0ELb0ELb1ELb1ELb0ELb1ELb1ELb0EEENS1_21CollectiveEpilogueFwdINS6_IJS8_SA_S9_EEENS6_IJNS7_ILi1EEESI_SI_EEESC_SE_Li256ELb1ELb1ELb0ELb0EEENS1_19SingleTileSchedulerILb1ELb0ELb1ELi128EEEEEEEEEvNT_6ParamsE:
        .type           _ZN7cutlass13device_kernelIN5flash19enable_sm80_to_sm89INS1_16FlashAttnFwdSm80INS1_25CollectiveMainloopFwdSm80ILi8ELi1ELb0EN4cute5tupleIJNS5_1CILi128EEENS7_ILi32EEENS7_ILi256EEEEEELi256ENS_6half_tEfNS_4arch4Sm80ELb0ELb0ELb1ELb1ELb0ELb1ELb1ELb0EEENS1_21CollectiveEpilogueFwdINS6_IJS8_SA_S9_EEENS6_IJNS7_ILi1EEESI_SI_EEESC_SE_Li256ELb1ELb1ELb0ELb0EEENS1_19SingleTileSchedulerILb1ELb0ELb1ELi128EEEEEEEEEvNT_6ParamsE,@function
        .size           _ZN7cutlass13device_kernelIN5flash19enable_sm80_to_sm89INS1_16FlashAttnFwdSm80INS1_25CollectiveMainloopFwdSm80ILi8ELi1ELb0EN4cute5tupleIJNS5_1CILi128EEENS7_ILi32EEENS7_ILi256EEEEEELi256ENS_6half_tEfNS_4arch4Sm80ELb0ELb0ELb1ELb1ELb0ELb1ELb1ELb0EEENS1_21CollectiveEpilogueFwdINS6_IJS8_SA_S9_EEENS6_IJNS7_ILi1EEESI_SI_EEESC_SE_Li256ELb1ELb1ELb0ELb0EEENS1_19SingleTileSchedulerILb1ELb0ELb1ELi128EEEEEEEEEvNT_6ParamsE,(.L_x_38 - _ZN7cutlass13device_kernelIN5flash19enable_sm80_to_sm89INS1_16FlashAttnFwdSm80INS1_25CollectiveMainloopFwdSm80ILi8ELi1ELb0EN4cute5tupleIJNS5_1CILi128EEENS7_ILi32EEENS7_ILi256EEEEEELi256ENS_6half_tEfNS_4arch4Sm80ELb0ELb0ELb1ELb1ELb0ELb1ELb1ELb0EEENS1_21CollectiveEpilogueFwdINS6_IJS8_SA_S9_EEENS6_IJNS7_ILi1EEESI_SI_EEESC_SE_Li256ELb1ELb1ELb0ELb0EEENS1_19SingleTileSchedulerILb1ELb0ELb1ELi128EEEEEEEEEvNT_6ParamsE)
        .other          _ZN7cutlass13device_kernelIN5flash19enable_sm80_to_sm89INS1_16FlashAttnFwdSm80INS1_25CollectiveMainloopFwdSm80ILi8ELi1ELb0EN4cute5tupleIJNS5_1CILi128EEENS7_ILi32EEENS7_ILi256EEEEEELi256ENS_6half_tEfNS_4arch4Sm80ELb0ELb0ELb1ELb1ELb0ELb1ELb1ELb0EEENS1_21CollectiveEpilogueFwdINS6_IJS8_SA_S9_EEENS6_IJNS7_ILi1EEESI_SI_EEESC_SE_Li256ELb1ELb1ELb0ELb0EEENS1_19SingleTileSchedulerILb1ELb0ELb1ELi128EEEEEEEEEvNT_6ParamsE,@"STO_CUDA_ENTRY STV_DEFAULT"
_ZN7cutlass13device_kernelIN5flash19enable_sm80_to_sm89INS1_16FlashAttnFwdSm80INS1_25CollectiveMainloopFwdSm80ILi8ELi1ELb0EN4cute5tupleIJNS5_1CILi128EEENS7_ILi32EEENS7_ILi256EEEEEELi256ENS_6half_tEfNS_4arch4Sm80ELb0ELb0ELb1ELb1ELb0ELb1ELb1ELb0EEENS1_21CollectiveEpilogueFwdINS6_IJS8_SA_S9_EEENS6_IJNS7_ILi1EEESI_SI_EEESC_SE_Li256ELb1ELb1ELb0ELb0EEENS1_19SingleTileSchedulerILb1ELb0ELb1ELi128EEEEEEEEEvNT_6ParamsE:
[----:B------:R-:W-:Y:S01]  /*0000*/  LDC R1, c[0x0][0x37c] ;  /* 0x0000df00ff017b82 */ /* 0x000fe20000000800 */
[----:B------:R-:W-:Y:S05]  /*0010*/  EXIT ;  /* 0x000000000000794d */ /* 0x000fea0003800000 */
.L_x_2:
        /* <DEDUP_REMOVED lines=14> */
.L_x_38:


//--------------------- .text._ZN7cutlass13device_kernelIN5flash19enable_sm80_to_sm89INS1_16FlashAttnFwdSm80INS1_25CollectiveMainloopFwdSm80ILi8ELi1ELb1EN4cute5tupleIJNS5_1CILi128EEENS7_ILi48EEENS7_ILi256EEEEEELi256ENS_6half_tEfNS_4arch4Sm80ELb0ELb1ELb1ELb0ELb0ELb0ELb1ELb0EEENS1_21CollectiveEpilogueFwdINS6_IJS8_SA_S9_EEENS6_IJNS7_ILi1EEESI_SI_EEESC_SE_Li256ELb0ELb1ELb0ELb0EEENS1_19SingleTileSchedulerILb0ELb0ELb1ELi128EEEEEEEEEvNT_6ParamsE --------------------------
	.section	.text._ZN7cutlass13device_kernelIN5flash19enable_sm80_to_sm89INS1_16FlashAttnFwdSm80INS1_25CollectiveMainloopFwdSm80ILi8ELi1ELb1EN4cute5tupleIJNS5_1CILi128EEENS7_ILi48EEENS7_ILi256EEEEEELi256ENS_6half_tEfNS_4arch4Sm80ELb0ELb1ELb1ELb0ELb0ELb0ELb1ELb0EEENS1_21CollectiveEpilogueFwdINS6_IJS8_SA_S9_EEENS6_IJNS7_ILi1EEESI_SI_EEESC_SE_Li256ELb0ELb1ELb0ELb0EEENS1_19SingleTileSchedulerILb0ELb0ELb1ELi128EEEEEEEEEvNT_6ParamsE,"ax",@progbits
	.align	128
.text._ZN7cutlass13device_kernelIN5flash19enable_sm80_to_sm89INS1_16FlashAttnFwdSm80INS1_25CollectiveMainloopFwdSm80ILi8ELi1ELb1EN4cute5tupleIJNS5_1CILi128EEENS7_ILi48EEENS7_ILi256EEEEEELi256ENS_6half_tEfNS_4arch4Sm80ELb0ELb1ELb1ELb0ELb0ELb0ELb1ELb0EEENS1_21CollectiveEpilogueFwdINS6_IJS8_SA_S9_EEENS6_IJNS7_ILi1EEESI_SI_EEESC_SE_Li256ELb0ELb1ELb0ELb0EEENS1_19SingleTileSchedulerILb0ELb0ELb1ELi128EEEEEEEEEvNT_6ParamsE:
        .type           _ZN7cutlass13device_kernelIN5flash19enable_sm80_to_sm89INS1_16FlashAttnFwdSm80INS1_25CollectiveMainloopFwdSm80ILi8ELi1ELb1EN4cute5tupleIJNS5_1CILi128EEENS7_ILi48EEENS7_ILi256EEEEEELi256ENS_6half_tEfNS_4arch4Sm80ELb0ELb1ELb1ELb0ELb0ELb0ELb1ELb0EEENS1_21CollectiveEpilogueFwdINS6_IJS8_SA_S9_EEENS6_IJNS7_ILi1EEESI_SI_EEESC_SE_Li256ELb0ELb1ELb0ELb0EEENS1_19SingleTileSchedulerILb0ELb0ELb1ELi128EEEEEEEEEvNT_6ParamsE,@function
        .size           _ZN7cutlass13device_kernelIN5flash19enable_sm80_to_sm89INS1_16FlashAttnFwdSm80INS1_25CollectiveMainloopFwdSm80ILi8ELi1ELb1EN4cute5tupleIJNS5_1CILi128EEENS7_ILi48EEENS7_ILi256EEEEEELi256ENS_6half_tEfNS_4arch4Sm80ELb0ELb1ELb1ELb0ELb0ELb0ELb1ELb0EEENS1_21CollectiveEpilogueFwdINS6_IJS8_SA_S9_EEENS6_IJNS7_ILi1EEESI_SI_EEESC_SE_Li256ELb0ELb1ELb0ELb0EEENS1_19SingleTileSchedulerILb0ELb0ELb1ELi128EEEEEEEEEvNT_6ParamsE,(.L_x_39 - _ZN7cutlass13device_kernelIN5flash19enable_sm80_to_sm89INS1_16FlashAttnFwdSm80INS1_25CollectiveMainloopFwdSm80ILi8ELi1ELb1EN4cute5tupleIJNS5_1CILi128EEENS7_ILi48EEENS7_ILi256EEEEEELi256ENS_6half_tEfNS_4arch4Sm80ELb0ELb1ELb1ELb0ELb0ELb0ELb1ELb0EEENS1_21CollectiveEpilogueFwdINS6_IJS8_SA_S9_EEENS6_IJNS7_ILi1EEESI_SI_EEESC_SE_Li256ELb0ELb1ELb0ELb0EEENS1_19SingleTileSchedulerILb0ELb0ELb1ELi128EEEEEEEEEvNT_6ParamsE)
        .other          _ZN7cutlass13device_kernelIN5flash19enable_sm80_to_sm89INS1_16FlashAttnFwdSm80INS1_25CollectiveMainloopFwdSm80ILi8ELi1ELb1EN4cute5tupleIJNS5_1CILi128EEENS7_ILi48EEENS7_ILi256EEEEEELi256ENS_6half_tEfNS_4arch4Sm80ELb0ELb1ELb1ELb0ELb0ELb0ELb1ELb0EEENS1_21CollectiveEpilogueFwdINS6_IJS8_SA_S9_EEENS6_IJNS7_ILi1EEESI_SI_EEESC_SE_Li256ELb0ELb1ELb0ELb0EEENS1_19SingleTileSchedulerILb0ELb0ELb1ELi128EEEEEEEEEvNT_6ParamsE,@"STO_CUDA_ENTRY STV_DEFAULT"
_ZN7cutlass13device_kernelIN5flash19enable_sm80_to_sm89INS1_16FlashAttnFwdSm80INS1_25CollectiveMainloopFwdSm80ILi8ELi1ELb1EN4cute5tupleIJNS5_1CILi128EEENS7_ILi48EEENS7_ILi256EEEEEELi256ENS_6half_tEfNS_4arch4Sm80ELb0ELb1ELb1ELb0ELb0ELb0ELb1ELb0EEENS1_21CollectiveEpilogueFwdINS6_IJS8_SA_S9_EEENS6_IJNS7_ILi1EEESI_SI_EEESC_SE_Li256ELb0ELb1ELb0ELb0EEENS1_19SingleTileSchedulerILb0ELb0ELb1ELi128EEEEEEEEEvNT_6ParamsE:
[----:B------:R-:W-:Y:S01]  /*0000*/  LDC R1, c[0x0][0x37c] ;  /* 0x0000df00ff017b82 */ /* 0x000fe20000000800 */
[----:B------:R-:W-:Y:S05]  /*0010*/  EXIT ;  /* 0x000000000000794d */ /* 0x000fea0003800000 */
.L_x_3:
        /* <DEDUP_REMOVED lines=14> */
.L_x_39:


//--------------------- .text._ZN7cutlass13device_kernelIN5flash19enable_sm80_to_sm89INS1_16FlashAttnFwdSm80INS1_25CollectiveMainloopFwdSm80ILi8ELi1ELb1EN4cute5tupleIJNS5_1CILi128EEENS7_ILi48EEENS7_ILi256EEEEEELi256ENS_6half_tEfNS_4arch4Sm80ELb0ELb1ELb1ELb1ELb0ELb0ELb1ELb0EEENS1_21CollectiveEpilogueFwdINS6_IJS8_SA_S9_EEENS6_IJNS7_ILi1EEESI_SI_EEESC_SE_Li256ELb1ELb1ELb0ELb0EEENS1_19SingleTileSchedulerILb1ELb0ELb1ELi128EEEEEEEEEvNT_6ParamsE --------------------------
	.section	.text._ZN7cutlass13device_kernelIN5flash19enable_sm80_to_sm89INS1_16FlashAttnFwdSm80INS1_25CollectiveMainloopFwdSm80ILi8ELi1ELb1EN4cute5tupleIJNS5_1CILi128EEENS7_ILi48EEENS7_ILi256EEEEEELi256ENS_6half_tEfNS_4arch4Sm80ELb0ELb1ELb1ELb1ELb0ELb0ELb1ELb0EEENS1_21CollectiveEpilogueFwdINS6_IJS8_SA_S9_EEENS6_IJNS7_ILi1EEESI_SI_EEESC_SE_Li256ELb1ELb1ELb0ELb0EEENS1_19SingleTileSchedulerILb1ELb0ELb1ELi128EEEEEEEEEvNT_6ParamsE,"ax",@progbits
	.align	128
.text._ZN7cutlass13device_kernelIN5flash19enable_sm80_to_sm89INS1_16FlashAttnFwdSm80INS1_25CollectiveMainloopFwdSm80ILi8ELi1ELb1EN4cute5tupleIJNS5_1CILi128EEENS7_ILi48EEENS7_ILi256EEEEEELi256ENS_6half_tEfNS_4arch4Sm80ELb0ELb1ELb1ELb1ELb0ELb0ELb1ELb0EEENS1_21CollectiveEpilogueFwdINS6_IJS8_SA_S9_EEENS6_IJNS7_ILi1EEESI_SI_EEESC_SE_Li256ELb1ELb1ELb0ELb0EEENS1_19SingleTileSchedulerILb1ELb0ELb1ELi128EEEEEEEEEvNT_6ParamsE:
        .type           _ZN7cutlass13device_kernelIN5flash19enable_sm80_to_sm89INS1_16FlashAttnFwdSm80INS1_25CollectiveMainloopFwdSm80ILi8ELi1ELb1EN4cute5tupleIJNS5_1CILi128EEENS7_ILi48EEENS7_ILi256EEEEEELi256ENS_6half_tEfNS_4arch4Sm80ELb0ELb1ELb1ELb1ELb0ELb0ELb1ELb0EEENS1_21CollectiveEpilogueFwdINS6_IJS8_SA_S9_EEENS6_IJNS7_ILi1EEESI_SI_EEESC_SE_Li256ELb1ELb1ELb0ELb0EEENS1_19SingleTileSchedulerILb1ELb0ELb1ELi128EEEEEEEEEvNT_6ParamsE,@function
        .size           _ZN7cutlass13device_kernelIN5flash19enable_sm80_to_sm89INS1_16FlashAttnFwdSm80INS1_25CollectiveMainloopFwdSm80ILi8ELi1ELb1EN4cute5tupleIJNS5_1CILi128EEENS7_ILi48EEENS7_ILi256EEEEEELi256ENS_6half_tEfNS_4arch4Sm80ELb0ELb1ELb1ELb1ELb0ELb0ELb1ELb0EEENS1_21CollectiveEpilogueFwdINS6_IJS8_SA_S9_EEENS6_IJNS7_ILi1EEESI_SI_EEESC_SE_Li256ELb1ELb1ELb0ELb0EEENS1_19SingleTileSchedulerILb1ELb0ELb1ELi128EEEEEEEEEvNT_6ParamsE,(.L_x_40 - _ZN7cutlass13device_kernelIN5flash19enable_sm80_to_sm89INS1_16FlashAttnFwdSm80INS1_25CollectiveMainloopFwdSm80ILi8ELi1ELb1EN4cute5tupleIJNS5_1CILi128EEENS7_ILi48EEENS7_ILi256EEEEEELi256ENS_6half_tEfNS_4arch4Sm80ELb0ELb1ELb1ELb1ELb0ELb0ELb1ELb0EEENS1_21CollectiveEpilogueFwdINS6_IJS8_SA_S9_EEENS6_IJNS7_ILi1EEESI_SI_EEESC_SE_Li256ELb1ELb1ELb0ELb0EEENS1_19SingleTileSchedulerILb1ELb0ELb1ELi128EEEEEEEEEvNT_6ParamsE)
        .other          _ZN7cutlass13device_kernelIN5flash19enable_sm80_to_sm89INS1_16FlashAttnFwdSm80INS1_25CollectiveMainloopFwdSm80ILi8ELi1ELb1EN4cute5tupleIJNS5_1CILi128EEENS7_ILi48EEENS7_ILi256EEEEEELi256ENS_6half_tEfNS_4arch4Sm80ELb0ELb1ELb1ELb1ELb0ELb0ELb1ELb0EEENS1_21CollectiveEpilogueFwdINS6_IJS8_SA_S9_EEENS6_IJNS7_ILi1EEESI_SI_EEESC_SE_Li256ELb1ELb1ELb0ELb0EEENS1_19SingleTileSchedulerILb1ELb0ELb1ELi128EEEEEEEEEvNT_6ParamsE,@"STO_CUDA_ENTRY STV_DEFAULT"
_ZN7cutlass13device_kernelIN5flash19enable_sm80_to_sm89INS1_16FlashAttnFwdSm80INS1_25CollectiveMainloopFwdSm80ILi8ELi1ELb1EN4cute5tupleIJNS5_1CILi128EEENS7_ILi48EEENS7_ILi256EEEEEELi256ENS_6half_tEfNS_4arch4Sm80ELb0ELb1ELb1ELb1ELb0ELb0ELb1ELb0EEENS1_21CollectiveEpilogueFwdINS6_IJS8_SA_S9_EEENS6_IJNS7_ILi1EEESI_SI_EEESC_SE_Li256ELb1ELb1ELb0ELb0EEENS1_19SingleTileSchedulerILb1ELb0ELb1ELi128EEEEEEEEEvNT_6ParamsE:
[----:B------:R-:W-:Y:S01]  /*0000*/  LDC R1, c[0x0][0x37c] ;  /* 0x0000df00ff017b82 */ /* 0x000fe20000000800 */
[----:B------:R-:W-:Y:S05]  /*0010*/  EXIT ;  /* 0x000000000000794d */ /* 0x000fea0003800000 */
.L_x_4:
        /* <DEDUP_REMOVED lines=14> */
.L_x_40:


//--------------------- .text._ZN7cutlass13device_kernelIN5flash19enable_sm80_to_sm89INS1_16FlashAttnFwdSm80INS1_25CollectiveMainloopFwdSm80ILi8ELi1ELb0EN4cute5tupleIJNS5_1CILi128EEENS7_ILi32EEENS7_ILi256EEEEEELi256ENS_6half_tEfNS_4arch4Sm80ELb0ELb1ELb1ELb1ELb0ELb1ELb1ELb0EEENS1_21CollectiveEpilogueFwdINS6_IJS8_SA_S9_EEENS6_IJNS7_ILi1EEESI_SI_EEESC_SE_Li256ELb1ELb1ELb0ELb0EEENS1_19SingleTileSchedulerILb1ELb0ELb1ELi128EEEEEEEEEvNT_6ParamsE --------------------------
	.section	.text._ZN7cutlass13device_kernelIN5flash19enable_sm80_to_sm89INS1_16FlashAttnFwdSm80INS1_25CollectiveMainloopFwdSm80ILi8ELi1ELb0EN4cute5tupleIJNS5_1CILi128EEENS7_ILi32EEENS7_ILi256EEEEEELi256ENS_6half_tEfNS_4arch4Sm80ELb0ELb1ELb1ELb1ELb0ELb1ELb1ELb0EEENS1_21CollectiveEpilogueFwdINS6_IJS8_SA_S9_EEENS6_IJNS7_ILi1EEESI_SI_EEESC_SE_Li256ELb1ELb1ELb0ELb0EEENS1_19SingleTileSchedulerILb1ELb0ELb1ELi128EEEEEEEEEvNT_6ParamsE,"ax",@progbits
	.align	128
.text._ZN7cutlass13device_kernelIN5flash19enable_sm80_to_sm89INS1_16FlashAttnFwdSm80INS1_25CollectiveMainloopFwdSm80ILi8ELi1ELb0EN4cute5tupleIJNS5_1CILi128EEENS7_ILi32EEENS7_ILi256EEEEEELi256ENS_6half_tEfNS_4arch4Sm80ELb0ELb1ELb1ELb1ELb0ELb1ELb1ELb0EEENS1_21CollectiveEpilogueFwdINS6_IJS8_SA_S9_EEENS6_IJNS7_ILi1EEESI_SI_EEESC_SE_Li256ELb1ELb1ELb0ELb0EEENS1_19SingleTileSchedulerILb1ELb0ELb1ELi128EEEEEEEEEvNT_6ParamsE:
        .type           _ZN7cutlass13device_kernelIN5flash19enable_sm80_to_sm89INS1_16FlashAttnFwdSm80INS1_25CollectiveMainloopFwdSm80ILi8ELi1ELb0EN4cute5tupleIJNS5_1CILi128EEENS7_ILi32EEENS7_ILi256EEEEEELi256ENS_6half_tEfNS_4arch4Sm80ELb0ELb1ELb1ELb1ELb0ELb1ELb1ELb0EEENS1_21CollectiveEpilogueFwdINS6_IJS8_SA_S9_EEENS6_IJNS7_ILi1EEESI_SI_EEESC_SE_Li256ELb1ELb1ELb0ELb0EEENS1_19SingleTileSchedulerILb1ELb0ELb1ELi128EEEEEEEEEvNT_6ParamsE,@function
        .size           _ZN7cutlass13device_kernelIN5flash19enable_sm80_to_sm89INS1_16FlashAttnFwdSm80INS1_25CollectiveMainloopFwdSm80ILi8ELi1ELb0EN4cute5tupleIJNS5_1CILi128EEENS7_ILi32EEENS7_ILi256EEEEEELi256ENS_6half_tEfNS_4arch4Sm80ELb0ELb1ELb1ELb1ELb0ELb1ELb1ELb0EEENS1_21CollectiveEpilogueFwdINS6_IJS8_SA_S9_EEENS6_IJNS7_ILi1EEESI_SI_EEESC_SE_Li256ELb1ELb1ELb0ELb0EEENS1_19SingleTileSchedulerILb1ELb0ELb1ELi128EEEEEEEEEvNT_6ParamsE,(.L_x_41 - _ZN7cutlass13device_kernelIN5flash19enable_sm80_to_sm89INS1_16FlashAttnFwdSm80INS1_25CollectiveMainloopFwdSm80ILi8ELi1ELb0EN4cute5tupleIJNS5_1CILi128EEENS7_ILi32EEENS7_ILi256EEEEEELi256ENS_6half_tEfNS_4arch4Sm80ELb0ELb1ELb1ELb1ELb0ELb1ELb1ELb0EEENS1_21CollectiveEpilogueFwdINS6_IJS8_SA_S9_EEENS6_IJNS7_ILi1EEESI_SI_EEESC_SE_Li256ELb1ELb1ELb0ELb0EEENS1_19SingleTileSchedulerILb1ELb0ELb1ELi128EEEEEEEEEvNT_6ParamsE)
        .other          _ZN7cutlass13device_kernelIN5flash19enable_sm80_to_sm89INS1_16FlashAttnFwdSm80INS1_25CollectiveMainloopFwdSm80ILi8ELi1ELb0EN4cute5tupleIJNS5_1CILi128EEENS7_ILi32EEENS7_ILi256EEEEEELi256ENS_6half_tEfNS_4arch4Sm80ELb0ELb1ELb1ELb1ELb0ELb1ELb1ELb0EEENS1_21CollectiveEpilogueFwdINS6_IJS8_SA_S9_EEENS6_IJNS7_ILi1EEESI_SI_EEESC_SE_Li256ELb1ELb1ELb0ELb0EEENS1_19SingleTileSchedulerILb1ELb0ELb1ELi128EEEEEEEEEvNT_6ParamsE,@"STO_CUDA_ENTRY STV_DEFAULT"
_ZN7cutlass13device_kernelIN5flash19enable_sm80_to_sm89INS1_16FlashAttnFwdSm80INS1_25CollectiveMainloopFwdSm80ILi8ELi1ELb0EN4cute5tupleIJNS5_1CILi128EEENS7_ILi32EEENS7_ILi256EEEEEELi256ENS_6half_tEfNS_4arch4Sm80ELb0ELb1ELb1ELb1ELb0ELb1ELb1ELb0EEENS1_21CollectiveEpilogueFwdINS6_IJS8_SA_S9_EEENS6_IJNS7_ILi1EEESI_SI_EEESC_SE_Li256ELb1ELb1ELb0ELb0EEENS1_19SingleTileSchedulerILb1ELb0ELb1ELi128EEEEEEEEEvNT_6ParamsE:
[----:B------:R-:W-:Y:S01]  /*0000*/  LDC R1, c[0x0][0x37c] ;  /* 0x0000df00ff017b82 */ /* 0x000fe20000000800 */
[----:B------:R-:W-:Y:S05]  /*0010*/  EXIT ;  /* 0x000000000000794d */ /* 0x000fea0003800000 */
.L_x_5:
        /* <DEDUP_REMOVED lines=14> */
.L_x_41:


//--------------------- .text._ZN7cutlass13device_kernelIN5flash19enable_sm80_to_sm89INS1_16FlashAttnFwdSm80INS1_25CollectiveMainloopFwdSm80ILi8ELi1ELb1EN4cute5tupleIJNS5_1CILi128EEENS7_ILi64EEENS7_ILi256EEEEEELi256ENS_6half_tEfNS_4arch4Sm80ELb1ELb0ELb1ELb0ELb0ELb0ELb1ELb0EEENS1_21CollectiveEpilogueFwdINS6_IJS8_SA_S9_EEENS6_IJNS7_ILi1EEESI_SI_EEESC_SE_Li256ELb0ELb1ELb0ELb0EEENS1_30DynamicPersistentTileSchedulerILi256ELi256ELb0ELb1ELb0EEEEEEEEEvNT_6ParamsE --------------------------
	.section	.text._ZN7cutlass13device_kernelIN5flash19enable_sm80_to_sm89INS1_16FlashAttnFwdSm80INS1_25CollectiveMainloopFwdSm80ILi8ELi1ELb1EN4cute5tupleIJNS5_1CILi128EEENS7_ILi64EEENS7_ILi256EEEEEELi256ENS_6half_tEfNS_4arch4Sm80ELb1ELb0ELb1ELb0ELb0ELb0ELb1ELb0EEENS1_21CollectiveEpilogueFwdINS6_IJS8_SA_S9_EEENS6_IJNS7_ILi1EEESI_SI_EEESC_SE_Li256ELb0ELb1ELb0ELb0EEENS1_30DynamicPersistentTileSchedulerILi256ELi256ELb0ELb1ELb0EEEEEEEEEvNT_6ParamsE,"ax",@progbits
	.align	128
.text._ZN7cutlass13device_kernelIN5flash19enable_sm80_to_sm89INS1_16FlashAttnFwdSm80INS1_25CollectiveMainloopFwdSm80ILi8ELi1ELb1EN4cute5tupleIJNS5_1CILi128EEENS7_ILi64EEENS7_ILi256EEEEEELi256ENS_6half_tEfNS_4arch4Sm80ELb1ELb0ELb1ELb0ELb0ELb0ELb1ELb0EEENS1_21CollectiveEpilogueFwdINS6_IJS8_SA_S9_EEENS6_IJNS7_ILi1EEESI_SI_EEESC_SE_Li256ELb0ELb1ELb0ELb0EEENS1_30DynamicPersistentTileSchedulerILi256ELi256ELb0ELb1ELb0EEEEEEEEEvNT_6ParamsE:
        .type           _ZN7cutlass13device_kernelIN5flash19enable_sm80_to_sm89INS1_16FlashAttnFwdSm80INS1_25CollectiveMainloopFwdSm80ILi8ELi1ELb1EN4cute5tupleIJNS5_1CILi128EEENS7_ILi64EEENS7_ILi256EEEEEELi256ENS_6half_tEfNS_4arch4Sm80ELb1ELb0ELb1ELb0ELb0ELb0ELb1ELb0EEENS1_21CollectiveEpilogueFwdINS6_IJS8_SA_S9_EEENS6_IJNS7_ILi1EEESI_SI_EEESC_SE_Li256ELb0ELb1ELb0ELb0EEENS1_30DynamicPersistentTileSchedulerILi256ELi256ELb0ELb1ELb0EEEEEEEEEvNT_6ParamsE,@function
        .size           _ZN7cutlass13device_kernelIN5flash19enable_sm80_to_sm89INS1_16FlashAttnFwdSm80INS1_25CollectiveMainloopFwdSm80ILi8ELi1ELb1EN4cute5tupleIJNS5_1CILi128EEENS7_ILi64EEENS7_ILi256EEEEEELi256ENS_6half_tEfNS_4arch4Sm80ELb1ELb0ELb1ELb0ELb0ELb0ELb1ELb0EEENS1_21CollectiveEpilogueFwdINS6_IJS8_SA_S9_EEENS6_IJNS7_ILi1EEESI_SI_EEESC_SE_Li256ELb0ELb1ELb0ELb0EEENS1_30DynamicPersistentTileSchedulerILi256ELi256ELb0ELb1ELb0EEEEEEEEEvNT_6ParamsE,(.L_x_42 - _ZN7cutlass13device_kernelIN5flash19enable_sm80_to_sm89INS1_16FlashAttnFwdSm80INS1_25CollectiveMainloopFwdSm80ILi8ELi1ELb1EN4cute5tupleIJNS5_1CILi128EEENS7_ILi64EEENS7_ILi256EEEEEELi256ENS_6half_tEfNS_4arch4Sm80ELb1ELb0ELb1ELb0ELb0ELb0ELb1ELb0EEENS1_21CollectiveEpilogueFwdINS6_IJS8_SA_S9_EEENS6_IJNS7_ILi1EEESI_SI_EEESC_SE_Li256ELb0ELb1ELb0ELb0EEENS1_30DynamicPersistentTileSchedulerILi256ELi256ELb0ELb1ELb0EEEEEEEEEvNT_6ParamsE)
        .other          _ZN7cutlass13device_kernelIN5flash19enable_sm80_to_sm89INS1_16FlashAttnFwdSm80INS1_25CollectiveMainloopFwdSm80ILi8ELi1ELb1EN4cute5tupleIJNS5_1CILi128EEENS7_ILi64EEENS7_ILi256EEEEEELi256ENS_6half_tEfNS_4arch4Sm80ELb1ELb0ELb1ELb0ELb0ELb0ELb1ELb0EEENS1_21CollectiveEpilogueFwdINS6_IJS8_SA_S9_EEENS6_IJNS7_ILi1EEESI_SI_EEESC_SE_Li256ELb0ELb1ELb0ELb0EEENS1_30DynamicPersistentTileSchedulerILi256ELi256ELb0ELb1ELb0EEEEEEEEEvNT_6ParamsE,@"STO_CUDA_ENTRY STV_DEFAULT"
_ZN7cutlass13device_kernelIN5flash19enable_sm80_to_sm89INS1_16FlashAttnFwdSm80INS1_25CollectiveMainloopFwdSm80ILi8ELi1ELb1EN4cute5tupleIJNS5_1CILi128EEENS7_ILi64EEENS7_ILi256EEEEEELi256ENS_6half_tEfNS_4arch4Sm80ELb1ELb0ELb1ELb0ELb0ELb0ELb1ELb0EEENS1_21CollectiveEpilogueFwdINS6_IJS8_SA_S9_EEENS6_IJNS7_ILi1EEESI_SI_EEESC_SE_Li256ELb0ELb1ELb0ELb0EEENS1_30DynamicPersistentTileSchedulerILi256ELi256ELb0ELb1ELb0EEEEEEEEEvNT_6ParamsE:
[----:B------:R-:W-:Y:S01]  /*0000*/  LDC R1, c[0x0][0x37c] ;  /* 0x0000df00ff017b82 */ /* 0x000fe20000000800 */
[----:B------:R-:W-:Y:S05]  /*0010*/  EXIT ;  /* 0x000000000000794d */ /* 0x000fea0003800000 */
.L_x_6:
        /* <DEDUP_REMOVED lines=14> */
.L_x_42:


//--------------------- .text._ZN7cutlass13device_kernelIN5flash19enable_sm80_to_sm89INS1_16FlashAttnFwdSm80INS1_25CollectiveMainloopFwdSm80ILi8ELi1ELb1EN4cute5tupleIJNS5_1CILi128EEENS7_ILi64EEENS7_ILi256EEEEEELi256ENS_6half_tEfNS_4arch4Sm80ELb1ELb0ELb1ELb1ELb0ELb0ELb1ELb0EEENS1_21CollectiveEpilogueFwdINS6_IJS8_SA_S9_EEENS6_IJNS7_ILi1EEESI_SI_EEESC_SE_Li256ELb1ELb1ELb0ELb0EEENS1_19SingleTileSchedulerILb1ELb0ELb1ELi128EEEEEEEEEvNT_6ParamsE --------------------------
	.section	.text._ZN7cutlass13device_kernelIN5flash19enable_sm80_to_sm89INS1_16FlashAttnFwdSm80INS1_25CollectiveMainloopFwdSm80ILi8ELi1ELb1EN4cute5tupleIJNS5_1CILi128EEENS7_ILi64EEENS7_ILi256EEEEEELi256ENS_6half_tEfNS_4arch4Sm80ELb1ELb0ELb1ELb1ELb0ELb0ELb1ELb0EEENS1_21CollectiveEpilogueFwdINS6_IJS8_SA_S9_EEENS6_IJNS7_ILi1EEESI_SI_EEESC_SE_Li256ELb1ELb1ELb0ELb0EEENS1_19SingleTileSchedulerILb1ELb0ELb1ELi128EEEEEEEEEvNT_6ParamsE,"ax",@progbits
	.align	128
.text._ZN7cutlass13device_kernelIN5flash19enable_sm80_to_sm89INS1_16FlashAttnFwdSm80INS1_25CollectiveMainloopFwdSm80ILi8ELi1ELb1EN4cute5tupleIJNS5_1CILi128EEENS7_ILi64EEENS7_ILi256EEEEEELi256ENS_6half_tEfNS_4arch4Sm80ELb1ELb0ELb1ELb1ELb0ELb0ELb1ELb0EEENS1_21CollectiveEpilogueFwdINS6_IJS8_SA_S9_EEENS6_IJNS7_ILi1EEESI_SI_EEESC_SE_Li256ELb1ELb1ELb0ELb0EEENS1_19SingleTileSchedulerILb1ELb0ELb1ELi128EEEEEEEEEvNT_6ParamsE:
        .type           _ZN7cutlass13device_kernelIN5flash19enable_sm80_to_sm89INS1_16FlashAttnFwdSm80INS1_25CollectiveMainloopFwdSm80ILi8ELi1ELb1EN4cute5tupleIJNS5_1CILi128EEENS7_ILi64EEENS7_ILi256EEEEEELi256ENS_6half_tEfNS_4arch4Sm80ELb1ELb0ELb1ELb1ELb0ELb0ELb1ELb0EEENS1_21CollectiveEpilogueFwdINS6_IJS8_SA_S9_EEENS6_IJNS7_ILi1EEESI_SI_EEESC_SE_Li256ELb1ELb1ELb0ELb0EEENS1_19SingleTileSchedulerILb1ELb0ELb1ELi128EEEEEEEEEvNT_6ParamsE,@function
        .size           _ZN7cutlass13device_kernelIN5flash19enable_sm80_to_sm89INS1_16FlashAttnFwdSm80INS1_25CollectiveMainloopFwdSm80ILi8ELi1ELb1EN4cute5tupleIJNS5_1CILi128EEENS7_ILi64EEENS7_ILi256EEEEEELi256ENS_6half_tEfNS_4arch4Sm80ELb1ELb0ELb1ELb1ELb0ELb0ELb1ELb0EEENS1_21CollectiveEpilogueFwdINS6_IJS8_SA_S9_EEENS6_IJNS7_ILi1EEESI_SI_EEESC_SE_Li256ELb1ELb1ELb0ELb0EEENS1_19SingleTileSchedulerILb1ELb0ELb1ELi128EEEEEEEEEvNT_6ParamsE,(.L_x_43 - _ZN7cutlass13device_kernelIN5flash19enable_sm80_to_sm89INS1_16FlashAttnFwdSm80INS1_25CollectiveMainloopFwdSm80ILi8ELi1ELb1EN4cute5tupleIJNS5_1CILi128EEENS7_ILi64EEENS7_ILi256EEEEEELi256ENS_6half_tEfNS_4arch4Sm80ELb1ELb0ELb1ELb1ELb0ELb0ELb1ELb0EEENS1_21CollectiveEpilogueFwdINS6_IJS8_SA_S9_EEENS6_IJNS7_ILi1EEESI_SI_EEESC_SE_Li256ELb1ELb1ELb0ELb0EEENS1_19SingleTileSchedulerILb1ELb0ELb1ELi128EEEEEEEEEvNT_6ParamsE)
        .other          _ZN7cutlass13device_kernelIN5flash19enable_sm80_to_sm89INS1_16FlashAttnFwdSm80INS1_25CollectiveMainloopFwdSm80ILi8ELi1ELb1EN4cute5tupleIJNS5_1CILi128EEENS7_ILi64EEENS7_ILi256EEEEEELi256ENS_6half_tEfNS_4arch4Sm80ELb1ELb0ELb1ELb1ELb0ELb0ELb1ELb0EEENS1_21CollectiveEpilogueFwdINS6_IJS8_SA_S9_EEENS6_IJNS7_ILi1EEESI_SI_EEESC_SE_Li256ELb1ELb1ELb0ELb0EEENS1_19SingleTileSchedulerILb1ELb0ELb1ELi128EEEEEEEEEvNT_6ParamsE,@"STO_CUDA_ENTRY STV_DEFAULT"
_ZN7cutlass13device_kernelIN5flash19enable_sm80_to_sm89INS1_16FlashAttnFwdSm80INS1_25CollectiveMainloopFwdSm80ILi8ELi1ELb1EN4cute5tupleIJNS5_1CILi128EEENS7_ILi64EEENS7_ILi256EEEEEELi256ENS_6half_tEfNS_4arch4Sm80ELb1ELb0ELb1ELb1ELb0ELb0ELb1ELb0EEENS1_21CollectiveEpilogueFwdINS6_IJS8_SA_S9_EEENS6_IJNS7_ILi1EEESI_SI_EEESC_SE_Li256ELb1ELb1ELb0ELb0EEENS1_19SingleTileSchedulerILb1ELb0ELb1ELi128EEEEEEEEEvNT_6ParamsE:
[----:B------:R-:W-:Y:S01]  /*0000*/  LDC R1, c[0x0][0x37c] ;  /* 0x0000df00ff017b82 */ /* 0x000fe20000000800 */
[----:B------:R-:W-:Y:S05]  /*0010*/  EXIT ;  /* 0x000000000000794d */ /* 0x000fea0003800000 */
.L_x_7:
        /* <DEDUP_REMOVED lines=14> */
.L_x_43:


//--------------------- .text._ZN7cutlass13device_kernelIN5flash19enable_sm80_to_sm89INS1_16FlashAttnFwdSm80INS1_25CollectiveMainloopFwdSm80ILi8ELi1ELb0EN4cute5tupleIJNS5_1CILi128EEENS7_ILi32EEENS7_ILi256EEEEEELi256ENS_6half_tEfNS_4arch4Sm80ELb1ELb0ELb1ELb1ELb0ELb1ELb1ELb0EEENS1_21CollectiveEpilogueFwdINS6_IJS8_SA_S9_EEENS6_IJNS7_ILi1EEESI_SI_EEESC_SE_Li256ELb1ELb1ELb0ELb0EEENS1_19SingleTileSchedulerILb1ELb0ELb1ELi128EEEEEEEEEvNT_6ParamsE --------------------------
	.section	.text._ZN7cutlass13device_kernelIN5flash19enable_sm80_to_sm89INS1_16FlashAttnFwdSm80INS1_25CollectiveMainloopFwdSm80ILi8ELi1ELb0EN4cute5tupleIJNS5_1CILi128EEENS7_ILi32EEENS7_ILi256EEEEEELi256ENS_6half_tEfNS_4arch4Sm80ELb1ELb0ELb1ELb1ELb0ELb1ELb1ELb0EEENS1_21CollectiveEpilogueFwdINS6_IJS8_SA_S9_EEENS6_IJNS7_ILi1EEESI_SI_EEESC_SE_Li256ELb1ELb1ELb0ELb0EEENS1_19SingleTileSchedulerILb1ELb0ELb1ELi128EEEEEEEEEvNT_6ParamsE,"ax",@progbits
	.align	128
.text._ZN7cutlass13device_kernelIN5flash19enable_sm80_to_sm89INS1_16FlashAttnFwdSm80INS1_25CollectiveMainloopFwdSm80ILi8ELi1ELb0EN4cute5tupleIJNS5_1CILi128EEENS7_ILi32EEENS7_ILi256EEEEEELi256ENS_6half_tEfNS_4arch4Sm80ELb1ELb0ELb1ELb1ELb0ELb1ELb1ELb0EEENS1_21CollectiveEpilogueFwdINS6_IJS8_SA_S9_EEENS6_IJNS7_ILi1EEESI_SI_EEESC_SE_Li256ELb1ELb1ELb0ELb0EEENS1_19SingleTileSchedulerILb1ELb0ELb1ELi128EEEEEEEEEvNT_6ParamsE:
        .type           _ZN7cutlass13device_kernelIN5flash19enable_sm80_to_sm89INS1_16FlashAttnFwdSm80INS1_25CollectiveMainloopFwdSm80ILi8ELi1ELb0EN4cute5tupleIJNS5_1CILi128EEENS7_ILi32EEENS7_ILi256EEEEEELi256ENS_6half_tEfNS_4arch4Sm80ELb1ELb0ELb1ELb1ELb0ELb1ELb1ELb0EEENS1_21CollectiveEpilogueFwdINS6_IJS8_SA_S9_EEENS6_IJNS7_ILi1EEESI_SI_EEESC_SE_Li256ELb1ELb1ELb0ELb0EEENS1_19SingleTileSchedulerILb1ELb0ELb1ELi128EEEEEEEEEvNT_6ParamsE,@function
        .size           _ZN7cutlass13device_kernelIN5flash19enable_sm80_to_sm89INS1_16FlashAttnFwdSm80INS1_25CollectiveMainloopFwdSm80ILi8ELi1ELb0EN4cute5tupleIJNS5_1CILi128EEENS7_ILi32EEENS7_ILi256EEEEEELi256ENS_6half_tEfNS_4arch4Sm80ELb1ELb0ELb1ELb1ELb0ELb1ELb1ELb0EEENS1_21CollectiveEpilogueFwdINS6_IJS8_SA_S9_EEENS6_IJNS7_ILi1EEESI_SI_EEESC_SE_Li256ELb1ELb1ELb0ELb0EEENS1_19SingleTileSchedulerILb1ELb0ELb1ELi128EEEEEEEEEvNT_6ParamsE,(.L_x_44 - _ZN7cutlass13device_kernelIN5flash19enable_sm80_to_sm89INS1_16FlashAttnFwdSm80INS1_25CollectiveMainloopFwdSm80ILi8ELi1ELb0EN4cute5tupleIJNS5_1CILi128EEENS7_ILi32EEENS7_ILi256EEEEEELi256ENS_6half_tEfNS_4arch4Sm80ELb1ELb0ELb1ELb1ELb0ELb1ELb1ELb0EEENS1_21CollectiveEpilogueFwdINS6_IJS8_SA_S9_EEENS6_IJNS7_ILi1EEESI_SI_EEESC_SE_Li256ELb1ELb1ELb0ELb0EEENS1_19SingleTileSchedulerILb1ELb0ELb1ELi128EEEEEEEEEvNT_6ParamsE)
        .other          _ZN7cutlass13device_kernelIN5flash19enable_sm80_to_sm89INS1_16FlashAttnFwdSm80INS1_25CollectiveMainloopFwdSm80ILi8ELi1ELb0EN4cute5tupleIJNS5_1CILi128EEENS7_ILi32EEENS7_ILi256EEEEEELi256ENS_6half_tEfNS_4arch4Sm80ELb1ELb0ELb1ELb1ELb0ELb1ELb1ELb0EEENS1_21CollectiveEpilogueFwdINS6_IJS8_SA_S9_EEENS6_IJNS7_ILi1EEESI_SI_EEESC_SE_Li256ELb1ELb1ELb0ELb0EEENS1_19SingleTileSchedulerILb1ELb0ELb1ELi128EEEEEEEEEvNT_6ParamsE,@"STO_CUDA_ENTRY STV_DEFAULT"
_ZN7cutlass13device_kernelIN5flash19enable_sm80_to_sm89INS1_16FlashAttnFwdSm80INS1_25CollectiveMainloopFwdSm80ILi8ELi1ELb0EN4cute5tupleIJNS5_1CILi128EEENS7_ILi32EEENS7_ILi256EEEEEELi256ENS_6half_tEfNS_4arch4Sm80ELb1ELb0ELb1ELb1ELb0ELb1ELb1ELb0EEENS1_21CollectiveEpilogueFwdINS6_IJS8_SA_S9_EEENS6_IJNS7_ILi1EEESI_SI_EEESC_SE_Li256ELb1ELb1ELb0ELb0EEENS1_19SingleTileSchedulerILb1ELb0ELb1ELi128EEEEEEEEEvNT_6ParamsE:
[----:B------:R-:W-:Y:S01]  /*0000*/  LDC R1, c[0x0][0x37c] ;  /* 0x0000df00ff017b82 */ /* 0x000fe20000000800 */
[----:B------:R-:W-:Y:S05]  /*0010*/  EXIT ;  /* 0x000000000000794d */ /* 0x000fea0003800000 */
.L_x_8:
        /* <DEDUP_REMOVED lines=14> */
.L_x_44:


//--------------------- .text._ZN7cutlass13device_kernelIN5flash19enable_sm80_to_sm89INS1_16FlashAttnFwdSm80INS1_25CollectiveMainloopFwdSm80ILi8ELi1ELb0EN4cute5tupleIJNS5_1CILi128EEENS7_ILi96EEENS7_ILi256EEEEEELi256ENS_6half_tEfNS_4arch4Sm80ELb0ELb0ELb1ELb0ELb0ELb0ELb1ELb0EEENS1_21CollectiveEpilogueFwdINS6_IJS8_SA_S9_EEENS6_IJNS7_ILi1EEESI_SI_EEESC_SE_Li256ELb0ELb1ELb0ELb0EEENS1_19SingleTileSchedulerILb0ELb0ELb1ELi128EEEEEEEEEvNT_6ParamsE --------------------------
	.section	.text._ZN7cutlass13device_kernelIN5flash19enable_sm80_to_sm89INS1_16FlashAttnFwdSm80INS1_25CollectiveMainloopFwdSm80ILi8ELi1ELb0EN4cute5tupleIJNS5_1CILi128EEENS7_ILi96EEENS7_ILi256EEEEEELi256ENS_6half_tEfNS_4arch4Sm80ELb0ELb0ELb1ELb0ELb0ELb0ELb1ELb0EEENS1_21CollectiveEpilogueFwdINS6_IJS8_SA_S9_EEENS6_IJNS7_ILi1EEESI_SI_EEESC_SE_Li256ELb0ELb1ELb0ELb0EEENS1_19SingleTileSchedulerILb0ELb0ELb1ELi128EEEEEEEEEvNT_6ParamsE,"ax",@progbits
	.align	128
.text._ZN7cutlass13device_kernelIN5flash19enable_sm80_to_sm89INS1_16FlashAttnFwdSm80INS1_25CollectiveMainloopFwdSm80ILi8ELi1ELb0EN4cute5tupleIJNS5_1CILi128EEENS7_ILi96EEENS7_ILi256EEEEEELi256ENS_6half_tEfNS_4arch4Sm80ELb0ELb0ELb1ELb0ELb0ELb0ELb1ELb0EEENS1_21CollectiveEpilogueFwdINS6_IJS8_SA_S9_EEENS6_IJNS7_ILi1EEESI_SI_EEESC_SE_Li256ELb0ELb1ELb0ELb0EEENS1_19SingleTileSchedulerILb0ELb0ELb1ELi128EEEEEEEEEvNT_6ParamsE:
        .type           _ZN7cutlass13device_kernelIN5flash19enable_sm80_to_sm89INS1_16FlashAttnFwdSm80INS1_25CollectiveMainloopFwdSm80ILi8ELi1ELb0EN4cute5tupleIJNS5_1CILi128EEENS7_ILi96EEENS7_ILi256EEEEEELi256ENS_6half_tEfNS_4arch4Sm80ELb0ELb0ELb1ELb0ELb0ELb0ELb1ELb0EEENS1_21CollectiveEpilogueFwdINS6_IJS8_SA_S9_EEENS6_IJNS7_ILi1EEESI_SI_EEESC_SE_Li256ELb0ELb1ELb0ELb0EEENS1_19SingleTileSchedulerILb0ELb0ELb1ELi128EEEEEEEEEvNT_6ParamsE,@function
        .size           _ZN7cutlass13device_kernelIN5flash19enable_sm80_to_sm89INS1_16FlashAttnFwdSm80INS1_25CollectiveMainloopFwdSm80ILi8ELi1ELb0EN4cute5tupleIJNS5_1CILi128EEENS7_ILi96EEENS7_ILi256EEEEEELi256ENS_6half_tEfNS_4arch4Sm80ELb0ELb0ELb1ELb0ELb0ELb0ELb1ELb0EEENS1_21CollectiveEpilogueFwdINS6_IJS8_SA_S9_EEENS6_IJNS7_ILi1EEESI_SI_EEESC_SE_Li256ELb0ELb1ELb0ELb0EEENS1_19SingleTileSchedulerILb0ELb0ELb1ELi128EEEEEEEEEvNT_6ParamsE,(.L_x_45 - _ZN7cutlass13device_kernelIN5flash19enable_sm80_to_sm89INS1_16FlashAttnFwdSm80INS1_25CollectiveMainloopFwdSm80ILi8ELi1ELb0EN4cute5tupleIJNS5_1CILi128EEENS7_ILi96EEENS7_ILi256EEEEEELi256ENS_6half_tEfNS_4arch4Sm80ELb0ELb0ELb1ELb0ELb0ELb0ELb1ELb0EEENS1_21CollectiveEpilogueFwdINS6_IJS8_SA_S9_EEENS6_IJNS7_ILi1EEESI_SI_EEESC_SE_Li256ELb0ELb1ELb0ELb0EEENS1_19SingleTileSchedulerILb0ELb0ELb1ELi128EEEEEEEEEvNT_6ParamsE)
        .other          _ZN7cutlass13device_kernelIN5flash19enable_sm80_to_sm89INS1_16FlashAttnFwdSm80INS1_25CollectiveMainloopFwdSm80ILi8ELi1ELb0EN4cute5tupleIJNS5_1CILi128EEENS7_ILi96EEENS7_ILi256EEEEEELi256ENS_6half_tEfNS_4arch4Sm80ELb0ELb0ELb1ELb0ELb0ELb0ELb1ELb0EEENS1_21CollectiveEpilogueFwdINS6_IJS8_SA_S9_EEENS6_IJNS7_ILi1EEESI_SI_EEESC_SE_Li256ELb0ELb1ELb0ELb0EEENS1_19SingleTileSchedulerILb0ELb0ELb1ELi128EEEEEEEEEvNT_6ParamsE,@"STO_CUDA_ENTRY STV_DEFAULT"
_ZN7cutlass13device_kernelIN5flash19enable_sm80_to_sm89INS1_16FlashAttnFwdSm80INS1_25CollectiveMainloopFwdSm80ILi8ELi1ELb0EN4cute5tupleIJNS5_1CILi128EEENS7_ILi96EEENS7_ILi256EEEEEELi256ENS_6half_tEfNS_4arch4Sm80ELb0ELb0ELb1ELb0ELb0ELb0ELb1ELb0EEENS1_21CollectiveEpilogueFwdINS6_IJS8_SA_S9_EEENS6_IJNS7_ILi1EEESI_SI_EEESC_SE_Li256ELb0ELb1ELb0ELb0EEENS1_19SingleTileSchedulerILb0ELb0ELb1ELi128EEEEEEEEEvNT_6ParamsE:
[----:B------:R-:W-:Y:S01]  /*0000*/  LDC R1, c[0x0][0x37c] ;  /* 0x0000df00ff017b82 */ /* 0x000fe20000000800 */
[----:B------:R-:W-:Y:S05]  /*0010*/  EXIT ;  /* 0x000000000000794d */ /* 0x000fea0003800000 */
.L_x_9:
        /* <DEDUP_REMOVED lines=14> */
.L_x_45:


//--------------------- .text._ZN7cutlass13device_kernelIN5flash19enable_sm80_to_sm89INS1_16FlashAttnFwdSm80INS1_25CollectiveMainloopFwdSm80ILi8ELi1ELb0EN4cute5tupleIJNS5_1CILi128EEENS7_ILi96EEENS7_ILi256EEEEEELi256ENS_6half_tEfNS_4arch4Sm80ELb0ELb0ELb1ELb1ELb0ELb0ELb1ELb0EEENS1_21CollectiveEpilogueFwdINS6_IJS8_SA_S9_EEENS6_IJNS7_ILi1EEESI_SI_EEESC_SE_Li256ELb1ELb1ELb0ELb0EEENS1_19SingleTileSchedulerILb1ELb0ELb1ELi128EEEEEEEEEvNT_6ParamsE --------------------------
	.section	.text._ZN7cutlass13device_kernelIN5flash19enable_sm80_to_sm89INS1_16FlashAttnFwdSm80INS1_25CollectiveMainloopFwdSm80ILi8ELi1ELb0EN4cute5tupleIJNS5_1CILi128EEENS7_ILi96EEENS7_ILi256EEEEEELi256ENS_6half_tEfNS_4arch4Sm80ELb0ELb0ELb1ELb1ELb0ELb0ELb1ELb0EEENS1_21CollectiveEpilogueFwdINS6_IJS8_SA_S9_EEENS6_IJNS7_ILi1EEESI_SI_EEESC_SE_Li256ELb1ELb1ELb0ELb0EEENS1_19SingleTileSchedulerILb1ELb0ELb1ELi128EEEEEEEEEvNT_6ParamsE,"ax",@progbits
	.align	128
.text._ZN7cutlass13device_kernelIN5flash19enable_sm80_to_sm89INS1_16FlashAttnFwdSm80INS1_25CollectiveMainloopFwdSm80ILi8ELi1ELb0EN4cute5tupleIJNS5_1CILi128EEENS7_ILi96EEENS7_ILi256EEEEEELi256ENS_6half_tEfNS_4arch4Sm80ELb0ELb0ELb1ELb1ELb0ELb0ELb1ELb0EEENS1_21CollectiveEpilogueFwdINS6_IJS8_SA_S9_EEENS6_IJNS7_ILi1EEESI_SI_EEESC_SE_Li256ELb1ELb1ELb0ELb0EEENS1_19SingleTileSchedulerILb1ELb0ELb1ELi128EEEEEEEEEvNT_6ParamsE:
        .type           _ZN7cutlass13device_kernelIN5flash19enable_sm80_to_sm89INS1_16FlashAttnFwdSm80INS1_25CollectiveMainloopFwdSm80ILi8ELi1ELb0EN4cute5tupleIJNS5_1CILi128EEENS7_ILi96EEENS7_ILi256EEEEEELi256ENS_6half_tEfNS_4arch4Sm80ELb0ELb0ELb1ELb1ELb0ELb0ELb1ELb0EEENS1_21CollectiveEpilogueFwdINS6_IJS8_SA_S9_EEENS6_IJNS7_ILi1EEESI_SI_EEESC_SE_Li256ELb1ELb1ELb0ELb0EEENS1_19SingleTileSchedulerILb1ELb0ELb1ELi128EEEEEEEEEvNT_6ParamsE,@function
        .size           _ZN7cutlass13device_kernelIN5flash19enable_sm80_to_sm89INS1_16FlashAttnFwdSm80INS1_25CollectiveMainloopFwdSm80ILi8ELi1ELb0EN4cute5tupleIJNS5_1CILi128EEENS7_ILi96EEENS7_ILi256EEEEEELi256ENS_6half_tEfNS_4arch4Sm80ELb0ELb0ELb1ELb1ELb0ELb0ELb1ELb0EEENS1_21CollectiveEpilogueFwdINS6_IJS8_SA_S9_EEENS6_IJNS7_ILi1EEESI_SI_EEESC_SE_Li256ELb1ELb1ELb0ELb0EEENS1_19SingleTileSchedulerILb1ELb0ELb1ELi128EEEEEEEEEvNT_6ParamsE,(.L_x_46 - _ZN7cutlass13device_kernelIN5flash19enable_sm80_to_sm89INS1_16FlashAttnFwdSm80INS1_25CollectiveMainloopFwdSm80ILi8ELi1ELb0EN4cute5tupleIJNS5_1CILi128EEENS7_ILi96EEENS7_ILi256EEEEEELi256ENS_6half_tEfNS_4arch4Sm80ELb0ELb0ELb1ELb1ELb0ELb0ELb1ELb0EEENS1_21CollectiveEpilogueFwdINS6_IJS8_SA_S9_EEENS6_IJNS7_ILi1EEESI_SI_EEESC_SE_Li256ELb1ELb1ELb0ELb0EEENS1_19SingleTileSchedulerILb1ELb0ELb1ELi128EEEEEEEEEvNT_6ParamsE)
        .other          _ZN7cutlass13device_kernelIN5flash19enable_sm80_to_sm89INS1_16FlashAttnFwdSm80INS1_25CollectiveMainloopFwdSm80ILi8ELi1ELb0EN4cute5tupleIJNS5_1CILi128EEENS7_ILi96EEENS7_ILi256EEEEEELi256ENS_6half_tEfNS_4arch4Sm80ELb0ELb0ELb1ELb1ELb0ELb0ELb1ELb0EEENS1_21CollectiveEpilogueFwdINS6_IJS8_SA_S9_EEENS6_IJNS7_ILi1EEESI_SI_EEESC_SE_Li256ELb1ELb1ELb0ELb0EEENS1_19SingleTileSchedulerILb1ELb0ELb1ELi128EEEEEEEEEvNT_6ParamsE,@"STO_CUDA_ENTRY STV_DEFAULT"
_ZN7cutlass13device_kernelIN5flash19enable_sm80_to_sm89INS1_16FlashAttnFwdSm80INS1_25CollectiveMainloopFwdSm80ILi8ELi1ELb0EN4cute5tupleIJNS5_1CILi128EEENS7_ILi96EEENS7_ILi256EEEEEELi256ENS_6half_tEfNS_4arch4Sm80ELb0ELb0ELb1ELb1ELb0ELb0ELb1ELb0EEENS1_21CollectiveEpilogueFwdINS6_IJS8_SA_S9_EEENS6_IJNS7_ILi1EEESI_SI_EEESC_SE_Li256ELb1ELb1ELb0ELb0EEENS1_19SingleTileSchedulerILb1ELb0ELb1ELi128EEEEEEEEEvNT_6ParamsE:
[----:B------:R-:W-:Y:S01]  /*0000*/  LDC R1, c[0x0][0x37c] ;  /* 0x0000df00ff017b82 */ /* 0x000fe20000000800 */
[----:B------:R-:W-:Y:S05]  /*0010*/  EXIT ;  /* 0x000000000000794d */ /* 0x000fea0003800000 */
.L_x_10:
        /* <DEDUP_REMOVED lines=14> */
.L_x_46:


//--------------------- .text._ZN7cutlass13device_kernelIN5flash19enable_sm80_to_sm89INS1_16FlashAttnFwdSm80INS1_25CollectiveMainloopFwdSm80ILi8ELi1ELb0EN4cute5tupleIJNS5_1CILi128EEENS7_ILi48EEENS7_ILi256EEEEEELi256ENS_6half_tEfNS_4arch4Sm80ELb0ELb0ELb1ELb1ELb0ELb1ELb1ELb0EEENS1_21CollectiveEpilogueFwdINS6_IJS8_SA_S9_EEENS6_IJNS7_ILi1EEESI_SI_EEESC_SE_Li256ELb1ELb1ELb0ELb0EEENS1_19SingleTileSchedulerILb1ELb0ELb1ELi128EEEEEEEEEvNT_6ParamsE --------------------------
	.section	.text._ZN7cutlass13device_kernelIN5flash19enable_sm80_to_sm89INS1_16FlashAttnFwdSm80INS1_25CollectiveMainloopFwdSm80ILi8ELi1ELb0EN4cute5tupleIJNS5_1CILi128EEENS7_ILi48EEENS7_ILi256EEEEEELi256ENS_6half_tEfNS_4arch4Sm80ELb0ELb0ELb1ELb1ELb0ELb1ELb1ELb0EEENS1_21CollectiveEpilogueFwdINS6_IJS8_SA_S9_EEENS6_IJNS7_ILi1EEESI_SI_EEESC_SE_Li256ELb1ELb1ELb0ELb0EEENS1_19SingleTileSchedulerILb1ELb0ELb1ELi128EEEEEEEEEvNT_6ParamsE,"ax",@progbits
	.align	128
.text._ZN7cutlass13device_kernelIN5flash19enable_sm80_to_sm89INS1_16FlashAttnFwdSm80INS1_25CollectiveMainloopFwdSm80ILi8ELi1ELb0EN4cute5tupleIJNS5_1CILi128EEENS7_ILi48EEENS7_ILi256EEEEEELi256ENS_6half_tEfNS_4arch4Sm80ELb0ELb0ELb1ELb1ELb0ELb1ELb1ELb0EEENS1_21CollectiveEpilogueFwdINS6_IJS8_SA_S9_EEENS6_IJNS7_ILi1EEESI_SI_EEESC_SE_Li256ELb1ELb1ELb0ELb0EEENS1_19SingleTileSchedulerILb1ELb0ELb1ELi128EEEEEEEEEvNT_6ParamsE:
        .type           _ZN7cutlass13device_kernelIN5flash19enable_sm80_to_sm89INS1_16FlashAttnFwdSm80INS1_25CollectiveMainloopFwdSm80ILi8ELi1ELb0EN4cute5tupleIJNS5_1CILi128EEENS7_ILi48EEENS7_ILi256EEEEEELi256ENS_6half_tEfNS_4arch4Sm80ELb0ELb0ELb1ELb1ELb0ELb1ELb1ELb0EEENS1_21CollectiveEpilogueFwdINS6_IJS8_SA_S9_EEENS6_IJNS7_ILi1EEESI_SI_EEESC_SE_Li256ELb1ELb1ELb0ELb0EEENS1_19SingleTileSchedulerILb1ELb0ELb1ELi128EEEEEEEEEvNT_6ParamsE,@function
        .size           _ZN7cutlass13device_kernelIN5flash19enable_sm80_to_sm89INS1_16FlashAttnFwdSm80INS1_25CollectiveMainloopFwdSm80ILi8ELi1ELb0EN4cute5tupleIJNS5_1CILi128EEENS7_ILi48EEENS7_ILi256EEEEEELi256ENS_6half_tEfNS_4arch4Sm80ELb0ELb0ELb1ELb1ELb0ELb1ELb1ELb0EEENS1_21CollectiveEpilogueFwdINS6_IJS8_SA_S9_EEENS6_IJNS7_ILi1EEESI_SI_EEESC_SE_Li256ELb1ELb1ELb0ELb0EEENS1_19SingleTileSchedulerILb1ELb0ELb1ELi128EEEEEEEEEvNT_6ParamsE,(.L_x_47 - _ZN7cutlass13device_kernelIN5flash19enable_sm80_to_sm89INS1_16FlashAttnFwdSm80INS1_25CollectiveMainloopFwdSm80ILi8ELi1ELb0EN4cute5tupleIJNS5_1CILi128EEENS7_ILi48EEENS7_ILi256EEEEEELi256ENS_6half_tEfNS_4arch4Sm80ELb0ELb0ELb1ELb1ELb0ELb1ELb1ELb0EEENS1_21CollectiveEpilogueFwdINS6_IJS8_SA_S9_EEENS6_IJNS7_ILi1EEESI_SI_EEESC_SE_Li256ELb1ELb1ELb0ELb0EEENS1_19SingleTileSchedulerILb1ELb0ELb1ELi128EEEEEEEEEvNT_6ParamsE)
        .other          _ZN7cutlass13device_kernelIN5flash19enable_sm80_to_sm89INS1_16FlashAttnFwdSm80INS1_25CollectiveMainloopFwdSm80ILi8ELi1ELb0EN4cute5tupleIJNS5_1CILi128EEENS7_ILi48EEENS7_ILi256EEEEEELi256ENS_6half_tEfNS_4arch4Sm80ELb0ELb0ELb1ELb1ELb0ELb1ELb1ELb0EEENS1_21CollectiveEpilogueFwdINS6_IJS8_SA_S9_EEENS6_IJNS7_ILi1EEESI_SI_EEESC_SE_Li256ELb1ELb1ELb0ELb0EEENS1_19SingleTileSchedulerILb1ELb0ELb1ELi128EEEEEEEEEvNT_6ParamsE,@"STO_CUDA_ENTRY STV_DEFAULT"
_ZN7cutlass13device_kernelIN5flash19enable_sm80_to_sm89INS1_16FlashAttnFwdSm80INS1_25CollectiveMainloopFwdSm80ILi8ELi1ELb0EN4cute5tupleIJNS5_1CILi128EEENS7_ILi48EEENS7_ILi256EEEEEELi256ENS_6half_tEfNS_4arch4Sm80ELb0ELb0ELb1ELb1ELb0ELb1ELb1ELb0EEENS1_21CollectiveEpilogueFwdINS6_IJS8_SA_S9_EEENS6_IJNS7_ILi1EEESI_SI_EEESC_SE_Li256ELb1ELb1ELb0ELb0EEENS1_19SingleTileSchedulerILb1ELb0ELb1ELi128EEEEEEEEEvNT_6ParamsE:
[----:B------:R-:W-:Y:S01]  /*0000*/  LDC R1, c[0x0][0x37c] ;  /* 0x0000df00ff017b82 */ /* 0x000fe20000000800 */
[----:B------:R-:W-:Y:S05]  /*0010*/  EXIT ;  /* 0x000000000000794d */ /* 0x000fea0003800000 */
.L_x_11:
        /* <DEDUP_REMOVED lines=14> */
.L_x_47:


//--------------------- .text._ZN7cutlass13device_kernelIN5flash19enable_sm80_to_sm89INS1_16FlashAttnFwdSm80INS1_25CollectiveMainloopFwdSm80ILi8ELi1ELb0EN4cute5tupleIJNS5_1CILi128EEENS7_ILi64EEENS7_ILi256EEEEEELi256ENS_6half_tEfNS_4arch4Sm80ELb0ELb1ELb1ELb0ELb0ELb0ELb1ELb0EEENS1_21CollectiveEpilogueFwdINS6_IJS8_SA_S9_EEENS6_IJNS7_ILi1EEESI_SI_EEESC_SE_Li256ELb0ELb1ELb0ELb0EEENS1_19SingleTileSchedulerILb0ELb0ELb1ELi128EEEEEEEEEvNT_6ParamsE --------------------------
	.section	.text._ZN7cutlass13device_kernelIN5flash19enable_sm80_to_sm89INS1_16FlashAttnFwdSm80INS1_25CollectiveMainloopFwdSm80ILi8ELi1ELb0EN4cute5tupleIJNS5_1CILi128EEENS7_ILi64EEENS7_ILi256EEEEEELi256ENS_6half_tEfNS_4arch4Sm80ELb0ELb1ELb1ELb0ELb0ELb0ELb1ELb0EEENS1_21CollectiveEpilogueFwdINS6_IJS8_SA_S9_EEENS6_IJNS7_ILi1EEESI_SI_EEESC_SE_Li256ELb0ELb1ELb0ELb0EEENS1_19SingleTileSchedulerILb0ELb0ELb1ELi128EEEEEEEEEvNT_6ParamsE,"ax",@progbits
	.align	128
.text._ZN7cutlass13device_kernelIN5flash19enable_sm80_to_sm89INS1_16FlashAttnFwdSm80INS1_25CollectiveMainloopFwdSm80ILi8ELi1ELb0EN4cute5tupleIJNS5_1CILi128EEENS7_ILi64EEENS7_ILi256EEEEEELi256ENS_6half_tEfNS_4arch4Sm80ELb0ELb1ELb1ELb0ELb0ELb0ELb1ELb0EEENS1_21CollectiveEpilogueFwdINS6_IJS8_SA_S9_EEENS6_IJNS7_ILi1EEESI_SI_EEESC_SE_Li256ELb0ELb1ELb0ELb0EEENS1_19SingleTileSchedulerILb0ELb0ELb1ELi128EEEEEEEEEvNT_6ParamsE:
        .type           _ZN7cutlass13device_kernelIN5flash19enable_sm80_to_sm89INS1_16FlashAttnFwdSm80INS1_25CollectiveMainloopFwdSm80ILi8ELi1ELb0EN4cute5tupleIJNS5_1CILi128EEENS7_ILi64EEENS7_ILi256EEEEEELi256ENS_6half_tEfNS_4arch4Sm80ELb0ELb1ELb1ELb0ELb0ELb0ELb1ELb0EEENS1_21CollectiveEpilogueFwdINS6_IJS8_SA_S9_EEENS6_IJNS7_ILi1EEESI_SI_EEESC_SE_Li256ELb0ELb1ELb0ELb0EEENS1_19SingleTileSchedulerILb0ELb0ELb1ELi128EEEEEEEEEvNT_6ParamsE,@function
        .size           _ZN7cutlass13device_kernelIN5flash19enable_sm80_to_sm89INS1_16FlashAttnFwdSm80INS1_25CollectiveMainloopFwdSm80ILi8ELi1ELb0EN4cute5tupleIJNS5_1CILi128EEENS7_ILi64EEENS7_ILi256EEEEEELi256ENS_6half_tEfNS_4arch4Sm80ELb0ELb1ELb1ELb0ELb0ELb0ELb1ELb0EEENS1_21CollectiveEpilogueFwdINS6_IJS8_SA_S9_EEENS6_IJNS7_ILi1EEESI_SI_EEESC_SE_Li256ELb0ELb1ELb0ELb0EEENS1_19SingleTileSchedulerILb0ELb0ELb1ELi128EEEEEEEEEvNT_6ParamsE,(.L_x_48 - _ZN7cutlass13device_kernelIN5flash19enable_sm80_to_sm89INS1_16FlashAttnFwdSm80INS1_25CollectiveMainloopFwdSm80ILi8ELi1ELb0EN4cute5tupleIJNS5_1CILi128EEENS7_ILi64EEENS7_ILi256EEEEEELi256ENS_6half_tEfNS_4arch4Sm80ELb0ELb1ELb1ELb0ELb0ELb0ELb1ELb0EEENS1_21CollectiveEpilogueFwdINS6_IJS8_SA_S9_EEENS6_IJNS7_ILi1EEESI_SI_EEESC_SE_Li256ELb0ELb1ELb0ELb0EEENS1_19SingleTileSchedulerILb0ELb0ELb1ELi128EEEEEEEEEvNT_6ParamsE)
        .other          _ZN7cutlass13device_kernelIN5flash19enable_sm80_to_sm89INS1_16FlashAttnFwdSm80INS1_25CollectiveMainloopFwdSm80ILi8ELi1ELb0EN4cute5tupleIJNS5_1CILi128EEENS7_ILi64EEENS7_ILi256EEEEEELi256ENS_6half_tEfNS_4arch4Sm80ELb0ELb1ELb1ELb0ELb0ELb0ELb1ELb0EEENS1_21CollectiveEpilogueFwdINS6_IJS8_SA_S9_EEENS6_IJNS7_ILi1EEESI_SI_EEESC_SE_Li256ELb0ELb1ELb0ELb0EEENS1_19SingleTileSchedulerILb0ELb0ELb1ELi128EEEEEEEEEvNT_6ParamsE,@"STO_CUDA_ENTRY STV_DEFAULT"
_ZN7cutlass13device_kernelIN5flash19enable_sm80_to_sm89INS1_16FlashAttnFwdSm80INS1_25CollectiveMainloopFwdSm80ILi8ELi1ELb0EN4cute5tupleIJNS5_1CILi128EEENS7_ILi64EEENS7_ILi256EEEEEELi256ENS_6half_tEfNS_4arch4Sm80ELb0ELb1ELb1ELb0ELb0ELb0ELb1ELb0EEENS1_21CollectiveEpilogueFwdINS6_IJS8_SA_S9_EEENS6_IJNS7_ILi1EEESI_SI_EEESC_SE_Li256ELb0ELb1ELb0ELb0EEENS1_19SingleTileSchedulerILb0ELb0ELb1ELi128EEEEEEEEEvNT_6ParamsE:
[----:B------:R-:W-:Y:S01]  /*0000*/  LDC R1, c[0x0][0x37c] ;  /* 0x0000df00ff017b82 */ /* 0x000fe20000000800 */
[----:B------:R-:W-:Y:S05]  /*0010*/  EXIT ;  /* 0x000000000000794d */ /* 0x000fea0003800000 */
.L_x_12:
        /* <DEDUP_REMOVED lines=14> */
.L_x_48:


//--------------------- .text._ZN7cutlass13device_kernelIN5flash19enable_sm80_to_sm89INS1_16FlashAttnFwdSm80INS1_25CollectiveMainloopFwdSm80ILi8ELi1ELb0EN4cute5tupleIJNS5_1CILi128EEENS7_ILi64EEENS7_ILi256EEEEEELi256ENS_6half_tEfNS_4arch4Sm80ELb0ELb1ELb1ELb1ELb0ELb0ELb1ELb0EEENS1_21CollectiveEpilogueFwdINS6_IJS8_SA_S9_EEENS6_IJNS7_ILi1EEESI_SI_EEESC_SE_Li256ELb1ELb1ELb0ELb0EEENS1_19SingleTileSchedulerILb1ELb0ELb1ELi128EEEEEEEEEvNT_6ParamsE --------------------------
	.section	.text._ZN7cutlass13device_kernelIN5flash19enable_sm80_to_sm89INS1_16FlashAttnFwdSm80INS1_25CollectiveMainloopFwdSm80ILi8ELi1ELb0EN4cute5tupleIJNS5_1CILi128EEENS7_ILi64EEENS7_ILi256EEEEEELi256ENS_6half_tEfNS_4arch4Sm80ELb0ELb1ELb1ELb1ELb0ELb0ELb1ELb0EEENS1_21CollectiveEpilogueFwdINS6_IJS8_SA_S9_EEENS6_IJNS7_ILi1EEESI_SI_EEESC_SE_Li256ELb1ELb1ELb0ELb0EEENS1_19SingleTileSchedulerILb1ELb0ELb1ELi128EEEEEEEEEvNT_6ParamsE,"ax",@progbits
	.align	128
.text._ZN7cutlass13device_kernelIN5flash19enable_sm80_to_sm89INS1_16FlashAttnFwdSm80INS1_25CollectiveMainloopFwdSm80ILi8ELi1ELb0EN4cute5tupleIJNS5_1CILi128EEENS7_ILi64EEENS7_ILi256EEEEEELi256ENS_6half_tEfNS_4arch4Sm80ELb0ELb1ELb1ELb1ELb0ELb0ELb1ELb0EEENS1_21CollectiveEpilogueFwdINS6_IJS8_SA_S9_EEENS6_IJNS7_ILi1EEESI_SI_EEESC_SE_Li256ELb1ELb1ELb0ELb0EEENS1_19SingleTileSchedulerILb1ELb0ELb1ELi128EEEEEEEEEvNT_6ParamsE:
        .type           _ZN7cutlass13device_kernelIN5flash19enable_sm80_to_sm89INS1_16FlashAttnFwdSm80INS1_25CollectiveMainloopFwdSm80ILi8ELi1ELb0EN4cute5tupleIJNS5_1CILi128EEENS7_ILi64EEENS7_ILi256EEEEEELi256ENS_6half_tEfNS_4arch4Sm80ELb0ELb1ELb1ELb1ELb0ELb0ELb1ELb0EEENS1_21CollectiveEpilogueFwdINS6_IJS8_SA_S9_EEENS6_IJNS7_ILi1EEESI_SI_EEESC_SE_Li256ELb1ELb1ELb0ELb0EEENS1_19SingleTileSchedulerILb1ELb0ELb1ELi128EEEEEEEEEvNT_6ParamsE,@function
        .size           _ZN7cutlass13device_kernelIN5flash19enable_sm80_to_sm89INS1_16FlashAttnFwdSm80INS1_25CollectiveMainloopFwdSm80ILi8ELi1ELb0EN4cute5tupleIJNS5_1CILi128EEENS7_ILi64EEENS7_ILi256EEEEEELi256ENS_6half_tEfNS_4arch4Sm80ELb0ELb1ELb1ELb1ELb0ELb0ELb1ELb0EEENS1_21CollectiveEpilogueFwdINS6_IJS8_SA_S9_EEENS6_IJNS7_ILi1EEESI_SI_EEESC_SE_Li256ELb1ELb1ELb0ELb0EEENS1_19SingleTileSchedulerILb1ELb0ELb1ELi128EEEEEEEEEvNT_6ParamsE,(.L_x_49 - _ZN7cutlass13device_kernelIN5flash19enable_sm80_to_sm89INS1_16FlashAttnFwdSm80INS1_25CollectiveMainloopFwdSm80ILi8ELi1ELb0EN4cute5tupleIJNS5_1CILi128EEENS7_ILi64EEENS7_ILi256EEEEEELi256ENS_6half_tEfNS_4arch4Sm80ELb0ELb1ELb1ELb1ELb0ELb0ELb1ELb0EEENS1_21CollectiveEpilogueFwdINS6_IJS8_SA_S9_EEENS6_IJNS7_ILi1EEESI_SI_EEESC_SE_Li256ELb1ELb1ELb0ELb0EEENS1_19SingleTileSchedulerILb1ELb0ELb1ELi128EEEEEEEEEvNT_6ParamsE)
        .other          _ZN7cutlass13device_kernelIN5flash19enable_sm80_to_sm89INS1_16FlashAttnFwdSm80INS1_25CollectiveMainloopFwdSm80ILi8ELi1ELb0EN4cute5tupleIJNS5_1CILi128EEENS7_ILi64EEENS7_ILi256EEEEEELi256ENS_6half_tEfNS_4arch4Sm80ELb0ELb1ELb1ELb1ELb0ELb0ELb1ELb0EEENS1_21CollectiveEpilogueFwdINS6_IJS8_SA_S9_EEENS6_IJNS7_ILi1EEESI_SI_EEESC_SE_Li256ELb1ELb1ELb0ELb0EEENS1_19SingleTileSchedulerILb1ELb0ELb1ELi128EEEEEEEEEvNT_6ParamsE,@"STO_CUDA_ENTRY STV_DEFAULT"
_ZN7cutlass13device_kernelIN5flash19enable_sm80_to_sm89INS1_16FlashAttnFwdSm80INS1_25CollectiveMainloopFwdSm80ILi8ELi1ELb0EN4cute5tupleIJNS5_1CILi128EEENS7_ILi64EEENS7_ILi256EEEEEELi256ENS_6half_tEfNS_4arch4Sm80ELb0ELb1ELb1ELb1ELb0ELb0ELb1ELb0EEENS1_21CollectiveEpilogueFwdINS6_IJS8_SA_S9_EEENS6_IJNS7_ILi1EEESI_SI_EEESC_SE_Li256ELb1ELb1ELb0ELb0EEENS1_19SingleTileSchedulerILb1ELb0ELb1ELi128EEEEEEEEEvNT_6ParamsE:
[----:B------:R-:W-:Y:S01]  /*0000*/  LDC R1, c[0x0][0x37c] ;  /* 0x0000df00ff017b82 */ /* 0x000fe20000000800 */
[----:B------:R-:W-:Y:S05]  /*0010*/  EXIT ;  /* 0x000000000000794d */ /* 0x000fea0003800000 */
.L_x_13:
        /* <DEDUP_REMOVED lines=14> */
.L_x_49:


//--------------------- .text._ZN7cutlass13device_kernelIN5flash19enable_sm80_to_sm89INS1_16FlashAttnFwdSm80INS1_25CollectiveMainloopFwdSm80ILi8ELi1ELb0EN4cute5tupleIJNS5_1CILi128EEENS7_ILi48EEENS7_ILi256EEEEEELi256ENS_6half_tEfNS_4arch4Sm80ELb0ELb1ELb1ELb1ELb0ELb1ELb1ELb0EEENS1_21CollectiveEpilogueFwdINS6_IJS8_SA_S9_EEENS6_IJNS7_ILi1EEESI_SI_EEESC_SE_Li256ELb1ELb1ELb0ELb0EEENS1_19SingleTileSchedulerILb1ELb0ELb1ELi128EEEEEEEEEvNT_6ParamsE --------------------------
	.section	.text._ZN7cutlass13device_kernelIN5flash19enable_sm80_to_sm89INS1_16FlashAttnFwdSm80INS1_25CollectiveMainloopFwdSm80ILi8ELi1ELb0EN4cute5tupleIJNS5_1CILi128EEENS7_ILi48EEENS7_ILi256EEEEEELi256ENS_6half_tEfNS_4arch4Sm80ELb0ELb1ELb1ELb1ELb0ELb1ELb1ELb0EEENS1_21CollectiveEpilogueFwdINS6_IJS8_SA_S9_EEENS6_IJNS7_ILi1EEESI_SI_EEESC_SE_Li256ELb1ELb1ELb0ELb0EEENS1_19SingleTileSchedulerILb1ELb0ELb1ELi128EEEEEEEEEvNT_6ParamsE,"ax",@progbits
	.align	128
.text._ZN7cutlass13device_kernelIN5flash19enable_sm80_to_sm89INS1_16FlashAttnFwdSm80INS1_25CollectiveMainloopFwdSm80ILi8ELi1ELb0EN4cute5tupleIJNS5_1CILi128EEENS7_ILi48EEENS7_ILi256EEEEEELi256ENS_6half_tEfNS_4arch4Sm80ELb0ELb1ELb1ELb1ELb0ELb1ELb1ELb0EEENS1_21CollectiveEpilogueFwdINS6_IJS8_SA_S9_EEENS6_IJNS7_ILi1EEESI_SI_EEESC_SE_Li256ELb1ELb1ELb0ELb0EEENS1_19SingleTileSchedulerILb1ELb0ELb1ELi128EEEEEEEEEvNT_6ParamsE:
        .type           _ZN7cutlass13device_kernelIN5flash19enable_sm80_to_sm89INS1_16FlashAttnFwdSm80INS1_25CollectiveMainloopFwdSm80ILi8ELi1ELb0EN4cute5tupleIJNS5_1CILi128EEENS7_ILi48EEENS7_ILi256EEEEEELi256ENS_6half_tEfNS_4arch4Sm80ELb0ELb1ELb1ELb1ELb0ELb1ELb1ELb0EEENS1_21CollectiveEpilogueFwdINS6_IJS8_SA_S9_EEENS6_IJNS7_ILi1EEESI_SI_EEESC_SE_Li256ELb1ELb1ELb0ELb0EEENS1_19SingleTileSchedulerILb1ELb0ELb1ELi128EEEEEEEEEvNT_6ParamsE,@function
        .size           _ZN7cutlass13device_kernelIN5flash19enable_sm80_to_sm89INS1_16FlashAttnFwdSm80INS1_25CollectiveMainloopFwdSm80ILi8ELi1ELb0EN4cute5tupleIJNS5_1CILi128EEENS7_ILi48EEENS7_ILi256EEEEEELi256ENS_6half_tEfNS_4arch4Sm80ELb0ELb1ELb1ELb1ELb0ELb1ELb1ELb0EEENS1_21CollectiveEpilogueFwdINS6_IJS8_SA_S9_EEENS6_IJNS7_ILi1EEESI_SI_EEESC_SE_Li256ELb1ELb1ELb0ELb0EEENS1_19SingleTileSchedulerILb1ELb0ELb1ELi128EEEEEEEEEvNT_6ParamsE,(.L_x_50 - _ZN7cutlass13device_kernelIN5flash19enable_sm80_to_sm89INS1_16FlashAttnFwdSm80INS1_25CollectiveMainloopFwdSm80ILi8ELi1ELb0EN4cute5tupleIJNS5_1CILi128EEENS7_ILi48EEENS7_ILi256EEEEEELi256ENS_6half_tEfNS_4arch4Sm80ELb0ELb1ELb1ELb1ELb0ELb1ELb1ELb0EEENS1_21CollectiveEpilogueFwdINS6_IJS8_SA_S9_EEENS6_IJNS7_ILi1EEESI_SI_EEESC_SE_Li256ELb1ELb1ELb0ELb0EEENS1_19SingleTileSchedulerILb1ELb0ELb1ELi128EEEEEEEEEvNT_6ParamsE)
        .other          _ZN7cutlass13device_kernelIN5flash19enable_sm80_to_sm89INS1_16FlashAttnFwdSm80INS1_25CollectiveMainloopFwdSm80ILi8ELi1ELb0EN4cute5tupleIJNS5_1CILi128EEENS7_ILi48EEENS7_ILi256EEEEEELi256ENS_6half_tEfNS_4arch4Sm80ELb0ELb1ELb1ELb1ELb0ELb1ELb1ELb0EEENS1_21CollectiveEpilogueFwdINS6_IJS8_SA_S9_EEENS6_IJNS7_ILi1EEESI_SI_EEESC_SE_Li256ELb1ELb1ELb0ELb0EEENS1_19SingleTileSchedulerILb1ELb0ELb1ELi128EEEEEEEEEvNT_6ParamsE,@"STO_CUDA_ENTRY STV_DEFAULT"
_ZN7cutlass13device_kernelIN5flash19enable_sm80_to_sm89INS1_16FlashAttnFwdSm80INS1_25CollectiveMainloopFwdSm80ILi8ELi1ELb0EN4cute5tupleIJNS5_1CILi128EEENS7_ILi48EEENS7_ILi256EEEEEELi256ENS_6half_tEfNS_4arch4Sm80ELb0ELb1ELb1ELb1ELb0ELb1ELb1ELb0EEENS1_21CollectiveEpilogueFwdINS6_IJS8_SA_S9_EEENS6_IJNS7_ILi1EEESI_SI_EEESC_SE_Li256ELb1ELb1ELb0ELb0EEENS1_19SingleTileSchedulerILb1ELb0ELb1ELi128EEEEEEEEEvNT_6ParamsE:
[----:B------:R-:W-:Y:S01]  /*0000*/  LDC R1, c[0x0][0x37c] ;  /* 0x0000df00ff017b82 */ /* 0x000fe20000000800 */
[----:B------:R-:W-:Y:S05]  /*0010*/  EXIT ;  /* 0x000000000000794d */ /* 0x000fea0003800000 */
.L_x_14:
        /* <DEDUP_REMOVED lines=14> */
.L_x_50:


//--------------------- .text._ZN7cutlass13device_kernelIN5flash19enable_sm80_to_sm89INS1_16FlashAttnFwdSm80INS1_25CollectiveMainloopFwdSm80ILi8ELi1ELb0EN4cute5tupleIJNS5_1CILi128EEENS7_ILi96EEENS7_ILi256EEEEEELi256ENS_6half_tEfNS_4arch4Sm80ELb1ELb0ELb1ELb0ELb0ELb0ELb1ELb0EEENS1_21CollectiveEpilogueFwdINS6_IJS8_SA_S9_EEENS6_IJNS7_ILi1EEESI_SI_EEESC_SE_Li256ELb0ELb1ELb0ELb0EEENS1_30DynamicPersistentTileSchedulerILi256ELi256ELb0ELb1ELb0EEEEEEEEEvNT_6ParamsE --------------------------
	.section	.text._ZN7cutlass13device_kernelIN5flash19enable_sm80_to_sm89INS1_16FlashAttnFwdSm80INS1_25CollectiveMainloopFwdSm80ILi8ELi1ELb0EN4cute5tupleIJNS5_1CILi128EEENS7_ILi96EEENS7_ILi256EEEEEELi256ENS_6half_tEfNS_4arch4Sm80ELb1ELb0ELb1ELb0ELb0ELb0ELb1ELb0EEENS1_21CollectiveEpilogueFwdINS6_IJS8_SA_S9_EEENS6_IJNS7_ILi1EEESI_SI_EEESC_SE_Li256ELb0ELb1ELb0ELb0EEENS1_30DynamicPersistentTileSchedulerILi256ELi256ELb0ELb1ELb0EEEEEEEEEvNT_6ParamsE,"ax",@progbits
	.align	128
.text._ZN7cutlass13device_kernelIN5flash19enable_sm80_to_sm89INS1_16FlashAttnFwdSm80INS1_25CollectiveMainloopFwdSm80ILi8ELi1ELb0EN4cute5tupleIJNS5_1CILi128EEENS7_ILi96EEENS7_ILi256EEEEEELi256ENS_6half_tEfNS_4arch4Sm80ELb1ELb0ELb1ELb0ELb0ELb0ELb1ELb0EEENS1_21CollectiveEpilogueFwdINS6_IJS8_SA_S9_EEENS6_IJNS7_ILi1EEESI_SI_EEESC_SE_Li256ELb0ELb1ELb0ELb0EEENS1_30DynamicPersistentTileSchedulerILi256ELi256ELb0ELb1ELb0EEEEEEEEEvNT_6ParamsE:
        .type           _ZN7cutlass13device_kernelIN5flash19enable_sm80_to_sm89INS1_16FlashAttnFwdSm80INS1_25CollectiveMainloopFwdSm80ILi8ELi1ELb0EN4cute5tupleIJNS5_1CILi128EEENS7_ILi96EEENS7_ILi256EEEEEELi256ENS_6half_tEfNS_4arch4Sm80ELb1ELb0ELb1ELb0ELb0ELb0ELb1ELb0EEENS1_21CollectiveEpilogueFwdINS6_IJS8_SA_S9_EEENS6_IJNS7_ILi1EEESI_SI_EEESC_SE_Li256ELb0ELb1ELb0ELb0EEENS1_30DynamicPersistentTileSchedulerILi256ELi256ELb0ELb1ELb0EEEEEEEEEvNT_6ParamsE,@function
        .size           _ZN7cutlass13device_kernelIN5flash19enable_sm80_to_sm89INS1_16FlashAttnFwdSm80INS1_25CollectiveMainloopFwdSm80ILi8ELi1ELb0EN4cute5tupleIJNS5_1CILi128EEENS7_ILi96EEENS7_ILi256EEEEEELi256ENS_6half_tEfNS_4arch4Sm80ELb1ELb0ELb1ELb0ELb0ELb0ELb1ELb0EEENS1_21CollectiveEpilogueFwdINS6_IJS8_SA_S9_EEENS6_IJNS7_ILi1EEESI_SI_EEESC_SE_Li256ELb0ELb1ELb0ELb0EEENS1_30DynamicPersistentTileSchedulerILi256ELi256ELb0ELb1ELb0EEEEEEEEEvNT_6ParamsE,(.L_x_51 - _ZN7cutlass13device_kernelIN5flash19enable_sm80_to_sm89INS1_16FlashAttnFwdSm80INS1_25CollectiveMainloopFwdSm80ILi8ELi1ELb0EN4cute5tupleIJNS5_1CILi128EEENS7_ILi96EEENS7_ILi256EEEEEELi256ENS_6half_tEfNS_4arch4Sm80ELb1ELb0ELb1ELb0ELb0ELb0ELb1ELb0EEENS1_21CollectiveEpilogueFwdINS6_IJS8_SA_S9_EEENS6_IJNS7_ILi1EEESI_SI_EEESC_SE_Li256ELb0ELb1ELb0ELb0EEENS1_30DynamicPersistentTileSchedulerILi256ELi256ELb0ELb1ELb0EEEEEEEEEvNT_6ParamsE)
        .other          _ZN7cutlass13device_kernelIN5flash19enable_sm80_to_sm89INS1_16FlashAttnFwdSm80INS1_25CollectiveMainloopFwdSm80ILi8ELi1ELb0EN4cute5tupleIJNS5_1CILi128EEENS7_ILi96EEENS7_ILi256EEEEEELi256ENS_6half_tEfNS_4arch4Sm80ELb1ELb0ELb1ELb0ELb0ELb0ELb1ELb0EEENS1_21CollectiveEpilogueFwdINS6_IJS8_SA_S9_EEENS6_IJNS7_ILi1EEESI_SI_EEESC_SE_Li256ELb0ELb1ELb0ELb0EEENS1_30DynamicPersistentTileSchedulerILi256ELi256ELb0ELb1ELb0EEEEEEEEEvNT_6ParamsE,@"STO_CUDA_ENTRY STV_DEFAULT"
_ZN7cutlass13device_kernelIN5flash19enable_sm80_to_sm89INS1_16FlashAttnFwdSm80INS1_25CollectiveMainloopFwdSm80ILi8ELi1ELb0EN4cute5tupleIJNS5_1CILi128EEENS7_ILi96EEENS7_ILi256EEEEEELi256ENS_6half_tEfNS_4arch4Sm80ELb1ELb0ELb1ELb0ELb0ELb0ELb1ELb0EEENS1_21CollectiveEpilogueFwdINS6_IJS8_SA_S9_EEENS6_IJNS7_ILi1EEESI_SI_EEESC_SE_Li256ELb0ELb1ELb0ELb0EEENS1_30DynamicPersistentTileSchedulerILi256ELi256ELb0ELb1ELb0EEEEEEEEEvNT_6ParamsE:
[----:B------:R-:W-:Y:S01]  /*0000*/  LDC R1, c[0x0][0x37c] ;  /* 0x0000df00ff017b82 */ /* 0x000fe20000000800 */
[----:B------:R-:W-:Y:S05]  /*0010*/  EXIT ;  /* 0x000000000000794d */ /* 0x000fea0003800000 */
.L_x_15:
        /* <DEDUP_REMOVED lines=14> */
.L_x_51:


//--------------------- .text._ZN7cutlass13device_kernelIN5flash19enable_sm80_to_sm89INS1_16FlashAttnFwdSm80INS1_25CollectiveMainloopFwdSm80ILi8ELi1ELb0EN4cute5tupleIJNS5_1CILi128EEENS7_ILi96EEENS7_ILi256EEEEEELi256ENS_6half_tEfNS_4arch4Sm80ELb1ELb0ELb1ELb1ELb0ELb0ELb1ELb0EEENS1_21CollectiveEpilogueFwdINS6_IJS8_SA_S9_EEENS6_IJNS7_ILi1EEESI_SI_EEESC_SE_Li256ELb1ELb1ELb0ELb0EEENS1_19SingleTileSchedulerILb1ELb0ELb1ELi128EEEEEEEEEvNT_6ParamsE --------------------------
	.section	.text._ZN7cutlass13device_kernelIN5flash19enable_sm80_to_sm89INS1_16FlashAttnFwdSm80INS1_25CollectiveMainloopFwdSm80ILi8ELi1ELb0EN4cute5tupleIJNS5_1CILi128EEENS7_ILi96EEENS7_ILi256EEEEEELi256ENS_6half_tEfNS_4arch4Sm80ELb1ELb0ELb1ELb1ELb0ELb0ELb1ELb0EEENS1_21CollectiveEpilogueFwdINS6_IJS8_SA_S9_EEENS6_IJNS7_ILi1EEESI_SI_EEESC_SE_Li256ELb1ELb1ELb0ELb0EEENS1_19SingleTileSchedulerILb1ELb0ELb1ELi128EEEEEEEEEvNT_6ParamsE,"ax",@progbits
	.align	128
.text._ZN7cutlass13device_kernelIN5flash19enable_sm80_to_sm89INS1_16FlashAttnFwdSm80INS1_25CollectiveMainloopFwdSm80ILi8ELi1ELb0EN4cute5tupleIJNS5_1CILi128EEENS7_ILi96EEENS7_ILi256EEEEEELi256ENS_6half_tEfNS_4arch4Sm80ELb1ELb0ELb1ELb1ELb0ELb0ELb1ELb0EEENS1_21CollectiveEpilogueFwdINS6_IJS8_SA_S9_EEENS6_IJNS7_ILi1EEESI_SI_EEESC_SE_Li256ELb1ELb1ELb0ELb0EEENS1_19SingleTileSchedulerILb1ELb0ELb1ELi128EEEEEEEEEvNT_6ParamsE:
        .type           _ZN7cutlass13device_kernelIN5flash19enable_sm80_to_sm89INS1_16FlashAttnFwdSm80INS1_25CollectiveMainloopFwdSm80ILi8ELi1ELb0EN4cute5tupleIJNS5_1CILi128EEENS7_ILi96EEENS7_ILi256EEEEEELi256ENS_6half_tEfNS_4arch4Sm80ELb1ELb0ELb1ELb1ELb0ELb0ELb1ELb0EEENS1_21CollectiveEpilogueFwdINS6_IJS8_SA_S9_EEENS6_IJNS7_ILi1EEESI_SI_EEESC_SE_Li256ELb1ELb1ELb0ELb0EEENS1_19SingleTileSchedulerILb1ELb0ELb1ELi128EEEEEEEEEvNT_6ParamsE,@function
        .size           _ZN7cutlass13device_kernelIN5flash19enable_sm80_to_sm89INS1_16FlashAttnFwdSm80INS1_25CollectiveMainloopFwdSm80ILi8ELi1ELb0EN4cute5tupleIJNS5_1CILi128EEENS7_ILi96EEENS7_ILi256EEEEEELi256ENS_6half_tEfNS_4arch4Sm80ELb1ELb0ELb1ELb1ELb0ELb0ELb1ELb0EEENS1_21CollectiveEpilogueFwdINS6_IJS8_SA_S9_EEENS6_IJNS7_ILi1EEESI_SI_EEESC_SE_Li256ELb1ELb1ELb0ELb0EEENS1_19SingleTileSchedulerILb1ELb0ELb1ELi128EEEEEEEEEvNT_6ParamsE,(.L_x_52 - _ZN7cutlass13device_kernelIN5flash19enable_sm80_to_sm89INS1_16FlashAttnFwdSm80INS1_25CollectiveMainloopFwdSm80ILi8ELi1ELb0EN4cute5tupleIJNS5_1CILi128EEENS7_ILi96EEENS7_ILi256EEEEEELi256ENS_6half_tEfNS_4arch4Sm80ELb1ELb0ELb1ELb1ELb0ELb0ELb1ELb0EEENS1_21CollectiveEpilogueFwdINS6_IJS8_SA_S9_EEENS6_IJNS7_ILi1EEESI_SI_EEESC_SE_Li256ELb1ELb1ELb0ELb0EEENS1_19SingleTileSchedulerILb1ELb0ELb1ELi128EEEEEEEEEvNT_6ParamsE)
        .other          _ZN7cutlass13device_kernelIN5flash19enable_sm80_to_sm89INS1_16FlashAttnFwdSm80INS1_25CollectiveMainloopFwdSm80ILi8ELi1ELb0EN4cute5tupleIJNS5_1CILi128EEENS7_ILi96EEENS7_ILi256EEEEEELi256ENS_6half_tEfNS_4arch4Sm80ELb1ELb0ELb1ELb1ELb0ELb0ELb1ELb0EEENS1_21CollectiveEpilogueFwdINS6_IJS8_SA_S9_EEENS6_IJNS7_ILi1EEESI_SI_EEESC_SE_Li256ELb1ELb1ELb0ELb0EEENS1_19SingleTileSchedulerILb1ELb0ELb1ELi128EEEEEEEEEvNT_6ParamsE,@"STO_CUDA_ENTRY STV_DEFAULT"
_ZN7cutlass13device_kernelIN5flash19enable_sm80_to_sm89INS1_16FlashAttnFwdSm80INS1_25CollectiveMainloopFwdSm80ILi8ELi1ELb0EN4cute5tupleIJNS5_1CILi128EEENS7_ILi96EEENS7_ILi256EEEEEELi256ENS_6half_tEfNS_4arch4Sm80ELb1ELb0ELb1ELb1ELb0ELb0ELb1ELb0EEENS1_21CollectiveEpilogueFwdINS6_IJS8_SA_S9_EEENS6_IJNS7_ILi1EEESI_SI_EEESC_SE_Li256ELb1ELb1ELb0ELb0EEENS1_19SingleTileSchedulerILb1ELb0ELb1ELi128EEEEEEEEEvNT_6ParamsE:
[----:B------:R-:W-:Y:S01]  /*0000*/  LDC R1, c[0x0][0x37c] ;  /* 0x0000df00ff017b82 */ /* 0x000fe20000000800 */
[----:B------:R-:W-:Y:S05]  /*0010*/  EXIT ;  /* 0x000000000000794d */ /* 0x000fea0003800000 */
.L_x_16:
        /* <DEDUP_REMOVED lines=14> */
.L_x_52:


//--------------------- .text._ZN7cutlass13device_kernelIN5flash19enable_sm80_to_sm89INS1_16FlashAttnFwdSm80INS1_25CollectiveMainloopFwdSm80ILi8ELi1ELb0EN4cute5tupleIJNS5_1CILi128EEENS7_ILi48EEENS7_ILi256EEEEEELi256ENS_6half_tEfNS_4arch4Sm80ELb1ELb0ELb1ELb1ELb0ELb1ELb1ELb0EEENS1_21CollectiveEpilogueFwdINS6_IJS8_SA_S9_EEENS6_IJNS7_ILi1EEESI_SI_EEESC_SE_Li256ELb1ELb1ELb0ELb0EEENS1_19SingleTileSchedulerILb1ELb0ELb1ELi128EEEEEEEEEvNT_6ParamsE --------------------------
	.section	.text._ZN7cutlass13device_kernelIN5flash19enable_sm80_to_sm89INS1_16FlashAttnFwdSm80INS1_25CollectiveMainloopFwdSm80ILi8ELi1ELb0EN4cute5tupleIJNS5_1CILi128EEENS7_ILi48EEENS7_ILi256EEEEEELi256ENS_6half_tEfNS_4arch4Sm80ELb1ELb0ELb1ELb1ELb0ELb1ELb1ELb0EEENS1_21CollectiveEpilogueFwdINS6_IJS8_SA_S9_EEENS6_IJNS7_ILi1EEESI_SI_EEESC_SE_Li256ELb1ELb1ELb0ELb0EEENS1_19SingleTileSchedulerILb1ELb0ELb1ELi128EEEEEEEEEvNT_6ParamsE,"ax",@progbits
	.align	128
.text._ZN7cutlass13device_kernelIN5flash19enable_sm80_to_sm89INS1_16FlashAttnFwdSm80INS1_25CollectiveMainloopFwdSm80ILi8ELi1ELb0EN4cute5tupleIJNS5_1CILi128EEENS7_ILi48EEENS7_ILi256EEEEEELi256ENS_6half_tEfNS_4arch4Sm80ELb1ELb0ELb1ELb1ELb0ELb1ELb1ELb0EEENS1_21CollectiveEpilogueFwdINS6_IJS8_SA_S9_EEENS6_IJNS7_ILi1EEESI_SI_EEESC_SE_Li256ELb1ELb1ELb0ELb0EEENS1_19SingleTileSchedulerILb1ELb0ELb1ELi128EEEEEEEEEvNT_6ParamsE:
        .type           _ZN7cutlass13device_kernelIN5flash19enable_sm80_to_sm89INS1_16FlashAttnFwdSm80INS1_25CollectiveMainloopFwdSm80ILi8ELi1ELb0EN4cute5tupleIJNS5_1CILi128EEENS7_ILi48EEENS7_ILi256EEEEEELi256ENS_6half_tEfNS_4arch4Sm80ELb1ELb0ELb1ELb1ELb0ELb1ELb1ELb0EEENS1_21CollectiveEpilogueFwdINS6_IJS8_SA_S9_EEENS6_IJNS7_ILi1EEESI_SI_EEESC_SE_Li256ELb1ELb1ELb0ELb0EEENS1_19SingleTileSchedulerILb1ELb0ELb1ELi128EEEEEEEEEvNT_6ParamsE,@function
        .size           _ZN7cutlass13device_kernelIN5flash19enable_sm80_to_sm89INS1_16FlashAttnFwdSm80INS1_25CollectiveMainloopFwdSm80ILi8ELi1ELb0EN4cute5tupleIJNS5_1CILi128EEENS7_ILi48EEENS7_ILi256EEEEEELi256ENS_6half_tEfNS_4arch4Sm80ELb1ELb0ELb1ELb1ELb0ELb1ELb1ELb0EEENS1_21CollectiveEpilogueFwdINS6_IJS8_SA_S9_EEENS6_IJNS7_ILi1EEESI_SI_EEESC_SE_Li256ELb1ELb1ELb0ELb0EEENS1_19SingleTileSchedulerILb1ELb0ELb1ELi128EEEEEEEEEvNT_6ParamsE,(.L_x_53 - _ZN7cutlass13device_kernelIN5flash19enable_sm80_to_sm89INS1_16FlashAttnFwdSm80INS1_25CollectiveMainloopFwdSm80ILi8ELi1ELb0EN4cute5tupleIJNS5_1CILi128EEENS7_ILi48EEENS7_ILi256EEEEEELi256ENS_6half_tEfNS_4arch4Sm80ELb1ELb0ELb1ELb1ELb0ELb1ELb1ELb0EEENS1_21CollectiveEpilogueFwdINS6_IJS8_SA_S9_EEENS6_IJNS7_ILi1EEESI_SI_EEESC_SE_Li256ELb1ELb1ELb0ELb0EEENS1_19SingleTileSchedulerILb1ELb0ELb1ELi128EEEEEEEEEvNT_6ParamsE)
        .other          _ZN7cutlass13device_kernelIN5flash19enable_sm80_to_sm89INS1_16FlashAttnFwdSm80INS1_25CollectiveMainloopFwdSm80ILi8ELi1ELb0EN4cute5tupleIJNS5_1CILi128EEENS7_ILi48EEENS7_ILi256EEEEEELi256ENS_6half_tEfNS_4arch4Sm80ELb1ELb0ELb1ELb1ELb0ELb1ELb1ELb0EEENS1_21CollectiveEpilogueFwdINS6_IJS8_SA_S9_EEENS6_IJNS7_ILi1EEESI_SI_EEESC_SE_Li256ELb1ELb1ELb0ELb0EEENS1_19SingleTileSchedulerILb1ELb0ELb1ELi128EEEEEEEEEvNT_6ParamsE,@"STO_CUDA_ENTRY STV_DEFAULT"
_ZN7cutlass13device_kernelIN5flash19enable_sm80_to_sm89INS1_16FlashAttnFwdSm80INS1_25CollectiveMainloopFwdSm80ILi8ELi1ELb0EN4cute5tupleIJNS5_1CILi128EEENS7_ILi48EEENS7_ILi256EEEEEELi256ENS_6half_tEfNS_4arch4Sm80ELb1ELb0ELb1ELb1ELb0ELb1ELb1ELb0EEENS1_21CollectiveEpilogueFwdINS6_IJS8_SA_S9_EEENS6_IJNS7_ILi1EEESI_SI_EEESC_SE_Li256ELb1ELb1ELb0ELb0EEENS1_19SingleTileSchedulerILb1ELb0ELb1ELi128EEEEEEEEEvNT_6ParamsE:
[----:B------:R-:W-:Y:S01]  /*0000*/  LDC R1, c[0x0][0x37c] ;  /* 0x0000df00ff017b82 */ /* 0x000fe20000000800 */
[----:B------:R-:W-:Y:S05]  /*0010*/  EXIT ;  /* 0x000000000000794d */ /* 0x000fea0003800000 */
.L_x_17:
        /* <DEDUP_REMOVED lines=14> */
.L_x_53:


//--------------------- .text._ZN7cutlass13device_kernelIN5flash19enable_sm80_to_sm89INS1_16FlashAttnFwdSm80INS1_25CollectiveMainloopFwdSm80ILi8ELi1ELb1EN4cute5tupleIJNS5_1CILi128EEENS7_ILi64EEENS7_ILi256EEEEEELi256ENS_6half_tEfNS_4arch4Sm80ELb0ELb0ELb0ELb0ELb0ELb0ELb1ELb0EEENS1_21CollectiveEpilogueFwdINS6_IJS8_SA_S9_EEENS6_IJNS7_ILi1EEESI_SI_EEESC_SE_Li256ELb0ELb1ELb0ELb0EEENS1_19SingleTileSchedulerILb0ELb0ELb1ELi128EEEEEEEEEvNT_6ParamsE --------------------------
	.section	.text._ZN7cutlass13device_kernelIN5flash19enable_sm80_to_sm89INS1_16FlashAttnFwdSm80INS1_25CollectiveMainloopFwdSm80ILi8ELi1ELb1EN4cute5tupleIJNS5_1CILi128EEENS7_ILi64EEENS7_ILi256EEEEEELi256ENS_6half_tEfNS_4arch4Sm80ELb0ELb0ELb0ELb0ELb0ELb0ELb1ELb0EEENS1_21CollectiveEpilogueFwdINS6_IJS8_SA_S9_EEENS6_IJNS7_ILi1EEESI_SI_EEESC_SE_Li256ELb0ELb1ELb0ELb0EEENS1_19SingleTileSchedulerILb0ELb0ELb1ELi128EEEEEEEEEvNT_6ParamsE,"ax",@progbits
	.align	128
.text._ZN7cutlass13device_kernelIN5flash19enable_sm80_to_sm89INS1_16FlashAttnFwdSm80INS1_25CollectiveMainloopFwdSm80ILi8ELi1ELb1EN4cute5tupleIJNS5_1CILi128EEENS7_ILi64EEENS7_ILi256EEEEEELi256ENS_6half_tEfNS_4arch4Sm80ELb0ELb0ELb0ELb0ELb0ELb0ELb1ELb0EEENS1_21CollectiveEpilogueFwdINS6_IJS8_SA_S9_EEENS6_IJNS7_ILi1EEESI_SI_EEESC_SE_Li256ELb0ELb1ELb0ELb0EEENS1_19SingleTileSchedulerILb0ELb0ELb1ELi128EEEEEEEEEvNT_6ParamsE:
        .type           _ZN7cutlass13device_kernelIN5flash19enable_sm80_to_sm89INS1_16FlashAttnFwdSm80INS1_25CollectiveMainloopFwdSm80ILi8ELi1ELb1EN4cute5tupleIJNS5_1CILi128EEENS7_ILi64EEENS7_ILi256EEEEEELi256ENS_6half_tEfNS_4arch4Sm80ELb0ELb0ELb0ELb0ELb0ELb0ELb1ELb0EEENS1_21CollectiveEpilogueFwdINS6_IJS8_SA_S9_EEENS6_IJNS7_ILi1EEESI_SI_EEESC_SE_Li256ELb0ELb1ELb0ELb0EEENS1_19SingleTileSchedulerILb0ELb0ELb1ELi128EEEEEEEEEvNT_6ParamsE,@function
        .size           _ZN7cutlass13device_kernelIN5flash19enable_sm80_to_sm89INS1_16FlashAttnFwdSm80INS1_25CollectiveMainloopFwdSm80ILi8ELi1ELb1EN4cute5tupleIJNS5_1CILi128EEENS7_ILi64EEENS7_ILi256EEEEEELi256ENS_6half_tEfNS_4arch4Sm80ELb0ELb0ELb0ELb0ELb0ELb0ELb1ELb0EEENS1_21CollectiveEpilogueFwdINS6_IJS8_SA_S9_EEENS6_IJNS7_ILi1EEESI_SI_EEESC_SE_Li256ELb0ELb1ELb0ELb0EEENS1_19SingleTileSchedulerILb0ELb0ELb1ELi128EEEEEEEEEvNT_6ParamsE,(.L_x_54 - _ZN7cutlass13device_kernelIN5flash19enable_sm80_to_sm89INS1_16FlashAttnFwdSm80INS1_25CollectiveMainloopFwdSm80ILi8ELi1ELb1EN4cute5tupleIJNS5_1CILi128EEENS7_ILi64EEENS7_ILi256EEEEEELi256ENS_6half_tEfNS_4arch4Sm80ELb0ELb0ELb0ELb0ELb0ELb0ELb1ELb0EEENS1_21CollectiveEpilogueFwdINS6_IJS8_SA_S9_EEENS6_IJNS7_ILi1EEESI_SI_EEESC_SE_Li256ELb0ELb1ELb0ELb0EEENS1_19SingleTileSchedulerILb0ELb0ELb1ELi128EEEEEEEEEvNT_6ParamsE)
        .other          _ZN7cutlass13device_kernelIN5flash19enable_sm80_to_sm89INS1_16FlashAttnFwdSm80INS1_25CollectiveMainloopFwdSm80ILi8ELi1ELb1EN4cute5tupleIJNS5_1CILi128EEENS7_ILi64EEENS7_ILi256EEEEEELi256ENS_6half_tEfNS_4arch4Sm80ELb0ELb0ELb0ELb0ELb0ELb0ELb1ELb0EEENS1_21CollectiveEpilogueFwdINS6_IJS8_SA_S9_EEENS6_IJNS7_ILi1EEESI_SI_EEESC_SE_Li256ELb0ELb1ELb0ELb0EEENS1_19SingleTileSchedulerILb0ELb0ELb1ELi128EEEEEEEEEvNT_6ParamsE,@"STO_CUDA_ENTRY STV_DEFAULT"
_ZN7cutlass13device_kernelIN5flash19enable_sm80_to_sm89INS1_16FlashAttnFwdSm80INS1_25CollectiveMainloopFwdSm80ILi8ELi1ELb1EN4cute5tupleIJNS5_1CILi128EEENS7_ILi64EEENS7_ILi256EEEEEELi256ENS_6half_tEfNS_4arch4Sm80ELb0ELb0ELb0ELb0ELb0ELb0ELb1ELb0EEENS1_21CollectiveEpilogueFwdINS6_IJS8_SA_S9_EEENS6_IJNS7_ILi1EEESI_SI_EEESC_SE_Li256ELb0ELb1ELb0ELb0EEENS1_19SingleTileSchedulerILb0ELb0ELb1ELi128EEEEEEEEEvNT_6ParamsE:
[----:B------:R-:W-:Y:S01]  /*0000*/  LDC R1, c[0x0][0x37c] ;  /* 0x0000df00ff017b82 */ /* 0x000fe20000000800 */
[----:B------:R-:W-:Y:S05]  /*0010*/  EXIT ;  /* 0x000000000000794d */ /* 0x000fea0003800000 */
.L_x_18:
        /* <DEDUP_REMOVED lines=14> */
.L_x_54:


//--------------------- .text._ZN7cutlass13device_kernelIN5flash19enable_sm80_to_sm89INS1_16FlashAttnFwdSm80INS1_25CollectiveMainloopFwdSm80ILi8ELi1ELb1EN4cute5tupleIJNS5_1CILi128EEENS7_ILi64EEENS7_ILi256EEEEEELi256ENS_6half_tEfNS_4arch4Sm80ELb0ELb0ELb0ELb1ELb0ELb0ELb1ELb0EEENS1_21CollectiveEpilogueFwdINS6_IJS8_SA_S9_EEENS6_IJNS7_ILi1EEESI_SI_EEESC_SE_Li256ELb1ELb1ELb0ELb0EEENS1_19SingleTileSchedulerILb1ELb0ELb1ELi128EEEEEEEEEvNT_6ParamsE --------------------------
	.section	.text._ZN7cutlass13device_kernelIN5flash19enable_sm80_to_sm89INS1_16FlashAttnFwdSm80INS1_25CollectiveMainloopFwdSm80ILi8ELi1ELb1EN4cute5tupleIJNS5_1CILi128EEENS7_ILi64EEENS7_ILi256EEEEEELi256ENS_6half_tEfNS_4arch4Sm80ELb0ELb0ELb0ELb1ELb0ELb0ELb1ELb0EEENS1_21CollectiveEpilogueFwdINS6_IJS8_SA_S9_EEENS6_IJNS7_ILi1EEESI_SI_EEESC_SE_Li256ELb1ELb1ELb0ELb0EEENS1_19SingleTileSchedulerILb1ELb0ELb1ELi128EEEEEEEEEvNT_6ParamsE,"ax",@progbits
	.align	128
.text._ZN7cutlass13device_kernelIN5flash19enable_sm80_to_sm89INS1_16FlashAttnFwdSm80INS1_25CollectiveMainloopFwdSm80ILi8ELi1ELb1EN4cute5tupleIJNS5_1CILi128EEENS7_ILi64EEENS7_ILi256EEEEEELi256ENS_6half_tEfNS_4arch4Sm80ELb0ELb0ELb0ELb1ELb0ELb0ELb1ELb0EEENS1_21CollectiveEpilogueFwdINS6_IJS8_SA_S9_EEENS6_IJNS7_ILi1EEESI_SI_EEESC_SE_Li256ELb1ELb1ELb0ELb0EEENS1_19SingleTileSchedulerILb1ELb0ELb1ELi128EEEEEEEEEvNT_6ParamsE:
        .type           _ZN7cutlass13device_kernelIN5flash19enable_sm80_to_sm89INS1_16FlashAttnFwdSm80INS1_25CollectiveMainloopFwdSm80ILi8ELi1ELb1EN4cute5tupleIJNS5_1CILi128EEENS7_ILi64EEENS7_ILi256EEEEEELi256ENS_6half_tEfNS_4arch4Sm80ELb0ELb0ELb0ELb1ELb0ELb0ELb1ELb0EEENS1_21CollectiveEpilogueFwdINS6_IJS8_SA_S9_EEENS6_IJNS7_ILi1EEESI_SI_EEESC_SE_Li256ELb1ELb1ELb0ELb0EEENS1_19SingleTileSchedulerILb1ELb0ELb1ELi128EEEEEEEEEvNT_6ParamsE,@function
        .size           _ZN7cutlass13device_kernelIN5flash19enable_sm80_to_sm89INS1_16FlashAttnFwdSm80INS1_25CollectiveMainloopFwdSm80ILi8ELi1ELb1EN4cute5tupleIJNS5_1CILi128EEENS7_ILi64EEENS7_ILi256EEEEEELi256ENS_6half_tEfNS_4arch4Sm80ELb0ELb0ELb0ELb1ELb0ELb0ELb1ELb0EEENS1_21CollectiveEpilogueFwdINS6_IJS8_SA_S9_EEENS6_IJNS7_ILi1EEESI_SI_EEESC_SE_Li256ELb1ELb1ELb0ELb0EEENS1_19SingleTileSchedulerILb1ELb0ELb1ELi128EEEEEEEEEvNT_6ParamsE,(.L_x_55 - _ZN7cutlass13device_kernelIN5flash19enable_sm80_to_sm89INS1_16FlashAttnFwdSm80INS1_25CollectiveMainloopFwdSm80ILi8ELi1ELb1EN4cute5tupleIJNS5_1CILi128EEENS7_ILi64EEENS7_ILi256EEEEEELi256ENS_6half_tEfNS_4arch4Sm80ELb0ELb0ELb0ELb1ELb0ELb0ELb1ELb0EEENS1_21CollectiveEpilogueFwdINS6_IJS8_SA_S9_EEENS6_IJNS7_ILi1EEESI_SI_EEESC_SE_Li256ELb1ELb1ELb0ELb0EEENS1_19SingleTileSchedulerILb1ELb0ELb1ELi128EEEEEEEEEvNT_6ParamsE)
        .other          _ZN7cutlass13device_kernelIN5flash19enable_sm80_to_sm89INS1_16FlashAttnFwdSm80INS1_25CollectiveMainloopFwdSm80ILi8ELi1ELb1EN4cute5tupleIJNS5_1CILi128EEENS7_ILi64EEENS7_ILi256EEEEEELi256ENS_6half_tEfNS_4arch4Sm80ELb0ELb0ELb0ELb1ELb0ELb0ELb1ELb0EEENS1_21CollectiveEpilogueFwdINS6_IJS8_SA_S9_EEENS6_IJNS7_ILi1EEESI_SI_EEESC_SE_Li256ELb1ELb1ELb0ELb0EEENS1_19SingleTileSchedulerILb1ELb0ELb1ELi128EEEEEEEEEvNT_6ParamsE,@"STO_CUDA_ENTRY STV_DEFAULT"
_ZN7cutlass13device_kernelIN5flash19enable_sm80_to_sm89INS1_16FlashAttnFwdSm80INS1_25CollectiveMainloopFwdSm80ILi8ELi1ELb1EN4cute5tupleIJNS5_1CILi128EEENS7_ILi64EEENS7_ILi256EEEEEELi256ENS_6half_tEfNS_4arch4Sm80ELb0ELb0ELb0ELb1ELb0ELb0ELb1ELb0EEENS1_21CollectiveEpilogueFwdINS6_IJS8_SA_S9_EEENS6_IJNS7_ILi1EEESI_SI_EEESC_SE_Li256ELb1ELb1ELb0ELb0EEENS1_19SingleTileSchedulerILb1ELb0ELb1ELi128EEEEEEEEEvNT_6ParamsE:
[----:B------:R-:W-:Y:S01]  /*0000*/  LDC R1, c[0x0][0x37c] ;  /* 0x0000df00ff017b82 */ /* 0x000fe20000000800 */
[----:B------:R-:W-:Y:S05]  /*0010*/  EXIT ;  /* 0x000000000000794d */ /* 0x000fea0003800000 */
.L_x_19:
        /* <DEDUP_REMOVED lines=14> */
.L_x_55:


//--------------------- .text._ZN7cutlass13device_kernelIN5flash19enable_sm80_to_sm89INS1_16FlashAttnFwdSm80INS1_25CollectiveMainloopFwdSm80ILi8ELi1ELb0EN4cute5tupleIJNS5_1CILi128EEENS7_ILi32EEENS7_ILi256EEEEEELi256ENS_6half_tEfNS_4arch4Sm80ELb0ELb0ELb0ELb1ELb0ELb1ELb1ELb0EEENS1_21CollectiveEpilogueFwdINS6_IJS8_SA_S9_EEENS6_IJNS7_ILi1EEESI_SI_EEESC_SE_Li256ELb1ELb1ELb0ELb0EEENS1_19SingleTileSchedulerILb1ELb0ELb1ELi128EEEEEEEEEvNT_6ParamsE --------------------------
	.section	.text._ZN7cutlass13device_kernelIN5flash19enable_sm80_to_sm89INS1_16FlashAttnFwdSm80INS1_25CollectiveMainloopFwdSm80ILi8ELi1ELb0EN4cute5tupleIJNS5_1CILi128EEENS7_ILi32EEENS7_ILi256EEEEEELi256ENS_6half_tEfNS_4arch4Sm80ELb0ELb0ELb0ELb1ELb0ELb1ELb1ELb0EEENS1_21CollectiveEpilogueFwdINS6_IJS8_SA_S9_EEENS6_IJNS7_ILi1EEESI_SI_EEESC_SE_Li256ELb1ELb1ELb0ELb0EEENS1_19SingleTileSchedulerILb1ELb0ELb1ELi128EEEEEEEEEvNT_6ParamsE,"ax",@progbits
	.align	128
.text._ZN7cutlass13device_kernelIN5flash19enable_sm80_to_sm89INS1_16FlashAttnFwdSm80INS1_25CollectiveMainloopFwdSm80ILi8ELi1ELb0EN4cute5tupleIJNS5_1CILi128EEENS7_ILi32EEENS7_ILi256EEEEEELi256ENS_6half_tEfNS_4arch4Sm80ELb0ELb0ELb0ELb1ELb0ELb1ELb1ELb0EEENS1_21CollectiveEpilogueFwdINS6_IJS8_SA_S9_EEENS6_IJNS7_ILi1EEESI_SI_EEESC_SE_Li256ELb1ELb1ELb0ELb0EEENS1_19SingleTileSchedulerILb1ELb0ELb1ELi128EEEEEEEEEvNT_6ParamsE:
        .type           _ZN7cutlass13device_kernelIN5flash19enable_sm80_to_sm89INS1_16FlashAttnFwdSm80INS1_25CollectiveMainloopFwdSm80ILi8ELi1ELb0EN4cute5tupleIJNS5_1CILi128EEENS7_ILi32EEENS7_ILi256EEEEEELi256ENS_6half_tEfNS_4arch4Sm80ELb0ELb0ELb0ELb1ELb0ELb1ELb1ELb0EEENS1_21CollectiveEpilogueFwdINS6_IJS8_SA_S9_EEENS6_IJNS7_ILi1EEESI_SI_EEESC_SE_Li256ELb1ELb1ELb0ELb0EEENS1_19SingleTileSchedulerILb1ELb0ELb1ELi128EEEEEEEEEvNT_6ParamsE,@function
        .size           _ZN7cutlass13device_kernelIN5flash19enable_sm80_to_sm89INS1_16FlashAttnFwdSm80INS1_25CollectiveMainloopFwdSm80ILi8ELi1ELb0EN4cute5tupleIJNS5_1CILi128EEENS7_ILi32EEENS7_ILi256EEEEEELi256ENS_6half_tEfNS_4arch4Sm80ELb0ELb0ELb0ELb1ELb0ELb1ELb1ELb0EEENS1_21CollectiveEpilogueFwdINS6_IJS8_SA_S9_EEENS6_IJNS7_ILi1EEESI_SI_EEESC_SE_Li256ELb1ELb1ELb0ELb0EEENS1_19SingleTileSchedulerILb1ELb0ELb1ELi128EEEEEEEEEvNT_6ParamsE,(.L_x_56 - _ZN7cutlass13device_kernelIN5flash19enable_sm80_to_sm89INS1_16FlashAttnFwdSm80INS1_25CollectiveMainloopFwdSm80ILi8ELi1ELb0EN4cute5tupleIJNS5_1CILi128EEENS7_ILi32EEENS7_ILi256EEEEEELi256ENS_6half_tEfNS_4arch4Sm80ELb0ELb0ELb0ELb1ELb0ELb1ELb1ELb0EEENS1_21CollectiveEpilogueFwdINS6_IJS8_SA_S9_EEENS6_IJNS7_ILi1EEESI_SI_EEESC_SE_Li256ELb1ELb1ELb0ELb0EEENS1_19SingleTileSchedulerILb1ELb0ELb1ELi128EEEEEEEEEvNT_6ParamsE)
        .other          _ZN7cutlass13device_kernelIN5flash19enable_sm80_to_sm89INS1_16FlashAttnFwdSm80INS1_25CollectiveMainloopFwdSm80ILi8ELi1ELb0EN4cute5tupleIJNS5_1CILi128EEENS7_ILi32EEENS7_ILi256EEEEEELi256ENS_6half_tEfNS_4arch4Sm80ELb0ELb0ELb0ELb1ELb0ELb1ELb1ELb0EEENS1_21CollectiveEpilogueFwdINS6_IJS8_SA_S9_EEENS6_IJNS7_ILi1EEESI_SI_EEESC_SE_Li256ELb1ELb1ELb0ELb0EEENS1_19SingleTileSchedulerILb1ELb0ELb1ELi128EEEEEEEEEvNT_6ParamsE,@"STO_CUDA_ENTRY STV_DEFAULT"
_ZN7cutlass13device_kernelIN5flash19enable_sm80_to_sm89INS1_16FlashAttnFwdSm80INS1_25CollectiveMainloopFwdSm80ILi8ELi1ELb0EN4cute5tupleIJNS5_1CILi128EEENS7_ILi32EEENS7_ILi256EEEEEELi256ENS_6half_tEfNS_4arch4Sm80ELb0ELb0ELb0ELb1ELb0ELb1ELb1ELb0EEENS1_21CollectiveEpilogueFwdINS6_IJS8_SA_S9_EEENS6_IJNS7_ILi1EEESI_SI_EEESC_SE_Li256ELb1ELb1ELb0ELb0EEENS1_19SingleTileSchedulerILb1ELb0ELb1ELi128EEEEEEEEEvNT_6ParamsE:
[----:B------:R-:W-:Y:S01]  /*0000*/  LDC R1, c[0x0][0x37c] ;  /* 0x0000df00ff017b82 */ /* 0x000fe20000000800 */
[----:B------:R-:W-:Y:S05]  /*0010*/  EXIT ;  /* 0x000000000000794d */ /* 0x000fea0003800000 */
.L_x_20:
        /* <DEDUP_REMOVED lines=14> */
.L_x_56:


//--------------------- .text._ZN7cutlass13device_kernelIN5flash19enable_sm80_to_sm89INS1_16FlashAttnFwdSm80INS1_25CollectiveMainloopFwdSm80ILi8ELi1ELb1EN4cute5tupleIJNS5_1CILi128EEENS7_ILi48EEENS7_ILi256EEEEEELi256ENS_6half_tEfNS_4arch4Sm80ELb0ELb1ELb0ELb0ELb0ELb0ELb1ELb0EEENS1_21CollectiveEpilogueFwdINS6_IJS8_SA_S9_EEENS6_IJNS7_ILi1EEESI_SI_EEESC_SE_Li256ELb0ELb1ELb0ELb0EEENS1_19SingleTileSchedulerILb0ELb0ELb1ELi128EEEEEEEEEvNT_6ParamsE --------------------------
	.section	.text._ZN7cutlass13device_kernelIN5flash19enable_sm80_to_sm89INS1_16FlashAttnFwdSm80INS1_25CollectiveMainloopFwdSm80ILi8ELi1ELb1EN4cute5tupleIJNS5_1CILi128EEENS7_ILi48EEENS7_ILi256EEEEEELi256ENS_6half_tEfNS_4arch4Sm80ELb0ELb1ELb0ELb0ELb0ELb0ELb1ELb0EEENS1_21CollectiveEpilogueFwdINS6_IJS8_SA_S9_EEENS6_IJNS7_ILi1EEESI_SI_EEESC_SE_Li256ELb0ELb1ELb0ELb0EEENS1_19SingleTileSchedulerILb0ELb0ELb1ELi128EEEEEEEEEvNT_6ParamsE,"ax",@progbits
	.align	128
.text._ZN7cutlass13device_kernelIN5flash19enable_sm80_to_sm89INS1_16FlashAttnFwdSm80INS1_25CollectiveMainloopFwdSm80ILi8ELi1ELb1EN4cute5tupleIJNS5_1CILi128EEENS7_ILi48EEENS7_ILi256EEEEEELi256ENS_6half_tEfNS_4arch4Sm80ELb0ELb1ELb0ELb0ELb0ELb0ELb1ELb0EEENS1_21CollectiveEpilogueFwdINS6_IJS8_SA_S9_EEENS6_IJNS7_ILi1EEESI_SI_EEESC_SE_Li256ELb0ELb1ELb0ELb0EEENS1_19SingleTileSchedulerILb0ELb0ELb1ELi128EEEEEEEEEvNT_6ParamsE:
        .type           _ZN7cutlass13device_kernelIN5flash19enable_sm80_to_sm89INS1_16FlashAttnFwdSm80INS1_25CollectiveMainloopFwdSm80ILi8ELi1ELb1EN4cute5tupleIJNS5_1CILi128EEENS7_ILi48EEENS7_ILi256EEEEEELi256ENS_6half_tEfNS_4arch4Sm80ELb0ELb1ELb0ELb0ELb0ELb0ELb1ELb0EEENS1_21CollectiveEpilogueFwdINS6_IJS8_SA_S9_EEENS6_IJNS7_ILi1EEESI_SI_EEESC_SE_Li256ELb0ELb1ELb0ELb0EEENS1_19SingleTileSchedulerILb0ELb0ELb1ELi128EEEEEEEEEvNT_6ParamsE,@function
        .size           _ZN7cutlass13device_kernelIN5flash19enable_sm80_to_sm89INS1_16FlashAttnFwdSm80INS1_25CollectiveMainloopFwdSm80ILi8ELi1ELb1EN4cute5tupleIJNS5_1CILi128EEENS7_ILi48EEENS7_ILi256EEEEEELi256ENS_6half_tEfNS_4arch4Sm80ELb0ELb1ELb0ELb0ELb0ELb0ELb1ELb0EEENS1_21CollectiveEpilogueFwdINS6_IJS8_SA_S9_EEENS6_IJNS7_ILi1EEESI_SI_EEESC_SE_Li256ELb0ELb1ELb0ELb0EEENS1_19SingleTileSchedulerILb0ELb0ELb1ELi128EEEEEEEEEvNT_6ParamsE,(.L_x_57 - _ZN7cutlass13device_kernelIN5flash19enable_sm80_to_sm89INS1_16FlashAttnFwdSm80INS1_25CollectiveMainloopFwdSm80ILi8ELi1ELb1EN4cute5tupleIJNS5_1CILi128EEENS7_ILi48EEENS7_ILi256EEEEEELi256ENS_6half_tEfNS_4arch4Sm80ELb0ELb1ELb0ELb0ELb0ELb0ELb1ELb0EEENS1_21CollectiveEpilogueFwdINS6_IJS8_SA_S9_EEENS6_IJNS7_ILi1EEESI_SI_EEESC_SE_Li256ELb0ELb1ELb0ELb0EEENS1_19SingleTileSchedulerILb0ELb0ELb1ELi128EEEEEEEEEvNT_6ParamsE)
        .other          _ZN7cutlass13device_kernelIN5flash19enable_sm80_to_sm89INS1_16FlashAttnFwdSm80INS1_25CollectiveMainloopFwdSm80ILi8ELi1ELb1EN4cute5tupleIJNS5_1CILi128EEENS7_ILi48EEENS7_ILi256EEEEEELi256ENS_6half_tEfNS_4arch4Sm80ELb0ELb1ELb0ELb0ELb0ELb0ELb1ELb0EEENS1_21CollectiveEpilogueFwdINS6_IJS8_SA_S9_EEENS6_IJNS7_ILi1EEESI_SI_EEESC_SE_Li256ELb0ELb1ELb0ELb0EEENS1_19SingleTileSchedulerILb0ELb0ELb1ELi128EEEEEEEEEvNT_6ParamsE,@"STO_CUDA_ENTRY STV_DEFAULT"
_ZN7cutlass13device_kernelIN5flash19enable_sm80_to_sm89INS1_16FlashAttnFwdSm80INS1_25CollectiveMainloopFwdSm80ILi8ELi1ELb1EN4cute5tupleIJNS5_1CILi128EEENS7_ILi48EEENS7_ILi256EEEEEELi256ENS_6half_tEfNS_4arch4Sm80ELb0ELb1ELb0ELb0ELb0ELb0ELb1ELb0EEENS1_21CollectiveEpilogueFwdINS6_IJS8_SA_S9_EEENS6_IJNS7_ILi1EEESI_SI_EEESC_SE_Li256ELb0ELb1ELb0ELb0EEENS1_19SingleTileSchedulerILb0ELb0ELb1ELi128EEEEEEEEEvNT_6ParamsE:
[----:B------:R-:W-:Y:S01]  /*0000*/  LDC R1, c[0x0][0x37c] ;  /* 0x0000df00ff017b82 */ /* 0x000fe20000000800 */
[----:B------:R-:W-:Y:S05]  /*0010*/  EXIT ;  /* 0x000000000000794d */ /* 0x000fea0003800000 */
.L_x_21:
        /* <DEDUP_REMOVED lines=14> */
.L_x_57:


//--------------------- .text._ZN7cutlass13device_kernelIN5flash19enable_sm80_to_sm89INS1_16FlashAttnFwdSm80INS1_25CollectiveMainloopFwdSm80ILi8ELi1ELb1EN4cute5tupleIJNS5_1CILi128EEENS7_ILi48EEENS7_ILi256EEEEEELi256ENS_6half_tEfNS_4arch4Sm80ELb0ELb1ELb0ELb1ELb0ELb0ELb1ELb0EEENS1_21CollectiveEpilogueFwdINS6_IJS8_SA_S9_EEENS6_IJNS7_ILi1EEESI_SI_EEESC_SE_Li256ELb1ELb1ELb0ELb0EEENS1_19SingleTileSchedulerILb1ELb0ELb1ELi128EEEEEEEEEvNT_6ParamsE --------------------------
	.section	.text._ZN7cutlass13device_kernelIN5flash19enable_sm80_to_sm89INS1_16FlashAttnFwdSm80INS1_25CollectiveMainloopFwdSm80ILi8ELi1ELb1EN4cute5tupleIJNS5_1CILi128EEENS7_ILi48EEENS7_ILi256EEEEEELi256ENS_6half_tEfNS_4arch4Sm80ELb0ELb1ELb0ELb1ELb0ELb0ELb1ELb0EEENS1_21CollectiveEpilogueFwdINS6_IJS8_SA_S9_EEENS6_IJNS7_ILi1EEESI_SI_EEESC_SE_Li256ELb1ELb1ELb0ELb0EEENS1_19SingleTileSchedulerILb1ELb0ELb1ELi128EEEEEEEEEvNT_6ParamsE,"ax",@progbits
	.align	128
.text._ZN7cutlass13device_kernelIN5flash19enable_sm80_to_sm89INS1_16FlashAttnFwdSm80INS1_25CollectiveMainloopFwdSm80ILi8ELi1ELb1EN4cute5tupleIJNS5_1CILi128EEENS7_ILi48EEENS7_ILi256EEEEEELi256ENS_6half_tEfNS_4arch4Sm80ELb0ELb1ELb0ELb1ELb0ELb0ELb1ELb0EEENS1_21CollectiveEpilogueFwdINS6_IJS8_SA_S9_EEENS6_IJNS7_ILi1EEESI_SI_EEESC_SE_Li256ELb1ELb1ELb0ELb0EEENS1_19SingleTileSchedulerILb1ELb0ELb1ELi128EEEEEEEEEvNT_6ParamsE:
        .type           _ZN7cutlass13device_kernelIN5flash19enable_sm80_to_sm89INS1_16FlashAttnFwdSm80INS1_25CollectiveMainloopFwdSm80ILi8ELi1ELb1EN4cute5tupleIJNS5_1CILi128EEENS7_ILi48EEENS7_ILi256EEEEEELi256ENS_6half_tEfNS_4arch4Sm80ELb0ELb1ELb0ELb1ELb0ELb0ELb1ELb0EEENS1_21CollectiveEpilogueFwdINS6_IJS8_SA_S9_EEENS6_IJNS7_ILi1EEESI_SI_EEESC_SE_Li256ELb1ELb1ELb0ELb0EEENS1_19SingleTileSchedulerILb1ELb0ELb1ELi128EEEEEEEEEvNT_6ParamsE,@function
        .size           _ZN7cutlass13device_kernelIN5flash19enable_sm80_to_sm89INS1_16FlashAttnFwdSm80INS1_25CollectiveMainloopFwdSm80ILi8ELi1ELb1EN4cute5tupleIJNS5_1CILi128EEENS7_ILi48EEENS7_ILi256EEEEEELi256ENS_6half_tEfNS_4arch4Sm80ELb0ELb1ELb0ELb1ELb0ELb0ELb1ELb0EEENS1_21CollectiveEpilogueFwdINS6_IJS8_SA_S9_EEENS6_IJNS7_ILi1EEESI_SI_EEESC_SE_Li256ELb1ELb1ELb0ELb0EEENS1_19SingleTileSchedulerILb1ELb0ELb1ELi128EEEEEEEEEvNT_6ParamsE,(.L_x_58 - _ZN7cutlass13device_kernelIN5flash19enable_sm80_to_sm89INS1_16FlashAttnFwdSm80INS1_25CollectiveMainloopFwdSm80ILi8ELi1ELb1EN4cute5tupleIJNS5_1CILi128EEENS7_ILi48EEENS7_ILi256EEEEEELi256ENS_6half_tEfNS_4arch4Sm80ELb0ELb1ELb0ELb1ELb0ELb0ELb1ELb0EEENS1_21CollectiveEpilogueFwdINS6_IJS8_SA_S9_EEENS6_IJNS7_ILi1EEESI_SI_EEESC_SE_Li256ELb1ELb1ELb0ELb0EEENS1_19SingleTileSchedulerILb1ELb0ELb1ELi128EEEEEEEEEvNT_6ParamsE)
        .other          _ZN7cutlass13device_kernelIN5flash19enable_sm80_to_sm89INS1_16FlashAttnFwdSm80INS1_25CollectiveMainloopFwdSm80ILi8ELi1ELb1EN4cute5tupleIJNS5_1CILi128EEENS7_ILi48EEENS7_ILi256EEEEEELi256ENS_6half_tEfNS_4arch4Sm80ELb0ELb1ELb0ELb1ELb0ELb0ELb1ELb0EEENS1_21CollectiveEpilogueFwdINS6_IJS8_SA_S9_EEENS6_IJNS7_ILi1EEESI_SI_EEESC_SE_Li256ELb1ELb1ELb0ELb0EEENS1_19SingleTileSchedulerILb1ELb0ELb1ELi128EEEEEEEEEvNT_6ParamsE,@"STO_CUDA_ENTRY STV_DEFAULT"
_ZN7cutlass13device_kernelIN5flash19enable_sm80_to_sm89INS1_16FlashAttnFwdSm80INS1_25CollectiveMainloopFwdSm80ILi8ELi1ELb1EN4cute5tupleIJNS5_1CILi128EEENS7_ILi48EEENS7_ILi256EEEEEELi256ENS_6half_tEfNS_4arch4Sm80ELb0ELb1ELb0ELb1ELb0ELb0ELb1ELb0EEENS1_21CollectiveEpilogueFwdINS6_IJS8_SA_S9_EEENS6_IJNS7_ILi1EEESI_SI_EEESC_SE_Li256ELb1ELb1ELb0ELb0EEENS1_19SingleTileSchedulerILb1ELb0ELb1ELi128EEEEEEEEEvNT_6ParamsE:
[----:B------:R-:W-:Y:S01]  /*0000*/  LDC R1, c[0x0][0x37c] ;  /* 0x0000df00ff017b82 */ /* 0x000fe20000000800 */
[----:B------:R-:W-:Y:S05]  /*0010*/  EXIT ;  /* 0x000000000000794d */ /* 0x000fea0003800000 */
.L_x_22:
        /* <DEDUP_REMOVED lines=14> */
.L_x_58:


//--------------------- .text._ZN7cutlass13device_kernelIN5flash19enable_sm80_to_sm89INS1_16FlashAttnFwdSm80INS1_25CollectiveMainloopFwdSm80ILi8ELi1ELb0EN4cute5tupleIJNS5_1CILi128EEENS7_ILi32EEENS7_ILi256EEEEEELi256ENS_6half_tEfNS_4arch4Sm80ELb0ELb1ELb0ELb1ELb0ELb1ELb1ELb0EEENS1_21CollectiveEpilogueFwdINS6_IJS8_SA_S9_EEENS6_IJNS7_ILi1EEESI_SI_EEESC_SE_Li256ELb1ELb1ELb0ELb0EEENS1_19SingleTileSchedulerILb1ELb0ELb1ELi128EEEEEEEEEvNT_6ParamsE --------------------------
	.section	.text._ZN7cutlass13device_kernelIN5flash19enable_sm80_to_sm89INS1_16FlashAttnFwdSm80INS1_25CollectiveMainloopFwdSm80ILi8ELi1ELb0EN4cute5tupleIJNS5_1CILi128EEENS7_ILi32EEENS7_ILi256EEEEEELi256ENS_6half_tEfNS_4arch4Sm80ELb0ELb1ELb0ELb1ELb0ELb1ELb1ELb0EEENS1_21CollectiveEpilogueFwdINS6_IJS8_SA_S9_EEENS6_IJNS7_ILi1EEESI_SI_EEESC_SE_Li256ELb1ELb1ELb0ELb0EEENS1_19SingleTileSchedulerILb1ELb0ELb1ELi128EEEEEEEEEvNT_6ParamsE,"ax",@progbits
	.align	128
.text._ZN7cutlass13device_kernelIN5flash19enable_sm80_to_sm89INS1_16FlashAttnFwdSm80INS1_25CollectiveMainloopFwdSm80ILi8ELi1ELb0EN4cute5tupleIJNS5_1CILi128EEENS7_ILi32EEENS7_ILi256EEEEEELi256ENS_6half_tEfNS_4arch4Sm80ELb0ELb1ELb0ELb1ELb0ELb1ELb1ELb0EEENS1_21CollectiveEpilogueFwdINS6_IJS8_SA_S9_EEENS6_IJNS7_ILi1EEESI_SI_EEESC_SE_Li256ELb1ELb1ELb0ELb0EEENS1_19SingleTileSchedulerILb1ELb0ELb1ELi128EEEEEEEEEvNT_6ParamsE:
        .type           _ZN7cutlass13device_kernelIN5flash19enable_sm80_to_sm89INS1_16FlashAttnFwdSm80INS1_25CollectiveMainloopFwdSm80ILi8ELi1ELb0EN4cute5tupleIJNS5_1CILi128EEENS7_ILi32EEENS7_ILi256EEEEEELi256ENS_6half_tEfNS_4arch4Sm80ELb0ELb1ELb0ELb1ELb0ELb1ELb1ELb0EEENS1_21CollectiveEpilogueFwdINS6_IJS8_SA_S9_EEENS6_IJNS7_ILi1EEESI_SI_EEESC_SE_Li256ELb1ELb1ELb0ELb0EEENS1_19SingleTileSchedulerILb1ELb0ELb1ELi128EEEEEEEEEvNT_6ParamsE,@function
        .size           _ZN7cutlass13device_kernelIN5flash19enable_sm80_to_sm89INS1_16FlashAttnFwdSm80INS1_25CollectiveMainloopFwdSm80ILi8ELi1ELb0EN4cute5tupleIJNS5_1CILi128EEENS7_ILi32EEENS7_ILi256EEEEEELi256ENS_6half_tEfNS_4arch4Sm80ELb0ELb1ELb0ELb1ELb0ELb1ELb1ELb0EEENS1_21CollectiveEpilogueFwdINS6_IJS8_SA_S9_EEENS6_IJNS7_ILi1EEESI_SI_EEESC_SE_Li256ELb1ELb1ELb0ELb0EEENS1_19SingleTileSchedulerILb1ELb0ELb1ELi128EEEEEEEEEvNT_6ParamsE,(.L_x_59 - _ZN7cutlass13device_kernelIN5flash19enable_sm80_to_sm89INS1_16FlashAttnFwdSm80INS1_25CollectiveMainloopFwdSm80ILi8ELi1ELb0EN4cute5tupleIJNS5_1CILi128EEENS7_ILi32EEENS7_ILi256EEEEEELi256ENS_6half_tEfNS_4arch4Sm80ELb0ELb1ELb0ELb1ELb0ELb1ELb1ELb0EEENS1_21CollectiveEpilogueFwdINS6_IJS8_SA_S9_EEENS6_IJNS7_ILi1EEESI_SI_EEESC_SE_Li256ELb1ELb1ELb0ELb0EEENS1_19SingleTileSchedulerILb1ELb0ELb1ELi128EEEEEEEEEvNT_6ParamsE)
        .other          _ZN7cutlass13device_kernelIN5flash19enable_sm80_to_sm89INS1_16FlashAttnFwdSm80INS1_25CollectiveMainloopFwdSm80ILi8ELi1ELb0EN4cute5tupleIJNS5_1CILi128EEENS7_ILi32EEENS7_ILi256EEEEEELi256ENS_6half_tEfNS_4arch4Sm80ELb0ELb1ELb0ELb1ELb0ELb1ELb1ELb0EEENS1_21CollectiveEpilogueFwdINS6_IJS8_SA_S9_EEENS6_IJNS7_ILi1EEESI_SI_EEESC_SE_Li256ELb1ELb1ELb0ELb0EEENS1_19SingleTileSchedulerILb1ELb0ELb1ELi128EEEEEEEEEvNT_6ParamsE,@"STO_CUDA_ENTRY STV_DEFAULT"
_ZN7cutlass13device_kernelIN5flash19enable_sm80_to_sm89INS1_16FlashAttnFwdSm80INS1_25CollectiveMainloopFwdSm80ILi8ELi1ELb0EN4cute5tupleIJNS5_1CILi128EEENS7_ILi32EEENS7_ILi256EEEEEELi256ENS_6half_tEfNS_4arch4Sm80ELb0ELb1ELb0ELb1ELb0ELb1ELb1ELb0EEENS1_21CollectiveEpilogueFwdINS6_IJS8_SA_S9_EEENS6_IJNS7_ILi1EEESI_SI_EEESC_SE_Li256ELb1ELb1ELb0ELb0EEENS1_19SingleTileSchedulerILb1ELb0ELb1ELi128EEEEEEEEEvNT_6ParamsE:
[----:B------:R-:W-:Y:S01]  /*0000*/  LDC R1, c[0x0][0x37c] ;  /* 0x0000df00ff017b82 */ /* 0x000fe20000000800 */
[----:B------:R-:W-:Y:S05]  /*0010*/  EXIT ;  /* 0x000000000000794d */ /* 0x000fea0003800000 */
.L_x_23:
        /* <DEDUP_REMOVED lines=14> */
.L_x_59:


//--------------------- .text._ZN7cutlass13device_kernelIN5flash19enable_sm80_to_sm89INS1_16FlashAttnFwdSm80INS1_25CollectiveMainloopFwdSm80ILi8ELi1ELb1EN4cute5tupleIJNS5_1CILi128EEENS7_ILi64EEENS7_ILi256EEEEEELi256ENS_6half_tEfNS_4arch4Sm80ELb1ELb0ELb0ELb0ELb0ELb0ELb1ELb0EEENS1_21CollectiveEpilogueFwdINS6_IJS8_SA_S9_EEENS6_IJNS7_ILi1EEESI_SI_EEESC_SE_Li256ELb0ELb1ELb0ELb0EEENS1_30DynamicPersistentTileSchedulerILi256ELi256ELb0ELb1ELb0EEEEEEEEEvNT_6ParamsE --------------------------
	.section	.text._ZN7cutlass13device_kernelIN5flash19enable_sm80_to_sm89INS1_16FlashAttnFwdSm80INS1_25CollectiveMainloopFwdSm80ILi8ELi1ELb1EN4cute5tupleIJNS5_1CILi128EEENS7_ILi64EEENS7_ILi256EEEEEELi256ENS_6half_tEfNS_4arch4Sm80ELb1ELb0ELb0ELb0ELb0ELb0ELb1ELb0EEENS1_21CollectiveEpilogueFwdINS6_IJS8_SA_S9_EEENS6_IJNS7_ILi1EEESI_SI_EEESC_SE_Li256ELb0ELb1ELb0ELb0EEENS1_30DynamicPersistentTileSchedulerILi256ELi256ELb0ELb1ELb0EEEEEEEEEvNT_6ParamsE,"ax",@progbits
	.align	128
.text._ZN7cutlass13device_kernelIN5flash19enable_sm80_to_sm89INS1_16FlashAttnFwdSm80INS1_25CollectiveMainloopFwdSm80ILi8ELi1ELb1EN4cute5tupleIJNS5_1CILi128EEENS7_ILi64EEENS7_ILi256EEEEEELi256ENS_6half_tEfNS_4arch4Sm80ELb1ELb0ELb0ELb0ELb0ELb0ELb1ELb0EEENS1_21CollectiveEpilogueFwdINS6_IJS8_SA_S9_EEENS6_IJNS7_ILi1EEESI_SI_EEESC_SE_Li256ELb0ELb1ELb0ELb0EEENS1_30DynamicPersistentTileSchedulerILi256ELi256ELb0ELb1ELb0EEEEEEEEEvNT_6ParamsE:
        .type           _ZN7cutlass13device_kernelIN5flash19enable_sm80_to_sm89INS1_16FlashAttnFwdSm80INS1_25CollectiveMainloopFwdSm80ILi8ELi1ELb1EN4cute5tupleIJNS5_1CILi128EEENS7_ILi64EEENS7_ILi256EEEEEELi256ENS_6half_tEfNS_4arch4Sm80ELb1ELb0ELb0ELb0ELb0ELb0ELb1ELb0EEENS1_21CollectiveEpilogueFwdINS6_IJS8_SA_S9_EEENS6_IJNS7_ILi1EEESI_SI_EEESC_SE_Li256ELb0ELb1ELb0ELb0EEENS1_30DynamicPersistentTileSchedulerILi256ELi256ELb0ELb1ELb0EEEEEEEEEvNT_6ParamsE,@function
        .size           _ZN7cutlass13device_kernelIN5flash19enable_sm80_to_sm89INS1_16FlashAttnFwdSm80INS1_25CollectiveMainloopFwdSm80ILi8ELi1ELb1EN4cute5tupleIJNS5_1CILi128EEENS7_ILi64EEENS7_ILi256EEEEEELi256ENS_6half_tEfNS_4arch4Sm80ELb1ELb0ELb0ELb0ELb0ELb0ELb1ELb0EEENS1_21CollectiveEpilogueFwdINS6_IJS8_SA_S9_EEENS6_IJNS7_ILi1EEESI_SI_EEESC_SE_Li256ELb0ELb1ELb0ELb0EEENS1_30DynamicPersistentTileSchedulerILi256ELi256ELb0ELb1ELb0EEEEEEEEEvNT_6ParamsE,(.L_x_60 - _ZN7cutlass13device_kernelIN5flash19enable_sm80_to_sm89INS1_16FlashAttnFwdSm80INS1_25CollectiveMainloopFwdSm80ILi8ELi1ELb1EN4cute5tupleIJNS5_1CILi128EEENS7_ILi64EEENS7_ILi256EEEEEELi256ENS_6half_tEfNS_4arch4Sm80ELb1ELb0ELb0ELb0ELb0ELb0ELb1ELb0EEENS1_21CollectiveEpilogueFwdINS6_IJS8_SA_S9_EEENS6_IJNS7_ILi1EEESI_SI_EEESC_SE_Li256ELb0ELb1ELb0ELb0EEENS1_30DynamicPersistentTileSchedulerILi256ELi256ELb0ELb1ELb0EEEEEEEEEvNT_6ParamsE)
        .other          _ZN7cutlass13device_kernelIN5flash19enable_sm80_to_sm89INS1_16FlashAttnFwdSm80INS1_25CollectiveMainloopFwdSm80ILi8ELi1ELb1EN4cute5tupleIJNS5_1CILi128EEENS7_ILi64EEENS7_ILi256EEEEEELi256ENS_6half_tEfNS_4arch4Sm80ELb1ELb0ELb0ELb0ELb0ELb0ELb1ELb0EEENS1_21CollectiveEpilogueFwdINS6_IJS8_SA_S9_EEENS6_IJNS7_ILi1EEESI_SI_EEESC_SE_Li256ELb0ELb1ELb0ELb0EEENS1_30DynamicPersistentTileSchedulerILi256ELi256ELb0ELb1ELb0EEEEEEEEEvNT_6ParamsE,@"STO_CUDA_ENTRY STV_DEFAULT"
_ZN7cutlass13device_kernelIN5flash19enable_sm80_to_sm89INS1_16FlashAttnFwdSm80INS1_25CollectiveMainloopFwdSm80ILi8ELi1ELb1EN4cute5tupleIJNS5_1CILi128EEENS7_ILi64EEENS7_ILi256EEEEEELi256ENS_6half_tEfNS_4arch4Sm80ELb1ELb0ELb0ELb0ELb0ELb0ELb1ELb0EEENS1_21CollectiveEpilogueFwdINS6_IJS8_SA_S9_EEENS6_IJNS7_ILi1EEESI_SI_EEESC_SE_Li256ELb0ELb1ELb0ELb0EEENS1_30DynamicPersistentTileSchedulerILi256ELi256ELb0ELb1ELb0EEEEEEEEEvNT_6ParamsE:
[----:B------:R-:W-:Y:S01]  /*0000*/  LDC R1, c[0x0][0x37c] ;  /* 0x0000df00ff017b82 */ /* 0x000fe20000000800 */
[----:B------:R-:W-:Y:S05]  /*0010*/  EXIT ;  /* 0x000000000000794d */ /* 0x000fea0003800000 */
.L_x_24:
        /* <DEDUP_REMOVED lines=14> */
.L_x_60:


//--------------------- .text._ZN7cutlass13device_kernelIN5flash19enable_sm80_to_sm89INS1_16FlashAttnFwdSm80INS1_25CollectiveMainloopFwdSm80ILi8ELi1ELb1EN4cute5tupleIJNS5_1CILi128EEENS7_ILi64EEENS7_ILi256EEEEEELi256ENS_6half_tEfNS_4arch4Sm80ELb1ELb0ELb0ELb1ELb0ELb0ELb1ELb0EEENS1_21CollectiveEpilogueFwdINS6_IJS8_SA_S9_EEENS6_IJNS7_ILi1EEESI_SI_EEESC_SE_Li256ELb1ELb1ELb0ELb0EEENS1_19SingleTileSchedulerILb1ELb0ELb1ELi128EEEEEEEEEvNT_6ParamsE --------------------------
	.section	.text._ZN7cutlass13device_kernelIN5flash19enable_sm80_to_sm89INS1_16FlashAttnFwdSm80INS1_25CollectiveMainloopFwdSm80ILi8ELi1ELb1EN4cute5tupleIJNS5_1CILi128EEENS7_ILi64EEENS7_ILi256EEEEEELi256ENS_6half_tEfNS_4arch4Sm80ELb1ELb0ELb0ELb1ELb0ELb0ELb1ELb0EEENS1_21CollectiveEpilogueFwdINS6_IJS8_SA_S9_EEENS6_IJNS7_ILi1EEESI_SI_EEESC_SE_Li256ELb1ELb1ELb0ELb0EEENS1_19SingleTileSchedulerILb1ELb0ELb1ELi128EEEEEEEEEvNT_6ParamsE,"ax",@progbits
	.align	128
.text._ZN7cutlass13device_kernelIN5flash19enable_sm80_to_sm89INS1_16FlashAttnFwdSm80INS1_25CollectiveMainloopFwdSm80ILi8ELi1ELb1EN4cute5tupleIJNS5_1CILi128EEENS7_ILi64EEENS7_ILi256EEEEEELi256ENS_6half_tEfNS_4arch4Sm80ELb1ELb0ELb0ELb1ELb0ELb0ELb1ELb0EEENS1_21CollectiveEpilogueFwdINS6_IJS8_SA_S9_EEENS6_IJNS7_ILi1EEESI_SI_EEESC_SE_Li256ELb1ELb1ELb0ELb0EEENS1_19SingleTileSchedulerILb1ELb0ELb1ELi128EEEEEEEEEvNT_6ParamsE:
        .type           _ZN7cutlass13device_kernelIN5flash19enable_sm80_to_sm89INS1_16FlashAttnFwdSm80INS1_25CollectiveMainloopFwdSm80ILi8ELi1ELb1EN4cute5tupleIJNS5_1CILi128EEENS7_ILi64EEENS7_ILi256EEEEEELi256ENS_6half_tEfNS_4arch4Sm80ELb1ELb0ELb0ELb1ELb0ELb0ELb1ELb0EEENS1_21CollectiveEpilogueFwdINS6_IJS8_SA_S9_EEENS6_IJNS7_ILi1EEESI_SI_EEESC_SE_Li256ELb1ELb1ELb0ELb0EEENS1_19SingleTileSchedulerILb1ELb0ELb1ELi128EEEEEEEEEvNT_6ParamsE,@function
        .size           _ZN7cutlass13device_kernelIN5flash19enable_sm80_to_sm89INS1_16FlashAttnFwdSm80INS1_25CollectiveMainloopFwdSm80ILi8ELi1ELb1EN4cute5tupleIJNS5_1CILi128EEENS7_ILi64EEENS7_ILi256EEEEEELi256ENS_6half_tEfNS_4arch4Sm80ELb1ELb0ELb0ELb1ELb0ELb0ELb1ELb0EEENS1_21CollectiveEpilogueFwdINS6_IJS8_SA_S9_EEENS6_IJNS7_ILi1EEESI_SI_EEESC_SE_Li256ELb1ELb1ELb0ELb0EEENS1_19SingleTileSchedulerILb1ELb0ELb1ELi128EEEEEEEEEvNT_6ParamsE,(.L_x_61 - _ZN7cutlass13device_kernelIN5flash19enable_sm80_to_sm89INS1_16FlashAttnFwdSm80INS1_25CollectiveMainloopFwdSm80ILi8ELi1ELb1EN4cute5tupleIJNS5_1CILi128EEENS7_ILi64EEENS7_ILi256EEEEEELi256ENS_6half_tEfNS_4arch4Sm80ELb1ELb0ELb0ELb1ELb0ELb0ELb1ELb0EEENS1_21CollectiveEpilogueFwdINS6_IJS8_SA_S9_EEENS6_IJNS7_ILi1EEESI_SI_EEESC_SE_Li256ELb1ELb1ELb0ELb0EEENS1_19SingleTileSchedulerILb1ELb0ELb1ELi128EEEEEEEEEvNT_6ParamsE)
        .other          _ZN7cutlass13device_kernelIN5flash19enable_sm80_to_sm89INS1_16FlashAttnFwdSm80INS1_25CollectiveMainloopFwdSm80ILi8ELi1ELb1EN4cute5tupleIJNS5_1CILi128EEENS7_ILi64EEENS7_ILi256EEEEEELi256ENS_6half_tEfNS_4arch4Sm80ELb1ELb0ELb0ELb1ELb0ELb0ELb1ELb0EEENS1_21CollectiveEpilogueFwdINS6_IJS8_SA_S9_EEENS6_IJNS7_ILi1EEESI_SI_EEESC_SE_Li256ELb1ELb1ELb0ELb0EEENS1_19SingleTileSchedulerILb1ELb0ELb1ELi128EEEEEEEEEvNT_6ParamsE,@"STO_CUDA_ENTRY STV_DEFAULT"
_ZN7cutlass13device_kernelIN5flash19enable_sm80_to_sm89INS1_16FlashAttnFwdSm80INS1_25CollectiveMainloopFwdSm80ILi8ELi1ELb1EN4cute5tupleIJNS5_1CILi128EEENS7_ILi64EEENS7_ILi256EEEEEELi256ENS_6half_tEfNS_4arch4Sm80ELb1ELb0ELb0ELb1ELb0ELb0ELb1ELb0EEENS1_21CollectiveEpilogueFwdINS6_IJS8_SA_S9_EEENS6_IJNS7_ILi1EEESI_SI_EEESC_SE_Li256ELb1ELb1ELb0ELb0EEENS1_19SingleTileSchedulerILb1ELb0ELb1ELi128EEEEEEEEEvNT_6ParamsE:
[----:B------:R-:W-:Y:S01]  /*0000*/  LDC R1, c[0x0][0x37c] ;  /* 0x0000df00ff017b82 */ /* 0x000fe20000000800 */
[----:B------:R-:W-:Y:S05]  /*0010*/  EXIT ;  /* 0x000000000000794d */ /* 0x000fea0003800000 */
.L_x_25:
        /* <DEDUP_REMOVED lines=14> */
.L_x_61:


//--------------------- .text._ZN7cutlass13device_kernelIN5flash19enable_sm80_to_sm89INS1_16FlashAttnFwdSm80INS1_25CollectiveMainloopFwdSm80ILi8ELi1ELb0EN4cute5tupleIJNS5_1CILi128EEENS7_ILi32EEENS7_ILi256EEEEEELi256ENS_6half_tEfNS_4arch4Sm80ELb1ELb0ELb0ELb1ELb0ELb1ELb1ELb0EEENS1_21CollectiveEpilogueFwdINS6_IJS8_SA_S9_EEENS6_IJNS7_ILi1EEESI_SI_EEESC_SE_Li256ELb1ELb1ELb0ELb0EEENS1_19SingleTileSchedulerILb1ELb0ELb1ELi128EEEEEEEEEvNT_6ParamsE --------------------------
	.section	.text._ZN7cutlass13device_kernelIN5flash19enable_sm80_to_sm89INS1_16FlashAttnFwdSm80INS1_25CollectiveMainloopFwdSm80ILi8ELi1ELb0EN4cute5tupleIJNS5_1CILi128EEENS7_ILi32EEENS7_ILi256EEEEEELi256ENS_6half_tEfNS_4arch4Sm80ELb1ELb0ELb0ELb1ELb0ELb1ELb1ELb0EEENS1_21CollectiveEpilogueFwdINS6_IJS8_SA_S9_EEENS6_IJNS7_ILi1EEESI_SI_EEESC_SE_Li256ELb1ELb1ELb0ELb0EEENS1_19SingleTileSchedulerILb1ELb0ELb1ELi128EEEEEEEEEvNT_6ParamsE,"ax",@progbits
	.align	128
.text._ZN7cutlass13device_kernelIN5flash19enable_sm80_to_sm89INS1_16FlashAttnFwdSm80INS1_25CollectiveMainloopFwdSm80ILi8ELi1ELb0EN4cute5tupleIJNS5_1CILi128EEENS7_ILi32EEENS7_ILi256EEEEEELi256ENS_6half_tEfNS_4arch4Sm80ELb1ELb0ELb0ELb1ELb0ELb1ELb1ELb0EEENS1_21CollectiveEpilogueFwdINS6_IJS8_SA_S9_EEENS6_IJNS7_ILi1EEESI_SI_EEESC_SE_Li256ELb1ELb1ELb0ELb0EEENS1_19SingleTileSchedulerILb1ELb0ELb1ELi128EEEEEEEEEvNT_6ParamsE:
        .type           _ZN7cutlass13device_kernelIN5flash19enable_sm80_to_sm89INS1_16FlashAttnFwdSm80INS1_25CollectiveMainloopFwdSm80ILi8ELi1ELb0EN4cute5tupleIJNS5_1CILi128EEENS7_ILi32EEENS7_ILi256EEEEEELi256ENS_6half_tEfNS_4arch4Sm80ELb1ELb0ELb0ELb1ELb0ELb1ELb1ELb0EEENS1_21CollectiveEpilogueFwdINS6_IJS8_SA_S9_EEENS6_IJNS7_ILi1EEESI_SI_EEESC_SE_Li256ELb1ELb1ELb0ELb0EEENS1_19SingleTileSchedulerILb1ELb0ELb1ELi128EEEEEEEEEvNT_6ParamsE,@function
        .size           _ZN7cutlass13device_kernelIN5flash19enable_sm80_to_sm89INS1_16FlashAttnFwdSm80INS1_25CollectiveMainloopFwdSm80ILi8ELi1ELb0EN4cute5tupleIJNS5_1CILi128EEENS7_ILi32EEENS7_ILi256EEEEEELi256ENS_6half_tEfNS_4arch4Sm80ELb1ELb0ELb0ELb1ELb0ELb1ELb1ELb0EEENS1_21CollectiveEpilogueFwdINS6_IJS8_SA_S9_EEENS6_IJNS7_ILi1EEESI_SI_EEESC_SE_Li256ELb1ELb1ELb0ELb0EEENS1_19SingleTileSchedulerILb1ELb0ELb1ELi128EEEEEEEEEvNT_6ParamsE,(.L_x_62 - _ZN7cutlass13device_kernelIN5flash19enable_sm80_to_sm89INS1_16FlashAttnFwdSm80INS1_25CollectiveMainloopFwdSm80ILi8ELi1ELb0EN4cute5tupleIJNS5_1CILi128EEENS7_ILi32EEENS7_ILi256EEEEEELi256ENS_6half_tEfNS_4arch4Sm80ELb1ELb0ELb0ELb1ELb0ELb1ELb1ELb0EEENS1_21CollectiveEpilogueFwdINS6_IJS8_SA_S9_EEENS6_IJNS7_ILi1EEESI_SI_EEESC_SE_Li256ELb1ELb1ELb0ELb0EEENS1_19SingleTileSchedulerILb1ELb0ELb1ELi128EEEEEEEEEvNT_6ParamsE)
        .other          _ZN7cutlass13device_kernelIN5flash19enable_sm80_to_sm89INS1_16FlashAttnFwdSm80INS1_25CollectiveMainloopFwdSm80ILi8ELi1ELb0EN4cute5tupleIJNS5_1CILi128EEENS7_ILi32EEENS7_ILi256EEEEEELi256ENS_6half_tEfNS_4arch4Sm80ELb1ELb0ELb0ELb1ELb0ELb1ELb1ELb0EEENS1_21CollectiveEpilogueFwdINS6_IJS8_SA_S9_EEENS6_IJNS7_ILi1EEESI_SI_EEESC_SE_Li256ELb1ELb1ELb0ELb0EEENS1_19SingleTileSchedulerILb1ELb0ELb1ELi128EEEEEEEEEvNT_6ParamsE,@"STO_CUDA_ENTRY STV_DEFAULT"
_ZN7cutlass13device_kernelIN5flash19enable_sm80_to_sm89INS1_16FlashAttnFwdSm80INS1_25CollectiveMainloopFwdSm80ILi8ELi1ELb0EN4cute5tupleIJNS5_1CILi128EEENS7_ILi32EEENS7_ILi256EEEEEELi256ENS_6half_tEfNS_4arch4Sm80ELb1ELb0ELb0ELb1ELb0ELb1ELb1ELb0EEENS1_21CollectiveEpilogueFwdINS6_IJS8_SA_S9_EEENS6_IJNS7_ILi1EEESI_SI_EEESC_SE_Li256ELb1ELb1ELb0ELb0EEENS1_19SingleTileSchedulerILb1ELb0ELb1ELi128EEEEEEEEEvNT_6ParamsE:
[----:B------:R-:W-:Y:S01]  /*0000*/  LDC R1, c[0x0][0x37c] ;  /* 0x0000df00ff017b82 */ /* 0x000fe20000000800 */
[----:B------:R-:W-:Y:S05]  /*0010*/  EXIT ;  /* 0x000000000000794d */ /* 0x000fea0003800000 */
.L_x_26:
        /* <DEDUP_REMOVED lines=14> */
.L_x_62:


//--------------------- .text._ZN7cutlass13device_kernelIN5flash19enable_sm80_to_sm89INS1_16FlashAttnFwdSm80INS1_25CollectiveMainloopFwdSm80ILi8ELi1ELb0EN4cute5tupleIJNS5_1CILi128EEENS7_ILi96EEENS7_ILi256EEEEEELi256ENS_6half_tEfNS_4arch4Sm80ELb0ELb0ELb0ELb0ELb0ELb0ELb1ELb0EEENS1_21CollectiveEpilogueFwdINS6_IJS8_SA_S9_EEENS6_IJNS7_ILi1EEESI_SI_EEESC_SE_Li256ELb0ELb1ELb0ELb0EEENS1_19SingleTileSchedulerILb0ELb0ELb1ELi128EEEEEEEEEvNT_6ParamsE --------------------------
	.section	.text._ZN7cutlass13device_kernelIN5flash19enable_sm80_to_sm89INS1_16FlashAttnFwdSm80INS1_25CollectiveMainloopFwdSm80ILi8ELi1ELb0EN4cute5tupleIJNS5_1CILi128EEENS7_ILi96EEENS7_ILi256EEEEEELi256ENS_6half_tEfNS_4arch4Sm80ELb0ELb0ELb0ELb0ELb0ELb0ELb1ELb0EEENS1_21CollectiveEpilogueFwdINS6_IJS8_SA_S9_EEENS6_IJNS7_ILi1EEESI_SI_EEESC_SE_Li256ELb0ELb1ELb0ELb0EEENS1_19SingleTileSchedulerILb0ELb0ELb1ELi128EEEEEEEEEvNT_6ParamsE,"ax",@progbits
	.align	128
.text._ZN7cutlass13device_kernelIN5flash19enable_sm80_to_sm89INS1_16FlashAttnFwdSm80INS1_25CollectiveMainloopFwdSm80ILi8ELi1ELb0EN4cute5tupleIJNS5_1CILi128EEENS7_ILi96EEENS7_ILi256EEEEEELi256ENS_6half_tEfNS_4arch4Sm80ELb0ELb0ELb0ELb0ELb0ELb0ELb1ELb0EEENS1_21CollectiveEpilogueFwdINS6_IJS8_SA_S9_EEENS6_IJNS7_ILi1EEESI_SI_EEESC_SE_Li256ELb0ELb1ELb0ELb0EEENS1_19SingleTileSchedulerILb0ELb0ELb1ELi128EEEEEEEEEvNT_6ParamsE:
        .type           _ZN7cutlass13device_kernelIN5flash19enable_sm80_to_sm89INS1_16FlashAttnFwdSm80INS1_25CollectiveMainloopFwdSm80ILi8ELi1ELb0EN4cute5tupleIJNS5_1CILi128EEENS7_ILi96EEENS7_ILi256EEEEEELi256ENS_6half_tEfNS_4arch4Sm80ELb0ELb0ELb0ELb0ELb0ELb0ELb1ELb0EEENS1_21CollectiveEpilogueFwdINS6_IJS8_SA_S9_EEENS6_IJNS7_ILi1EEESI_SI_EEESC_SE_Li256ELb0ELb1ELb0ELb0EEENS1_19SingleTileSchedulerILb0ELb0ELb1ELi128EEEEEEEEEvNT_6ParamsE,@function
        .size           _ZN7cutlass13device_kernelIN5flash19enable_sm80_to_sm89INS1_16FlashAttnFwdSm80INS1_25CollectiveMainloopFwdSm80ILi8ELi1ELb0EN4cute5tupleIJNS5_1CILi128EEENS7_ILi96EEENS7_ILi256EEEEEELi256ENS_6half_tEfNS_4arch4Sm80ELb0ELb0ELb0ELb0ELb0ELb0ELb1ELb0EEENS1_21CollectiveEpilogueFwdINS6_IJS8_SA_S9_EEENS6_IJNS7_ILi1EEESI_SI_EEESC_SE_Li256ELb0ELb1ELb0ELb0EEENS1_19SingleTileSchedulerILb0ELb0ELb1ELi128EEEEEEEEEvNT_6ParamsE,(.L_x_63 - _ZN7cutlass13device_kernelIN5flash19enable_sm80_to_sm89INS1_16FlashAttnFwdSm80INS1_25CollectiveMainloopFwdSm80ILi8ELi1ELb0EN4cute5tupleIJNS5_1CILi128EEENS7_ILi96EEENS7_ILi256EEEEEELi256ENS_6half_tEfNS_4arch4Sm80ELb0ELb0ELb0ELb0ELb0ELb0ELb1ELb0EEENS1_21CollectiveEpilogueFwdINS6_IJS8_SA_S9_EEENS6_IJNS7_ILi1EEESI_SI_EEESC_SE_Li256ELb0ELb1ELb0ELb0EEENS1_19SingleTileSchedulerILb0ELb0ELb1ELi128EEEEEEEEEvNT_6ParamsE)
        .other          _ZN7cutlass13device_kernelIN5flash19enable_sm80_to_sm89INS1_16FlashAttnFwdSm80INS1_25CollectiveMainloopFwdSm80ILi8ELi1ELb0EN4cute5tupleIJNS5_1CILi128EEENS7_ILi96EEENS7_ILi256EEEEEELi256ENS_6half_tEfNS_4arch4Sm80ELb0ELb0ELb0ELb0ELb0ELb0ELb1ELb0EEENS1_21CollectiveEpilogueFwdINS6_IJS8_SA_S9_EEENS6_IJNS7_ILi1EEESI_SI_EEESC_SE_Li256ELb0ELb1ELb0ELb0EEENS1_19SingleTileSchedulerILb0ELb0ELb1ELi128EEEEEEEEEvNT_6ParamsE,@"STO_CUDA_ENTRY STV_DEFAULT"
_ZN7cutlass13device_kernelIN5flash19enable_sm80_to_sm89INS1_16FlashAttnFwdSm80INS1_25CollectiveMainloopFwdSm80ILi8ELi1ELb0EN4cute5tupleIJNS5_1CILi128EEENS7_ILi96EEENS7_ILi256EEEEEELi256ENS_6half_tEfNS_4arch4Sm80ELb0ELb0ELb0ELb0ELb0ELb0ELb1ELb0EEENS1_21CollectiveEpilogueFwdINS6_IJS8_SA_S9_EEENS6_IJNS7_ILi1EEESI_SI_EEESC_SE_Li256ELb0ELb1ELb0ELb0EEENS1_19SingleTileSchedulerILb0ELb0ELb1ELi128EEEEEEEEEvNT_6ParamsE:
[----:B------:R-:W-:Y:S01]  /*0000*/  LDC R1, c[0x0][0x37c] ;  /* 0x0000df00ff017b82 */ /* 0x000fe20000000800 */
[----:B------:R-:W-:Y:S05]  /*0010*/  EXIT ;  /* 0x000000000000794d */ /* 0x000fea0003800000 */
.L_x_27:
        /* <DEDUP_REMOVED lines=14> */
.L_x_63:


//--------------------- .text._ZN7cutlass13device_kernelIN5flash19enable_sm80_to_sm89INS1_16FlashAttnFwdSm80INS1_25CollectiveMainloopFwdSm80ILi8ELi1ELb0EN4cute5tupleIJNS5_1CILi128EEENS7_ILi96EEENS7_ILi256EEEEEELi256ENS_6half_tEfNS_4arch4Sm80ELb0ELb0ELb0ELb1ELb0ELb0ELb1ELb0EEENS1_21CollectiveEpilogueFwdINS6_IJS8_SA_S9_EEENS6_IJNS7_ILi1EEESI_SI_EEESC_SE_Li256ELb1ELb1ELb0ELb0EEENS1_19SingleTileSchedulerILb1ELb0ELb1ELi128EEEEEEEEEvNT_6ParamsE --------------------------
	.section	.text._ZN7cutlass13device_kernelIN5flash19enable_sm80_to_sm89INS1_16FlashAttnFwdSm80INS1_25CollectiveMainloopFwdSm80ILi8ELi1ELb0EN4cute5tupleIJNS5_1CILi128EEENS7_ILi96EEENS7_ILi256EEEEEELi256ENS_6half_tEfNS_4arch4Sm80ELb0ELb0ELb0ELb1ELb0ELb0ELb1ELb0EEENS1_21CollectiveEpilogueFwdINS6_IJS8_SA_S9_EEENS6_IJNS7_ILi1EEESI_SI_EEESC_SE_Li256ELb1ELb1ELb0ELb0EEENS1_19SingleTileSchedulerILb1ELb0ELb1ELi128EEEEEEEEEvNT_6ParamsE,"ax",@progbits
	.align	128
.text._ZN7cutlass13device_kernelIN5flash19enable_sm80_to_sm89INS1_16FlashAttnFwdSm80INS1_25CollectiveMainloopFwdSm80ILi8ELi1ELb0EN4cute5tupleIJNS5_1CILi128EEENS7_ILi96EEENS7_ILi256EEEEEELi256ENS_6half_tEfNS_4arch4Sm80ELb0ELb0ELb0ELb1ELb0ELb0ELb1ELb0EEENS1_21CollectiveEpilogueFwdINS6_IJS8_SA_S9_EEENS6_IJNS7_ILi1EEESI_SI_EEESC_SE_Li256ELb1ELb1ELb0ELb0EEENS1_19SingleTileSchedulerILb1ELb0ELb1ELi128EEEEEEEEEvNT_6ParamsE:
        .type           _ZN7cutlass13device_kernelIN5flash19enable_sm80_to_sm89INS1_16FlashAttnFwdSm80INS1_25CollectiveMainloopFwdSm80ILi8ELi1ELb0EN4cute5tupleIJNS5_1CILi128EEENS7_ILi96EEENS7_ILi256EEEEEELi256ENS_6half_tEfNS_4arch4Sm80ELb0ELb0ELb0ELb1ELb0ELb0ELb1ELb0EEENS1_21CollectiveEpilogueFwdINS6_IJS8_SA_S9_EEENS6_IJNS7_ILi1EEESI_SI_EEESC_SE_Li256ELb1ELb1ELb0ELb0EEENS1_19SingleTileSchedulerILb1ELb0ELb1ELi128EEEEEEEEEvNT_6ParamsE,@function
        .size           _ZN7cutlass13device_kernelIN5flash19enable_sm80_to_sm89INS1_16FlashAttnFwdSm80INS1_25CollectiveMainloopFwdSm80ILi8ELi1ELb0EN4cute5tupleIJNS5_1CILi128EEENS7_ILi96EEENS7_ILi256EEEEEELi256ENS_6half_tEfNS_4arch4Sm80ELb0ELb0ELb0ELb1ELb0ELb0ELb1ELb0EEENS1_21CollectiveEpilogueFwdINS6_IJS8_SA_S9_EEENS6_IJNS7_ILi1EEESI_SI_EEESC_SE_Li256ELb1ELb1ELb0ELb0EEENS1_19SingleTileSchedulerILb1ELb0ELb1ELi128EEEEEEEEEvNT_6ParamsE,(.L_x_64 - _ZN7cutlass13device_kernelIN5flash19enable_sm80_to_sm89INS1_16FlashAttnFwdSm80INS1_25CollectiveMainloopFwdSm80ILi8ELi1ELb0EN4cute5tupleIJNS5_1CILi128EEENS7_ILi96EEENS7_ILi256EEEEEELi256ENS_6half_tEfNS_4arch4Sm80ELb0ELb0ELb0ELb1ELb0ELb0ELb1ELb0EEENS1_21CollectiveEpilogueFwdINS6_IJS8_SA_S9_EEENS6_IJNS7_ILi1EEESI_SI_EEESC_SE_Li256ELb1ELb1ELb0ELb0EEENS1_19SingleTileSchedulerILb1ELb0ELb1ELi128EEEEEEEEEvNT_6ParamsE)
        .other          _ZN7cutlass13device_kernelIN5flash19enable_sm80_to_sm89INS1_16FlashAttnFwdSm80INS1_25CollectiveMainloopFwdSm80ILi8ELi1ELb0EN4cute5tupleIJNS5_1CILi128EEENS7_ILi96EEENS7_ILi256EEEEEELi256ENS_6half_tEfNS_4arch4Sm80ELb0ELb0ELb0ELb1ELb0ELb0ELb1ELb0EEENS1_21CollectiveEpilogueFwdINS6_IJS8_SA_S9_EEENS6_IJNS7_ILi1EEESI_SI_EEESC_SE_Li256ELb1ELb1ELb0ELb0EEENS1_19SingleTileSchedulerILb1ELb0ELb1ELi128EEEEEEEEEvNT_6ParamsE,@"STO_CUDA_ENTRY STV_DEFAULT"
_ZN7cutlass13device_kernelIN5flash19enable_sm80_to_sm89INS1_16FlashAttnFwdSm80INS1_25CollectiveMainloopFwdSm80ILi8ELi1ELb0EN4cute5tupleIJNS5_1CILi128EEENS7_ILi96EEENS7_ILi256EEEEEELi256ENS_6half_tEfNS_4arch4Sm80ELb0ELb0ELb0ELb1ELb0ELb0ELb1ELb0EEENS1_21CollectiveEpilogueFwdINS6_IJS8_SA_S9_EEENS6_IJNS7_ILi1EEESI_SI_EEESC_SE_Li256ELb1ELb1ELb0ELb0EEENS1_19SingleTileSchedulerILb1ELb0ELb1ELi128EEEEEEEEEvNT_6ParamsE:
[----:B------:R-:W-:Y:S01]  /*0000*/  LDC R1, c[0x0][0x37c] ;  /* 0x0000df00ff017b82 */ /* 0x000fe20000000800 */
[----:B------:R-:W-:Y:S05]  /*0010*/  EXIT ;  /* 0x000000000000794d */ /* 0x000fea0003800000 */
.L_x_28:
        /* <DEDUP_REMOVED lines=14> */
.L_x_64:


//--------------------- .text._ZN7cutlass13device_kernelIN5flash19enable_sm80_to_sm89INS1_16FlashAttnFwdSm80INS1_25CollectiveMainloopFwdSm80ILi8ELi1ELb0EN4cute5tupleIJNS5_1CILi128EEENS7_ILi48EEENS7_ILi256EEEEEELi256ENS_6half_tEfNS_4arch4Sm80ELb0ELb0ELb0ELb1ELb0ELb1ELb1ELb0EEENS1_21CollectiveEpilogueFwdINS6_IJS8_SA_S9_EEENS6_IJNS7_ILi1EEESI_SI_EEESC_SE_Li256ELb1ELb1ELb0ELb0EEENS1_19SingleTileSchedulerILb1ELb0ELb1ELi128EEEEEEEEEvNT_6ParamsE --------------------------
	.section	.text._ZN7cutlass13device_kernelIN5flash19enable_sm80_to_sm89INS1_16FlashAttnFwdSm80INS1_25CollectiveMainloopFwdSm80ILi8ELi1ELb0EN4cute5tupleIJNS5_1CILi128EEENS7_ILi48EEENS7_ILi256EEEEEELi256ENS_6half_tEfNS_4arch4Sm80ELb0ELb0ELb0ELb1ELb0ELb1ELb1ELb0EEENS1_21CollectiveEpilogueFwdINS6_IJS8_SA_S9_EEENS6_IJNS7_ILi1EEESI_SI_EEESC_SE_Li256ELb1ELb1ELb0ELb0EEENS1_19SingleTileSchedulerILb1ELb0ELb1ELi128EEEEEEEEEvNT_6ParamsE,"ax",@progbits
	.align	128
.text._ZN7cutlass13device_kernelIN5flash19enable_sm80_to_sm89INS1_16FlashAttnFwdSm80INS1_25CollectiveMainloopFwdSm80ILi8ELi1ELb0EN4cute5tupleIJNS5_1CILi128EEENS7_ILi48EEENS7_ILi256EEEEEELi256ENS_6half_tEfNS_4arch4Sm80ELb0ELb0ELb0ELb1ELb0ELb1ELb1ELb0EEENS1_21CollectiveEpilogueFwdINS6_IJS8_SA_S9_EEENS6_IJNS7_ILi1EEESI_SI_EEESC_SE_Li256ELb1ELb1ELb0ELb0EEENS1_19SingleTileSchedulerILb1ELb0ELb1ELi128EEEEEEEEEvNT_6ParamsE:
        .type           _ZN7cutlass13device_kernelIN5flash19enable_sm80_to_sm89INS1_16FlashAttnFwdSm80INS1_25CollectiveMainloopFwdSm80ILi8ELi1ELb0EN4cute5tupleIJNS5_1CILi128EEENS7_ILi48EEENS7_ILi256EEEEEELi256ENS_6half_tEfNS_4arch4Sm80ELb0ELb0ELb0ELb1ELb0ELb1ELb1ELb0EEENS1_21CollectiveEpilogueFwdINS6_IJS8_SA_S9_EEENS6_IJNS7_ILi1EEESI_SI_EEESC_SE_Li256ELb1ELb1ELb0ELb0EEENS1_19SingleTileSchedulerILb1ELb0ELb1ELi128EEEEEEEEEvNT_6ParamsE,@function
        .size           _ZN7cutlass13device_kernelIN5flash19enable_sm80_to_sm89INS1_16FlashAttnFwdSm80INS1_25CollectiveMainloopFwdSm80ILi8ELi1ELb0EN4cute5tupleIJNS5_1CILi128EEENS7_ILi48EEENS7_ILi256EEEEEELi256ENS_6half_tEfNS_4arch4Sm80ELb0ELb0ELb0ELb1ELb0ELb1ELb1ELb0EEENS1_21CollectiveEpilogueFwdINS6_IJS8_SA_S9_EEENS6_IJNS7_ILi1EEESI_SI_EEESC_SE_Li256ELb1ELb1ELb0ELb0EEENS1_19SingleTileSchedulerILb1ELb0ELb1ELi128EEEEEEEEEvNT_6ParamsE,(.L_x_65 - _ZN7cutlass13device_kernelIN5flash19enable_sm80_to_sm89INS1_16FlashAttnFwdSm80INS1_25CollectiveMainloopFwdSm80ILi8ELi1ELb0EN4cute5tupleIJNS5_1CILi128EEENS7_ILi48EEENS7_ILi256EEEEEELi256ENS_6half_tEfNS_4arch4Sm80ELb0ELb0ELb0ELb1ELb0ELb1ELb1ELb0EEENS1_21CollectiveEpilogueFwdINS6_IJS8_SA_S9_EEENS6_IJNS7_ILi1EEESI_SI_EEESC_SE_Li256ELb1ELb1ELb0ELb0EEENS1_19SingleTileSchedulerILb1ELb0ELb1ELi128EEEEEEEEEvNT_6ParamsE)
        .other          _ZN7cutlass13device_kernelIN5flash19enable_sm80_to_sm89INS1_16FlashAttnFwdSm80INS1_25CollectiveMainloopFwdSm80ILi8ELi1ELb0EN4cute5tupleIJNS5_1CILi128EEENS7_ILi48EEENS7_ILi256EEEEEELi256ENS_6half_tEfNS_4arch4Sm80ELb0ELb0ELb0ELb1ELb0ELb1ELb1ELb0EEENS1_21CollectiveEpilogueFwdINS6_IJS8_SA_S9_EEENS6_IJNS7_ILi1EEESI_SI_EEESC_SE_Li256ELb1ELb1ELb0ELb0EEENS1_19SingleTileSchedulerILb1ELb0ELb1ELi128EEEEEEEEEvNT_6ParamsE,@"STO_CUDA_ENTRY STV_DEFAULT"
_ZN7cutlass13device_kernelIN5flash19enable_sm80_to_sm89INS1_16FlashAttnFwdSm80INS1_25CollectiveMainloopFwdSm80ILi8ELi1ELb0EN4cute5tupleIJNS5_1CILi128EEENS7_ILi48EEENS7_ILi256EEEEEELi256ENS_6half_tEfNS_4arch4Sm80ELb0ELb0ELb0ELb1ELb0ELb1ELb1ELb0EEENS1_21CollectiveEpilogueFwdINS6_IJS8_SA_S9_EEENS6_IJNS7_ILi1EEESI_SI_EEESC_SE_Li256ELb1ELb1ELb0ELb0EEENS1_19SingleTileSchedulerILb1ELb0ELb1ELi128EEEEEEEEEvNT_6ParamsE:
[----:B------:R-:W-:Y:S01]  /*0000*/  LDC R1, c[0x0][0x37c] ;  /* 0x0000df00ff017b82 */ /* 0x000fe20000000800 */
[----:B------:R-:W-:Y:S05]  /*0010*/  EXIT ;  /* 0x000000000000794d */ /* 0x000fea0003800000 */
.L_x_29:
        /* <DEDUP_REMOVED lines=14> */
.L_x_65:


//--------------------- .text._ZN7cutlass13device_kernelIN5flash19enable_sm80_to_sm89INS1_16FlashAttnFwdSm80INS1_25CollectiveMainloopFwdSm80ILi8ELi1ELb0EN4cute5tupleIJNS5_1CILi128EEENS7_ILi64EEENS7_ILi256EEEEEELi256ENS_6half_tEfNS_4arch4Sm80ELb0ELb1ELb0ELb0ELb0ELb0ELb1ELb0EEENS1_21CollectiveEpilogueFwdINS6_IJS8_SA_S9_EEENS6_IJNS7_ILi1EEESI_SI_EEESC_SE_Li256ELb0ELb1ELb0ELb0EEENS1_19SingleTileSchedulerILb0ELb0ELb1ELi128EEEEEEEEEvNT_6ParamsE --------------------------
	.section	.text._ZN7cutlass13device_kernelIN5flash19enable_sm80_to_sm89INS1_16FlashAttnFwdSm80INS1_25CollectiveMainloopFwdSm80ILi8ELi1ELb0EN4cute5tupleIJNS5_1CILi128EEENS7_ILi64EEENS7_ILi256EEEEEELi256ENS_6half_tEfNS_4arch4Sm80ELb0ELb1ELb0ELb0ELb0ELb0ELb1ELb0EEENS1_21CollectiveEpilogueFwdINS6_IJS8_SA_S9_EEENS6_IJNS7_ILi1EEESI_SI_EEESC_SE_Li256ELb0ELb1ELb0ELb0EEENS1_19SingleTileSchedulerILb0ELb0ELb1ELi128EEEEEEEEEvNT_6ParamsE,"ax",@progbits
	.align	128
.text._ZN7cutlass13device_kernelIN5flash19enable_sm80_to_sm89INS1_16FlashAttnFwdSm80INS1_25CollectiveMainloopFwdSm80ILi8ELi1ELb0EN4cute5tupleIJNS5_1CILi128EEENS7_ILi64EEENS7_ILi256EEEEEELi256ENS_6half_tEfNS_4arch4Sm80ELb0ELb1ELb0ELb0ELb0ELb0ELb1ELb0EEENS1_21CollectiveEpilogueFwdINS6_IJS8_SA_S9_EEENS6_IJNS7_ILi1EEESI_SI_EEESC_SE_Li256ELb0ELb1ELb0ELb0EEENS1_19SingleTileSchedulerILb0ELb0ELb1ELi128EEEEEEEEEvNT_6ParamsE:
        .type           _ZN7cutlass13device_kernelIN5flash19enable_sm80_to_sm89INS1_16FlashAttnFwdSm80INS1_25CollectiveMainloopFwdSm80ILi8ELi1ELb0EN4cute5tupleIJNS5_1CILi128EEENS7_ILi64EEENS7_ILi256EEEEEELi256ENS_6half_tEfNS_4arch4Sm80ELb0ELb1ELb0ELb0ELb0ELb0ELb1ELb0EEENS1_21CollectiveEpilogueFwdINS6_IJS8_SA_S9_EEENS6_IJNS7_ILi1EEESI_SI_EEESC_SE_Li256ELb0ELb1ELb0ELb0EEENS1_19SingleTileSchedulerILb0ELb0ELb1ELi128EEEEEEEEEvNT_6ParamsE,@function
        .size           _ZN7cutlass13device_kernelIN5flash19enable_sm80_to_sm89INS1_16FlashAttnFwdSm80INS1_25CollectiveMainloopFwdSm80ILi8ELi1ELb0EN4cute5tupleIJNS5_1CILi128EEENS7_ILi64EEENS7_ILi256EEEEEELi256ENS_6half_tEfNS_4arch4Sm80ELb0ELb1ELb0ELb0ELb0ELb0ELb1ELb0EEENS1_21CollectiveEpilogueFwdINS6_IJS8_SA_S9_EEENS6_IJNS7_ILi1EEESI_SI_EEESC_SE_Li256ELb0ELb1ELb0ELb0EEENS1_19SingleTileSchedulerILb0ELb0ELb1ELi128EEEEEEEEEvNT_6ParamsE,(.L_x_66 - _ZN7cutlass13device_kernelIN5flash19enable_sm80_to_sm89INS1_16FlashAttnFwdSm80INS1_25CollectiveMainloopFwdSm80ILi8ELi1ELb0EN4cute5tupleIJNS5_1CILi128EEENS7_ILi64EEENS7_ILi256EEEEEELi256ENS_6half_tEfNS_4arch4Sm80ELb0ELb1ELb0ELb0ELb0ELb0ELb1ELb0EEENS1_21CollectiveEpilogueFwdINS6_IJS8_SA_S9_EEENS6_IJNS7_ILi1EEESI_SI_EEESC_SE_Li256ELb0ELb1ELb0ELb0EEENS1_19SingleTileSchedulerILb0ELb0ELb1ELi128EEEEEEEEEvNT_6ParamsE)
        .other          _ZN7cutlass13device_kernelIN5flash19enable_sm80_to_sm89INS1_16FlashAttnFwdSm80INS1_25CollectiveMainloopFwdSm80ILi8ELi1ELb0EN4cute5tupleIJNS5_1CILi128EEENS7_ILi64EEENS7_ILi256EEEEEELi256ENS_6half_tEfNS_4arch4Sm80ELb0ELb1ELb0ELb0ELb0ELb0ELb1ELb0EEENS1_21CollectiveEpilogueFwdINS6_IJS8_SA_S9_EEENS6_IJNS7_ILi1EEESI_SI_EEESC_SE_Li256ELb0ELb1ELb0ELb0EEENS1_19SingleTileSchedulerILb0ELb0ELb1ELi128EEEEEEEEEvNT_6ParamsE,@"STO_CUDA_ENTRY STV_DEFAULT"
_ZN7cutlass13device_kernelIN5flash19enable_sm80_to_sm89INS1_16FlashAttnFwdSm80INS1_25CollectiveMainloopFwdSm80ILi8ELi1ELb0EN4cute5tupleIJNS5_1CILi128EEENS7_ILi64EEENS7_ILi256EEEEEELi256ENS_6half_tEfNS_4arch4Sm80ELb0ELb1ELb0ELb0ELb0ELb0ELb1ELb0EEENS1_21CollectiveEpilogueFwdINS6_IJS8_SA_S9_EEENS6_IJNS7_ILi1EEESI_SI_EEESC_SE_Li256ELb0ELb1ELb0ELb0EEENS1_19SingleTileSchedulerILb0ELb0ELb1ELi128EEEEEEEEEvNT_6ParamsE:
[----:B------:R-:W-:Y:S01]  /*0000*/  LDC R1, c[0x0][0x37c] ;  /* 0x0000df00ff017b82 */ /* 0x000fe20000000800 */
[----:B------:R-:W-:Y:S05]  /*0010*/  EXIT ;  /* 0x000000000000794d */ /* 0x000fea0003800000 */
.L_x_30:
        /* <DEDUP_REMOVED lines=14> */
.L_x_66:


//--------------------- .text._ZN7cutlass13device_kernelIN5flash19enable_sm80_to_sm89INS1_16FlashAttnFwdSm80INS1_25CollectiveMainloopFwdSm80ILi8ELi1ELb0EN4cute5tupleIJNS5_1CILi128EEENS7_ILi64EEENS7_ILi256EEEEEELi256ENS_6half_tEfNS_4arch4Sm80ELb0ELb1ELb0ELb1ELb0ELb0ELb1ELb0EEENS1_21CollectiveEpilogueFwdINS6_IJS8_SA_S9_EEENS6_IJNS7_ILi1EEESI_SI_EEESC_SE_Li256ELb1ELb1ELb0ELb0EEENS1_19SingleTileSchedulerILb1ELb0ELb1ELi128EEEEEEEEEvNT_6ParamsE --------------------------
	.section	.text._ZN7cutlass13device_kernelIN5flash19enable_sm80_to_sm89INS1_16FlashAttnFwdSm80INS1_25CollectiveMainloopFwdSm80ILi8ELi1ELb0EN4cute5tupleIJNS5_1CILi128EEENS7_ILi64EEENS7_ILi256EEEEEELi256ENS_6half_tEfNS_4arch4Sm80ELb0ELb1ELb0ELb1ELb0ELb0ELb1ELb0EEENS1_21CollectiveEpilogueFwdINS6_IJS8_SA_S9_EEENS6_IJNS7_ILi1EEESI_SI_EEESC_SE_Li256ELb1ELb1ELb0ELb0EEENS1_19SingleTileSchedulerILb1ELb0ELb1ELi128EEEEEEEEEvNT_6ParamsE,"ax",@progbits
	.align	128
.text._ZN7cutlass13device_kernelIN5flash19enable_sm80_to_sm89INS1_16FlashAttnFwdSm80INS1_25CollectiveMainloopFwdSm80ILi8ELi1ELb0EN4cute5tupleIJNS5_1CILi128EEENS7_ILi64EEENS7_ILi256EEEEEELi256ENS_6half_tEfNS_4arch4Sm80ELb0ELb1ELb0ELb1ELb0ELb0ELb1ELb0EEENS1_21CollectiveEpilogueFwdINS6_IJS8_SA_S9_EEENS6_IJNS7_ILi1EEESI_SI_EEESC_SE_Li256ELb1ELb1ELb0ELb0EEENS1_19SingleTileSchedulerILb1ELb0ELb1ELi128EEEEEEEEEvNT_6ParamsE:
        .type           _ZN7cutlass13device_kernelIN5flash19enable_sm80_to_sm89INS1_16FlashAttnFwdSm80INS1_25CollectiveMainloopFwdSm80ILi8ELi1ELb0EN4cute5tupleIJNS5_1CILi128EEENS7_ILi64EEENS7_ILi256EEEEEELi256ENS_6half_tEfNS_4arch4Sm80ELb0ELb1ELb0ELb1ELb0ELb0ELb1ELb0EEENS1_21CollectiveEpilogueFwdINS6_IJS8_SA_S9_EEENS6_IJNS7_ILi1EEESI_SI_EEESC_SE_Li256ELb1ELb1ELb0ELb0EEENS1_19SingleTileSchedulerILb1ELb0ELb1ELi128EEEEEEEEEvNT_6ParamsE,@function
        .size           _ZN7cutlass13device_kernelIN5flash19enable_sm80_to_sm89INS1_16FlashAttnFwdSm80INS1_25CollectiveMainloopFwdSm80ILi8ELi1ELb0EN4cute5tupleIJNS5_1CILi128EEENS7_ILi64EEENS7_ILi256EEEEEELi256ENS_6half_tEfNS_4arch4Sm80ELb0ELb1ELb0ELb1ELb0ELb0ELb1ELb0EEENS1_21CollectiveEpilogueFwdINS6_IJS8_SA_S9_EEENS6_IJNS7_ILi1EEESI_SI_EEESC_SE_Li256ELb1ELb1ELb0ELb0EEENS1_19SingleTileSchedulerILb1ELb0ELb1ELi128EEEEEEEEEvNT_6ParamsE,(.L_x_67 - _ZN7cutlass13device_kernelIN5flash19enable_sm80_to_sm89INS1_16FlashAttnFwdSm80INS1_25CollectiveMainloopFwdSm80ILi8ELi1ELb0EN4cute5tupleIJNS5_1CILi128EEENS7_ILi64EEENS7_ILi256EEEEEELi256ENS_6half_tEfNS_4arch4Sm80ELb0ELb1ELb0ELb1ELb0ELb0ELb1ELb0EEENS1_21CollectiveEpilogueFwdINS6_IJS8_SA_S9_EEENS6_IJNS7_ILi1EEESI_SI_EEESC_SE_Li256ELb1ELb1ELb0ELb0EEENS1_19SingleTileSchedulerILb1ELb0ELb1ELi128EEEEEEEEEvNT_6ParamsE)
        .other          _ZN7cutlass13device_kernelIN5flash19enable_sm80_to_sm89INS1_16FlashAttnFwdSm80INS1_25CollectiveMainloopFwdSm80ILi8ELi1ELb0EN4cute5tupleIJNS5_1CILi128EEENS7_ILi64EEENS7_ILi256EEEEEELi256ENS_6half_tEfNS_4arch4Sm80ELb0ELb1ELb0ELb1ELb0ELb0ELb1ELb0EEENS1_21CollectiveEpilogueFwdINS6_IJS8_SA_S9_EEENS6_IJNS7_ILi1EEESI_SI_EEESC_SE_Li256ELb1ELb1ELb0ELb0EEENS1_19SingleTileSchedulerILb1ELb0ELb1ELi128EEEEEEEEEvNT_6ParamsE,@"STO_CUDA_ENTRY STV_DEFAULT"
_ZN7cutlass13device_kernelIN5flash19enable_sm80_to_sm89INS1_16FlashAttnFwdSm80INS1_25CollectiveMainloopFwdSm80ILi8ELi1ELb0EN4cute5tupleIJNS5_1CILi128EEENS7_ILi64EEENS7_ILi256EEEEEELi256ENS_6half_tEfNS_4arch4Sm80ELb0ELb1ELb0ELb1ELb0ELb0ELb1ELb0EEENS1_21CollectiveEpilogueFwdINS6_IJS8_SA_S9_EEENS6_IJNS7_ILi1EEESI_SI_EEESC_SE_Li256ELb1ELb1ELb0ELb0EEENS1_19SingleTileSchedulerILb1ELb0ELb1ELi128EEEEEEEEEvNT_6ParamsE:
[----:B------:R-:W-:Y:S01]  /*0000*/  LDC R1, c[0x0][0x37c] ;  /* 0x0000df00ff017b82 */ /* 0x000fe20000000800 */
[----:B------:R-:W-:Y:S05]  /*0010*/  EXIT ;  /* 0x000000000000794d */ /* 0x000fea0003800000 */
.L_x_31:
        /* <DEDUP_REMOVED lines=14> */
.L_x_67:


//--------------------- .text._ZN7cutlass13device_kernelIN5flash19enable_sm80_to_sm89INS1_16FlashAttnFwdSm80INS1_25CollectiveMainloopFwdSm80ILi8ELi1ELb0EN4cute5tupleIJNS5_1CILi128EEENS7_ILi48EEENS7_ILi256EEEEEELi256ENS_6half_tEfNS_4arch4Sm80ELb0ELb1ELb0ELb1ELb0ELb1ELb1ELb0EEENS1_21CollectiveEpilogueFwdINS6_IJS8_SA_S9_EEENS6_IJNS7_ILi1EEESI_SI_EEESC_SE_Li256ELb1ELb1ELb0ELb0EEENS1_19SingleTileSchedulerILb1ELb0ELb1ELi128EEEEEEEEEvNT_6ParamsE --------------------------
	.section	.text._ZN7cutlass13device_kernelIN5flash19enable_sm80_to_sm89INS1_16FlashAttnFwdSm80INS1_25CollectiveMainloopFwdSm80ILi8ELi1ELb0EN4cute5tupleIJNS5_1CILi128EEENS7_ILi48EEENS7_ILi256EEEEEELi256ENS_6half_tEfNS_4arch4Sm80ELb0ELb1ELb0ELb1ELb0ELb1ELb1ELb0EEENS1_21CollectiveEpilogueFwdINS6_IJS8_SA_S9_EEENS6_IJNS7_ILi1EEESI_SI_EEESC_SE_Li256ELb1ELb1ELb0ELb0EEENS1_19SingleTileSchedulerILb1ELb0ELb1ELi128EEEEEEEEEvNT_6ParamsE,"ax",@progbits
	.align	128
.text._ZN7cutlass13device_kernelIN5flash19enable_sm80_to_sm89INS1_16FlashAttnFwdSm80INS1_25CollectiveMainloopFwdSm80ILi8ELi1ELb0EN4cute5tupleIJNS5_1CILi128EEENS7_ILi48EEENS7_ILi256EEEEEELi256ENS_6half_tEfNS_4arch4Sm80ELb0ELb1ELb0ELb1ELb0ELb1ELb1ELb0EEENS1_21CollectiveEpilogueFwdINS6_IJS8_SA_S9_EEENS6_IJNS7_ILi1EEESI_SI_EEESC_SE_Li256ELb1ELb1ELb0ELb0EEENS1_19SingleTileSchedulerILb1ELb0ELb1ELi128EEEEEEEEEvNT_6ParamsE:
        .type           _ZN7cutlass13device_kernelIN5flash19enable_sm80_to_sm89INS1_16FlashAttnFwdSm80INS1_25CollectiveMainloopFwdSm80ILi8ELi1ELb0EN4cute5tupleIJNS5_1CILi128EEENS7_ILi48EEENS7_ILi256EEEEEELi256ENS_6half_tEfNS_4arch4Sm80ELb0ELb1ELb0ELb1ELb0ELb1ELb1ELb0EEENS1_21CollectiveEpilogueFwdINS6_IJS8_SA_S9_EEENS6_IJNS7_ILi1EEESI_SI_EEESC_SE_Li256ELb1ELb1ELb0ELb0EEENS1_19SingleTileSchedulerILb1ELb0ELb1ELi128EEEEEEEEEvNT_6ParamsE,@function
        .size           _ZN7cutlass13device_kernelIN5flash19enable_sm80_to_sm89INS1_16FlashAttnFwdSm80INS1_25CollectiveMainloopFwdSm80ILi8ELi1ELb0EN4cute5tupleIJNS5_1CILi128EEENS7_ILi48EEENS7_ILi256EEEEEELi256ENS_6half_tEfNS_4arch4Sm80ELb0ELb1ELb0ELb1ELb0ELb1ELb1ELb0EEENS1_21CollectiveEpilogueFwdINS6_IJS8_SA_S9_EEENS6_IJNS7_ILi1EEESI_SI_EEESC_SE_Li256ELb1ELb1ELb0ELb0EEENS1_19SingleTileSchedulerILb1ELb0ELb1ELi128EEEEEEEEEvNT_6ParamsE,(.L_x_68 - _ZN7cutlass13device_kernelIN5flash19enable_sm80_to_sm89INS1_16FlashAttnFwdSm80INS1_25CollectiveMainloopFwdSm80ILi8ELi1ELb0EN4cute5tupleIJNS5_1CILi128EEENS7_ILi48EEENS7_ILi256EEEEEELi256ENS_6half_tEfNS_4arch4Sm80ELb0ELb1ELb0ELb1ELb0ELb1ELb1ELb0EEENS1_21CollectiveEpilogueFwdINS6_IJS8_SA_S9_EEENS6_IJNS7_ILi1EEESI_SI_EEESC_SE_Li256ELb1ELb1ELb0ELb0EEENS1_19SingleTileSchedulerILb1ELb0ELb1ELi128EEEEEEEEEvNT_6ParamsE)
        .other          _ZN7cutlass13device_kernelIN5flash19enable_sm80_to_sm89INS1_16FlashAttnFwdSm80INS1_25CollectiveMainloopFwdSm80ILi8ELi1ELb0EN4cute5tupleIJNS5_1CILi128EEENS7_ILi48EEENS7_ILi256EEEEEELi256ENS_6half_tEfNS_4arch4Sm80ELb0ELb1ELb0ELb1ELb0ELb1ELb1ELb0EEENS1_21CollectiveEpilogueFwdINS6_IJS8_SA_S9_EEENS6_IJNS7_ILi1EEESI_SI_EEESC_SE_Li256ELb1ELb1ELb0ELb0EEENS1_19SingleTileSchedulerILb1ELb0ELb1ELi128EEEEEEEEEvNT_6ParamsE,@"STO_CUDA_ENTRY STV_DEFAULT"
_ZN7cutlass13device_kernelIN5flash19enable_sm80_to_sm89INS1_16FlashAttnFwdSm80INS1_25CollectiveMainloopFwdSm80ILi8ELi1ELb0EN4cute5tupleIJNS5_1CILi128EEENS7_ILi48EEENS7_ILi256EEEEEELi256ENS_6half_tEfNS_4arch4Sm80ELb0ELb1ELb0ELb1ELb0ELb1ELb1ELb0EEENS1_21CollectiveEpilogueFwdINS6_IJS8_SA_S9_EEENS6_IJNS7_ILi1EEESI_SI_EEESC_SE_Li256ELb1ELb1ELb0ELb0EEENS1_19SingleTileSchedulerILb1ELb0ELb1ELi128EEEEEEEEEvNT_6ParamsE:
[----:B------:R-:W-:Y:S01]  /*0000*/  LDC R1, c[0x0][0x37c] ;  /* 0x0000df00ff017b82 */ /* 0x000fe20000000800 */
[----:B------:R-:W-:Y:S05]  /*0010*/  EXIT ;  /* 0x000000000000794d */ /* 0x000fea0003800000 */
.L_x_32:
        /* <DEDUP_REMOVED lines=14> */
.L_x_68:


//--------------------- .text._ZN7cutlass13device_kernelIN5flash19enable_sm80_to_sm89INS1_16FlashAttnFwdSm80INS1_25CollectiveMainloopFwdSm80ILi8ELi1ELb0EN4cute5tupleIJNS5_1CILi128EEENS7_ILi96EEENS7_ILi256EEEEEELi256ENS_6half_tEfNS_4arch4Sm80ELb1ELb0ELb0ELb0ELb0ELb0ELb1ELb0EEENS1_21CollectiveEpilogueFwdINS6_IJS8_SA_S9_EEENS6_IJNS7_ILi1EEESI_SI_EEESC_SE_Li256ELb0ELb1ELb0ELb0EEENS1_30DynamicPersistentTileSchedulerILi256ELi256ELb0ELb1ELb0EEEEEEEEEvNT_6ParamsE --------------------------
	.section	.text._ZN7cutlass13device_kernelIN5flash19enable_sm80_to_sm89INS1_16FlashAttnFwdSm80INS1_25CollectiveMainloopFwdSm80ILi8ELi1ELb0EN4cute5tupleIJNS5_1CILi128EEENS7_ILi96EEENS7_ILi256EEEEEELi256ENS_6half_tEfNS_4arch4Sm80ELb1ELb0ELb0ELb0ELb0ELb0ELb1ELb0EEENS1_21CollectiveEpilogueFwdINS6_IJS8_SA_S9_EEENS6_IJNS7_ILi1EEESI_SI_EEESC_SE_Li256ELb0ELb1ELb0ELb0EEENS1_30DynamicPersistentTileSchedulerILi256ELi256ELb0ELb1ELb0EEEEEEEEEvNT_6ParamsE,"ax",@progbits
	.align	128
.text._ZN7cutlass13device_kernelIN5flash19enable_sm80_to_sm89INS1_16FlashAttnFwdSm80INS1_25CollectiveMainloopFwdSm80ILi8ELi1ELb0EN4cute5tupleIJNS5_1CILi128EEENS7_ILi96EEENS7_ILi256EEEEEELi256ENS_6half_tEfNS_4arch4Sm80ELb1ELb0ELb0ELb0ELb0ELb0ELb1ELb0EEENS1_21CollectiveEpilogueFwdINS6_IJS8_SA_S9_EEENS6_IJNS7_ILi1EEESI_SI_EEESC_SE_Li256ELb0ELb1ELb0ELb0EEENS1_30DynamicPersistentTileSchedulerILi256ELi256ELb0ELb1ELb0EEEEEEEEEvNT_6ParamsE:
        .type           _ZN7cutlass13device_kernelIN5flash19enable_sm80_to_sm89INS1_16FlashAttnFwdSm80INS1_25CollectiveMainloopFwdSm80ILi8ELi1ELb0EN4cute5tupleIJNS5_1CILi128EEENS7_ILi96EEENS7_ILi256EEEEEELi256ENS_6half_tEfNS_4arch4Sm80ELb1ELb0ELb0ELb0ELb0ELb0ELb1ELb0EEENS1_21CollectiveEpilogueFwdINS6_IJS8_SA_S9_EEENS6_IJNS7_ILi1EEESI_SI_EEESC_SE_Li256ELb0ELb1ELb0ELb0EEENS1_30DynamicPersistentTileSchedulerILi256ELi256ELb0ELb1ELb0EEEEEEEEEvNT_6ParamsE,@function
        .size           _ZN7cutlass13device_kernelIN5flash19enable_sm80_to_sm89INS1_16FlashAttnFwdSm80INS1_25CollectiveMainloopFwdSm80ILi8ELi1ELb0EN4cute5tupleIJNS5_1CILi128EEENS7_ILi96EEENS7_ILi256EEEEEELi256ENS_6half_tEfNS_4arch4Sm80ELb1ELb0ELb0ELb0ELb0ELb0ELb1ELb0EEENS1_21CollectiveEpilogueFwdINS6_IJS8_SA_S9_EEENS6_IJNS7_ILi1EEESI_SI_EEESC_SE_Li256ELb0ELb1ELb0ELb0EEENS1_30DynamicPersistentTileSchedulerILi256ELi256ELb0ELb1ELb0EEEEEEEEEvNT_6ParamsE,(.L_x_69 - _ZN7cutlass13device_kernelIN5flash19enable_sm80_to_sm89INS1_16FlashAttnFwdSm80INS1_25CollectiveMainloopFwdSm80ILi8ELi1ELb0EN4cute5tupleIJNS5_1CILi128EEENS7_ILi96EEENS7_ILi256EEEEEELi256ENS_6half_tEfNS_4arch4Sm80ELb1ELb0ELb0ELb0ELb0ELb0ELb1ELb0EEENS1_21CollectiveEpilogueFwdINS6_IJS8_SA_S9_EEENS6_IJNS7_ILi1EEESI_SI_EEESC_SE_Li256ELb0ELb1ELb0ELb0EEENS1_30DynamicPersistentTileSchedulerILi256ELi256ELb0ELb1ELb0EEEEEEEEEvNT_6ParamsE)
        .other          _ZN7cutlass13device_kernelIN5flash19enable_sm80_to_sm89INS1_16FlashAttnFwdSm80INS1_25CollectiveMainloopFwdSm80ILi8ELi1ELb0EN4cute5tupleIJNS5_1CILi128EEENS7_ILi96EEENS7_ILi256EEEEEELi256ENS_6half_tEfNS_4arch4Sm80ELb1ELb0ELb0ELb0ELb0ELb0ELb1ELb0EEENS1_21CollectiveEpilogueFwdINS6_IJS8_SA_S9_EEENS6_IJNS7_ILi1EEESI_SI_EEESC_SE_Li256ELb0ELb1ELb0ELb0EEENS1_30DynamicPersistentTileSchedulerILi256ELi256ELb0ELb1ELb0EEEEEEEEEvNT_6ParamsE,@"STO_CUDA_ENTRY STV_DEFAULT"
_ZN7cutlass13device_kernelIN5flash19enable_sm80_to_sm89INS1_16FlashAttnFwdSm80INS1_25CollectiveMainloopFwdSm80ILi8ELi1ELb0EN4cute5tupleIJNS5_1CILi128EEENS7_ILi96EEENS7_ILi256EEEEEELi256ENS_6half_tEfNS_4arch4Sm80ELb1ELb0ELb0ELb0ELb0ELb0ELb1ELb0EEENS1_21CollectiveEpilogueFwdINS6_IJS8_SA_S9_EEENS6_IJNS7_ILi1EEESI_SI_EEESC_SE_Li256ELb0ELb1ELb0ELb0EEENS1_30DynamicPersistentTileSchedulerILi256ELi256ELb0ELb1ELb0EEEEEEEEEvNT_6ParamsE:
[----:B------:R-:W-:Y:S01]  /*0000*/  LDC R1, c[0x0][0x37c] ;  /* 0x0000df00ff017b82 */ /* 0x000fe20000000800 */
[----:B------:R-:W-:Y:S05]  /*0010*/  EXIT ;  /* 0x000000000000794d */ /* 0x000fea0003800000 */
.L_x_33:
        /* <DEDUP_REMOVED lines=14> */
.L_x_69:


//--------------------- .text._ZN7cutlass13device_kernelIN5flash19enable_sm80_to_sm89INS1_16FlashAttnFwdSm80INS1_25CollectiveMainloopFwdSm80ILi8ELi1ELb0EN4cute5tupleIJNS5_1CILi128EEENS7_ILi96EEENS7_ILi256EEEEEELi256ENS_6half_tEfNS_4arch4Sm80ELb1ELb0ELb0ELb1ELb0ELb0ELb1ELb0EEENS1_21CollectiveEpilogueFwdINS6_IJS8_SA_S9_EEENS6_IJNS7_ILi1EEESI_SI_EEESC_SE_Li256ELb1ELb1ELb0ELb0EEENS1_19SingleTileSchedulerILb1ELb0ELb1ELi128EEEEEEEEEvNT_6ParamsE --------------------------
	.section	.text._ZN7cutlass13device_kernelIN5flash19enable_sm80_to_sm89INS1_16FlashAttnFwdSm80INS1_25CollectiveMainloopFwdSm80ILi8ELi1ELb0EN4cute5tupleIJNS5_1CILi128EEENS7_ILi96EEENS7_ILi256EEEEEELi256ENS_6half_tEfNS_4arch4Sm80ELb1ELb0ELb0ELb1ELb0ELb0ELb1ELb0EEENS1_21CollectiveEpilogueFwdINS6_IJS8_SA_S9_EEENS6_IJNS7_ILi1EEESI_SI_EEESC_SE_Li256ELb1ELb1ELb0ELb0EEENS1_19SingleTileSchedulerILb1ELb0ELb1ELi128EEEEEEEEEvNT_6ParamsE,"ax",@progbits
	.align	128
.text._ZN7cutlass13device_kernelIN5flash19enable_sm80_to_sm89INS1_16FlashAttnFwdSm80INS1_25CollectiveMainloopFwdSm80ILi8ELi1ELb0EN4cute5tupleIJNS5_1CILi128EEENS7_ILi96EEENS7_ILi256EEEEEELi256ENS_6half_tEfNS_4arch4Sm80ELb1ELb0ELb0ELb1ELb0ELb0ELb1ELb0EEENS1_21CollectiveEpilogueFwdINS6_IJS8_SA_S9_EEENS6_IJNS7_ILi1EEESI_SI_EEESC_SE_Li256ELb1ELb1ELb0ELb0EEENS1_19SingleTileSchedulerILb1ELb0ELb1ELi128EEEEEEEEEvNT_6ParamsE:
        .type           _ZN7cutlass13device_kernelIN5flash19enable_sm80_to_sm89INS1_16FlashAttnFwdSm80INS1_25CollectiveMainloopFwdSm80ILi8ELi1ELb0EN4cute5tupleIJNS5_1CILi128EEENS7_ILi96EEENS7_ILi256EEEEEELi256ENS_6half_tEfNS_4arch4Sm80ELb1ELb0ELb0ELb1ELb0ELb0ELb1ELb0EEENS1_21CollectiveEpilogueFwdINS6_IJS8_SA_S9_EEENS6_IJNS7_ILi1EEESI_SI_EEESC_SE_Li256ELb1ELb1ELb0ELb0EEENS1_19SingleTileSchedulerILb1ELb0ELb1ELi128EEEEEEEEEvNT_6ParamsE,@function
        .size           _ZN7cutlass13device_kernelIN5flash19enable_sm80_to_sm89INS1_16FlashAttnFwdSm80INS1_25CollectiveMainloopFwdSm80ILi8ELi1ELb0EN4cute5tupleIJNS5_1CILi128EEENS7_ILi96EEENS7_ILi256EEEEEELi256ENS_6half_tEfNS_4arch4Sm80ELb1ELb0ELb0ELb1ELb0ELb0ELb1ELb0EEENS1_21CollectiveEpilogueFwdINS6_IJS8_SA_S9_EEENS6_IJNS7_ILi1EEESI_SI_EEESC_SE_Li256ELb1ELb1ELb0ELb0EEENS1_19SingleTileSchedulerILb1ELb0ELb1ELi128EEEEEEEEEvNT_6ParamsE,(.L_x_70 - _ZN7cutlass13device_kernelIN5flash19enable_sm80_to_sm89INS1_16FlashAttnFwdSm80INS1_25CollectiveMainloopFwdSm80ILi8ELi1ELb0EN4cute5tupleIJNS5_1CILi128EEENS7_ILi96EEENS7_ILi256EEEEEELi256ENS_6half_tEfNS_4arch4Sm80ELb1ELb0ELb0ELb1ELb0ELb0ELb1ELb0EEENS1_21CollectiveEpilogueFwdINS6_IJS8_SA_S9_EEENS6_IJNS7_ILi1EEESI_SI_EEESC_SE_Li256ELb1ELb1ELb0ELb0EEENS1_19SingleTileSchedulerILb1ELb0ELb1ELi128EEEEEEEEEvNT_6ParamsE)
        .other          _ZN7cutlass13device_kernelIN5flash19enable_sm80_to_sm89INS1_16FlashAttnFwdSm80INS1_25CollectiveMainloopFwdSm80ILi8ELi1ELb0EN4cute5tupleIJNS5_1CILi128EEENS7_ILi96EEENS7_ILi256EEEEEELi256ENS_6half_tEfNS_4arch4Sm80ELb1ELb0ELb0ELb1ELb0ELb0ELb1ELb0EEENS1_21CollectiveEpilogueFwdINS6_IJS8_SA_S9_EEENS6_IJNS7_ILi1EEESI_SI_EEESC_SE_Li256ELb1ELb1ELb0ELb0EEENS1_19SingleTileSchedulerILb1ELb0ELb1ELi128EEEEEEEEEvNT_6ParamsE,@"STO_CUDA_ENTRY STV_DEFAULT"
_ZN7cutlass13device_kernelIN5flash19enable_sm80_to_sm89INS1_16FlashAttnFwdSm80INS1_25CollectiveMainloopFwdSm80ILi8ELi1ELb0EN4cute5tupleIJNS5_1CILi128EEENS7_ILi96EEENS7_ILi256EEEEEELi256ENS_6half_tEfNS_4arch4Sm80ELb1ELb0ELb0ELb1ELb0ELb0ELb1ELb0EEENS1_21CollectiveEpilogueFwdINS6_IJS8_SA_S9_EEENS6_IJNS7_ILi1EEESI_SI_EEESC_SE_Li256ELb1ELb1ELb0ELb0EEENS1_19SingleTileSchedulerILb1ELb0ELb1ELi128EEEEEEEEEvNT_6ParamsE:
[----:B------:R-:W-:Y:S01]  /*0000*/  LDC R1, c[0x0][0x37c] ;  /* 0x0000df00ff017b82 */ /* 0x000fe20000000800 */
[----:B------:R-:W-:Y:S05]  /*0010*/  EXIT ;  /* 0x000000000000794d */ /* 0x000fea0003800000 */
.L_x_34:
        /* <DEDUP_REMOVED lines=14> */
.L_x_70:


//--------------------- .text._ZN7cutlass13device_kernelIN5flash19enable_sm80_to_sm89INS1_16FlashAttnFwdSm80INS1_25CollectiveMainloopFwdSm80ILi8ELi1ELb0EN4cute5tupleIJNS5_1CILi128EEENS7_ILi48EEENS7_ILi256EEEEEELi256ENS_6half_tEfNS_4arch4Sm80ELb1ELb0ELb0ELb1ELb0ELb1ELb1ELb0EEENS1_21CollectiveEpilogueFwdINS6_IJS8_SA_S9_EEENS6_IJNS7_ILi1EEESI_SI_EEESC_SE_Li256ELb1ELb1ELb0ELb0EEENS1_19SingleTileSchedulerILb1ELb0ELb1ELi128EEEEEEEEEvNT_6ParamsE --------------------------
	.section	.text._ZN7cutlass13device_kernelIN5flash19enable_sm80_to_sm89INS1_16FlashAttnFwdSm80INS1_25CollectiveMainloopFwdSm80ILi8ELi1ELb0EN4cute5tupleIJNS5_1CILi128EEENS7_ILi48EEENS7_ILi256EEEEEELi256ENS_6half_tEfNS_4arch4Sm80ELb1ELb0ELb0ELb1ELb0ELb1ELb1ELb0EEENS1_21CollectiveEpilogueFwdINS6_IJS8_SA_S9_EEENS6_IJNS7_ILi1EEESI_SI_EEESC_SE_Li256ELb1ELb1ELb0ELb0EEENS1_19SingleTileSchedulerILb1ELb0ELb1ELi128EEEEEEEEEvNT_6ParamsE,"ax",@progbits
	.align	128
.text._ZN7cutlass13device_kernelIN5flash19enable_sm80_to_sm89INS1_16FlashAttnFwdSm80INS1_25CollectiveMainloopFwdSm80ILi8ELi1ELb0EN4cute5tupleIJNS5_1CILi128EEENS7_ILi48EEENS7_ILi256EEEEEELi256ENS_6half_tEfNS_4arch4Sm80ELb1ELb0ELb0ELb1ELb0ELb1ELb1ELb0EEENS1_21CollectiveEpilogueFwdINS6_IJS8_SA_S9_EEENS6_IJNS7_ILi1EEESI_SI_EEESC_SE_Li256ELb1ELb1ELb0ELb0EEENS1_19SingleTileSchedulerILb1ELb0ELb1ELi128EEEEEEEEEvNT_6ParamsE:
        .type           _ZN7cutlass13device_kernelIN5flash19enable_sm80_to_sm89INS1_16FlashAttnFwdSm80INS1_25CollectiveMainloopFwdSm80ILi8ELi1ELb0EN4cute5tupleIJNS5_1CILi128EEENS7_ILi48EEENS7_ILi256EEEEEELi256ENS_6half_tEfNS_4arch4Sm80ELb1ELb0ELb0ELb1ELb0ELb1ELb1ELb0EEENS1_21CollectiveEpilogueFwdINS6_IJS8_SA_S9_EEENS6_IJNS7_ILi1EEESI_SI_EEESC_SE_Li256ELb1ELb1ELb0ELb0EEENS1_19SingleTileSchedulerILb1ELb0ELb1ELi128EEEEEEEEEvNT_6ParamsE,@function
        .size           _ZN7cutlass13device_kernelIN5flash19enable_sm80_to_sm89INS1_16FlashAttnFwdSm80INS1_25CollectiveMainloopFwdSm80ILi8ELi1ELb0EN4cute5tupleIJNS5_1CILi128EEENS7_ILi48EEENS7_ILi256EEEEEELi256ENS_6half_tEfNS_4arch4Sm80ELb1ELb0ELb0ELb1ELb0ELb1ELb1ELb0EEENS1_21CollectiveEpilogueFwdINS6_IJS8_SA_S9_EEENS6_IJNS7_ILi1EEESI_SI_EEESC_SE_Li256ELb1ELb1ELb0ELb0EEENS1_19SingleTileSchedulerILb1ELb0ELb1ELi128EEEEEEEEEvNT_6ParamsE,(.L_x_71 - _ZN7cutlass13device_kernelIN5flash19enable_sm80_to_sm89INS1_16FlashAttnFwdSm80INS1_25CollectiveMainloopFwdSm80ILi8ELi1ELb0EN4cute5tupleIJNS5_1CILi128EEENS7_ILi48EEENS7_ILi256EEEEEELi256ENS_6half_tEfNS_4arch4Sm80ELb1ELb0ELb0ELb1ELb0ELb1ELb1ELb0EEENS1_21CollectiveEpilogueFwdINS6_IJS8_SA_S9_EEENS6_IJNS7_ILi1EEESI_SI_EEESC_SE_Li256ELb1ELb1ELb0ELb0EEENS1_19SingleTileSchedulerILb1ELb0ELb1ELi128EEEEEEEEEvNT_6ParamsE)
        .other          _ZN7cutlass13device_kernelIN5flash19enable_sm80_to_sm89INS1_16FlashAttnFwdSm80INS1_25CollectiveMainloopFwdSm80ILi8ELi1ELb0EN4cute5tupleIJNS5_1CILi128EEENS7_ILi48EEENS7_ILi256EEEEEELi256ENS_6half_tEfNS_4arch4Sm80ELb1ELb0ELb0ELb1ELb0ELb1ELb1ELb0EEENS1_21CollectiveEpilogueFwdINS6_IJS8_SA_S9_EEENS6_IJNS7_ILi1EEESI_SI_EEESC_SE_Li256ELb1ELb1ELb0ELb0EEENS1_19SingleTileSchedulerILb1ELb0ELb1ELi128EEEEEEEEEvNT_6ParamsE,@"STO_CUDA_ENTRY STV_DEFAULT"
_ZN7cutlass13device_kernelIN5flash19enable_sm80_to_sm89INS1_16FlashAttnFwdSm80INS1_25CollectiveMainloopFwdSm80ILi8ELi1ELb0EN4cute5tupleIJNS5_1CILi128EEENS7_ILi48EEENS7_ILi256EEEEEELi256ENS_6half_tEfNS_4arch4Sm80ELb1ELb0ELb0ELb1ELb0ELb1ELb1ELb0EEENS1_21CollectiveEpilogueFwdINS6_IJS8_SA_S9_EEENS6_IJNS7_ILi1EEESI_SI_EEESC_SE_Li256ELb1ELb1ELb0ELb0EEENS1_19SingleTileSchedulerILb1ELb0ELb1ELi128EEEEEEEEEvNT_6ParamsE:
[----:B------:R-:W-:Y:S01]  /*0000*/  LDC R1, c[0x0][0x37c] ;  /* 0x0000df00ff017b82 */ /* 0x000fe20000000800 */
[----:B------:R-:W-:Y:S05]  /*0010*/  EXIT ;  /* 0x000000000000794d */ /* 0x000fea0003800000 */
.L_x_35:
        /* <DEDUP_REMOVED lines=14> */
.L_x_71:


//--------------------- .nv.shared.reserved.0     --------------------------
	.section	.nv.shared.reserved.0,"aw",@nobits
	.weak		__nv_reservedSMEM_offset_0_alias
	.size		__nv_reservedSMEM_offset_0_alias, 0, 64
	.other		__nv_reservedSMEM_offset_0_alias,@"STO_CUDA_RESERVED_SHARED STV_DEFAULT"
__nv_reservedSMEM_offset_0_alias:
	.zero		0
	.zero		64


//--------------------- .nv.global                --------------------------
	.section	.nv.global,"aw",@nobits
.nv.global:
	.type		_ZN77_INTERNAL_b5d56543_41_flash_fwd_hdim256_fp16_softcapall_sm80_cu_744032ad_33314cute1_E,@object
	.size		_ZN77_INTERNAL_b5d56543_41_flash_fwd_hdim256_fp16_softcapall_sm80_cu_744032ad_33314cute1_E,(_ZN77_INTERNAL_b5d56543_41_flash_fwd_hdim256_fp16_softcapall_sm80_cu_744032ad_33314cuda3std3__45__cpo6cbeginE - _ZN77_INTERNAL_b5d56543_41_flash_fwd_hdim256_fp16_softcapall_sm80_cu_744032ad_33314cute1_E)
_ZN77_INTERNAL_b5d56543_41_flash_fwd_hdim256_fp16_softcapall_sm80_cu_744032ad_33314cute1_E:
	.zero		1
	.type		_ZN77_INTERNAL_b5d56543_41_flash_fwd_hdim256_fp16_softcapall_sm80_cu_744032ad_33314cuda3std3__45__cpo6cbeginE,@object
	.size		_ZN77_INTERNAL_b5d56543_41_flash_fwd_hdim256_fp16_softcapall_sm80_cu_744032ad_33314cuda3std3__45__cpo6cbeginE,(_ZN77_INTERNAL_b5d56543_41_flash_fwd_hdim256_fp16_softcapall_sm80_cu_744032ad_33314cuda3std3__48in_placeE - _ZN77_INTERNAL_b5d56543_41_flash_fwd_hdim256_fp16_softcapall_sm80_cu_744032ad_33314cuda3std3__45__cpo6cbeginE)
_ZN77_INTERNAL_b5d56543_41_flash_fwd_hdim256_fp16_softcapall_sm80_cu_744032ad_33314cuda3std3__45__cpo6cbeginE:
	.zero		1
	.type		_ZN77_INTERNAL_b5d56543_41_flash_fwd_hdim256_fp16_softcapall_sm80_cu_744032ad_33314cuda3std3__48in_placeE,@object
	.size		_ZN77_INTERNAL_b5d56543_41_flash_fwd_hdim256_fp16_softcapall_sm80_cu_744032ad_33314cuda3std3__48in_placeE,(_ZN77_INTERNAL_b5d56543_41_flash_fwd_hdim256_fp16_softcapall_sm80_cu_744032ad_33314cuda3std6ranges3__45__cpo9iter_moveE - _ZN77_INTERNAL_b5d56543_41_flash_fwd_hdim256_fp16_softcapall_sm80_cu_744032ad_33314cuda3std3__48in_placeE)
_ZN77_INTERNAL_b5d56543_41_flash_fwd_hdim256_fp16_softcapall_sm80_cu_744032ad_33314cuda3std3__48in_placeE:
	.zero		1
	.type		_ZN77_INTERNAL_b5d56543_41_flash_fwd_hdim256_fp16_softcapall_sm80_cu_744032ad_33314cuda3std6ranges3__45__cpo9iter_moveE,@object
	.size		_ZN77_INTERNAL_b5d56543_41_flash_fwd_hdim256_fp16_softcapall_sm80_cu_744032ad_33314cuda3std6ranges3__45__cpo9iter_moveE,(_ZN77_INTERNAL_b5d56543_41_flash_fwd_hdim256_fp16_softcapall_sm80_cu_744032ad_33314cuda3std3__45__cpo5beginE - _ZN77_INTERNAL_b5d56543_41_flash_fwd_hdim256_fp16_softcapall_sm80_cu_744032ad_33314cuda3std6ranges3__45__cpo9iter_moveE)
_ZN77_INTERNAL_b5d56543_41_flash_fwd_hdim256_fp16_softcapall_sm80_cu_744032ad_33314cuda3std6ranges3__45__cpo9iter_moveE:
	.zero		1
	.type		_ZN77_INTERNAL_b5d56543_41_flash_fwd_hdim256_fp16_softcapall_sm80_cu_744032ad_33314cuda3std3__45__cpo5beginE,@object
	.size		_ZN77_INTERNAL_b5d56543_41_flash_fwd_hdim256_fp16_softcapall_sm80_cu_744032ad_33314cuda3std3__45__cpo5beginE,(_ZN77_INTERNAL_b5d56543_41_flash_fwd_hdim256_fp16_softcapall_sm80_cu_744032ad_33314cuda3std3__479_GLOBAL__N__b5d56543_41_flash_fwd_hdim256_fp16_softcapall_sm80_cu_744032ad_33316ignoreE - _ZN77_INTERNAL_b5d56543_41_flash_fwd_hdim256_fp16_softcapall_sm80_cu_744032ad_33314cuda3std3__45__cpo5beginE)
_ZN77_INTERNAL_b5d56543_41_flash_fwd_hdim256_fp16_softcapall_sm80_cu_744032ad_33314cuda3std3__45__cpo5beginE:
	.zero		1
	.type		_ZN77_INTERNAL_b5d56543_41_flash_fwd_hdim256_fp16_softcapall_sm80_cu_744032ad_33314cuda3std3__479_GLOBAL__N__b5d56543_41_flash_fwd_hdim256_fp16_softcapall_sm80_cu_744032ad_33316ignoreE,@object
	.size		_ZN77_INTERNAL_b5d56543_41_flash_fwd_hdim256_fp16_softcapall_sm80_cu_744032ad_33314cuda3std3__479_GLOBAL__N__b5d56543_41_flash_fwd_hdim256_fp16_softcapall_sm80_cu_744032ad_33316ignoreE,(_ZN77_INTERNAL_b5d56543_41_flash_fwd_hdim256_fp16_softcapall_sm80_cu_744032ad_33314cute7productE - _ZN77_INTERNAL_b5d56543_41_flash_fwd_hdim256_fp16_softcapall_sm80_cu_744032ad_33314cuda3std3__479_GLOBAL__N__b5d56543_41_flash_fwd_hdim256_fp16_softcapall_sm80_cu_744032ad_33316ignoreE)
_ZN77_INTERNAL_b5d56543_41_flash_fwd_hdim256_fp16_softcapall_sm80_cu_744032ad_33314cuda3std3__479_GLOBAL__N__b5d56543_41_flash_fwd_hdim256_fp16_softcapall_sm80_cu_744032ad_33316ignoreE:
	.zero		1
	.type		_ZN77_INTERNAL_b5d56543_41_flash_fwd_hdim256_fp16_softcapall_sm80_cu_744032ad_33314cute7productE,@object
	.size		_ZN77_INTERNAL_b5d56543_41_flash_fwd_hdim256_fp16_softcapall_sm80_cu_744032ad_33314cute7productE,(_ZN77_INTERNAL_b5d56543_41_flash_fwd_hdim256_fp16_softcapall_sm80_cu_744032ad_33314cuda3std3__45__cpo3endE - _ZN77_INTERNAL_b5d56543_41_flash_fwd_hdim256_fp16_softcapall_sm80_cu_744032ad_33314cute7productE)
_ZN77_INTERNAL_b5d56543_41_flash_fwd_hdim256_fp16_softcapall_sm80_cu_744032ad_33314cute7productE:
	.zero		1
	.type		_ZN77_INTERNAL_b5d56543_41_flash_fwd_hdim256_fp16_softcapall_sm80_cu_744032ad_33314cuda3std3__45__cpo3endE,@object
	.size		_ZN77_INTERNAL_b5d56543_41_flash_fwd_hdim256_fp16_softcapall_sm80_cu_744032ad_33314cuda3std3__45__cpo3endE,(_ZN77_INTERNAL_b5d56543_41_flash_fwd_hdim256_fp16_softcapall_sm80_cu_744032ad_33314cuda3std3__419piecewise_constructE - _ZN77_INTERNAL_b5d56543_41_flash_fwd_hdim256_fp16_softcapall_sm80_cu_744032ad_33314cuda3std3__45__cpo3endE)
_ZN77_INTERNAL_b5d56543_41_flash_fwd_hdim256_fp16_softcapall_sm80_cu_744032ad_33314cuda3std3__45__cpo3endE:
	.zero		1
	.type		_ZN77_INTERNAL_b5d56543_41_flash_fwd_hdim256_fp16_softcapall_sm80_cu_744032ad_33314cuda3std3__419piecewise_constructE,@object
	.size		_ZN77_INTERNAL_b5d56543_41_flash_fwd_hdim256_fp16_softcapall_sm80_cu_744032ad_33314cuda3std3__419piecewise_constructE,(_ZN77_INTERNAL_b5d56543_41_flash_fwd_hdim256_fp16_softcapall_sm80_cu_744032ad_33314cuda3std3__45__cpo4cendE - _ZN77_INTERNAL_b5d56543_41_flash_fwd_hdim256_fp16_softcapall_sm80_cu_744032ad_33314cuda3std3__419piecewise_constructE)
_ZN77_INTERNAL_b5d56543_41_flash_fwd_hdim256_fp16_softcapall_sm80_cu_744032ad_33314cuda3std3__419piecewise_constructE:
	.zero		1
	.type		_ZN77_INTERNAL_b5d56543_41_flash_fwd_hdim256_fp16_softcapall_sm80_cu_744032ad_33314cuda3std3__45__cpo4cendE,@object
	.size		_ZN77_INTERNAL_b5d56543_41_flash_fwd_hdim256_fp16_softcapall_sm80_cu_744032ad_33314cuda3std3__45__cpo4cendE,(_ZN77_INTERNAL_b5d56543_41_flash_fwd_hdim256_fp16_softcapall_sm80_cu_744032ad_33314cuda3std6ranges3__45__cpo4swapE - _ZN77_INTERNAL_b5d56543_41_flash_fwd_hdim256_fp16_softcapall_sm80_cu_744032ad_33314cuda3std3__45__cpo4cendE)
_ZN77_INTERNAL_b5d56543_41_flash_fwd_hdim256_fp16_softcapall_sm80_cu_744032ad_33314cuda3std3__45__cpo4cendE:
	.zero		1
	.type		_ZN77_INTERNAL_b5d56543_41_flash_fwd_hdim256_fp16_softcapall_sm80_cu_744032ad_33314cuda3std6ranges3__45__cpo4swapE,@object
	.size		_ZN77_INTERNAL_b5d56543_41_flash_fwd_hdim256_fp16_softcapall_sm80_cu_744032ad_33314cuda3std6ranges3__45__cpo4swapE,(.L_7 - _ZN77_INTERNAL_b5d56543_41_flash_fwd_hdim256_fp16_softcapall_sm80_cu_744032ad_33314cuda3std6ranges3__45__cpo4swapE)
_ZN77_INTERNAL_b5d56543_41_flash_fwd_hdim256_fp16_softcapall_sm80_cu_744032ad_33314cuda3std6ranges3__45__cpo4swapE:
	.zero		1
.L_7:


//--------------------- .nv.constant0._ZN7cutlass13device_kernelIN5flash19enable_sm80_to_sm89INS1_16FlashAttnFwdSm80INS1_25CollectiveMainloopFwdSm80ILi8ELi1ELb1EN4cute5tupleIJNS5_1CILi128EEENS7_ILi64EEENS7_ILi256EEEEEELi256ENS_6half_tEfNS_4arch4Sm80ELb0ELb0ELb1ELb0ELb0ELb0ELb1ELb0EEENS1_21CollectiveEpilogueFwdINS6_IJS8_SA_S9_EEENS6_IJNS7_ILi1EEESI_SI_EEESC_SE_Li256ELb0ELb1ELb0ELb0EEENS1_19SingleTileSchedulerILb0ELb0ELb1ELi128EEEEEEEEEvNT_6ParamsE --------------------------
	.section	.nv.constant0._ZN7cutlass13device_kernelIN5flash19enable_sm80_to_sm89INS1_16FlashAttnFwdSm80INS1_25CollectiveMainloopFwdSm80ILi8ELi1ELb1EN4cute5tupleIJNS5_1CILi128EEENS7_ILi64EEENS7_ILi256EEEEEELi256ENS_6half_tEfNS_4arch4Sm80ELb0ELb0ELb1ELb0ELb0ELb0ELb1ELb0EEENS1_21CollectiveEpilogueFwdINS6_IJS8_SA_S9_EEENS6_IJNS7_ILi1EEESI_SI_EEESC_SE_Li256ELb0ELb1ELb0ELb0EEENS1_19SingleTileSchedulerILb0ELb0ELb1ELi128EEEEEEEEEvNT_6ParamsE,"a",@progbits
	.sectionflags	@""
	.align	4
.nv.constant0._ZN7cutlass13device_kernelIN5flash19enable_sm80_to_sm89INS1_16FlashAttnFwdSm80INS1_25CollectiveMainloopFwdSm80ILi8ELi1ELb1EN4cute5tupleIJNS5_1CILi128EEENS7_ILi64EEENS7_ILi256EEEEEELi256ENS_6half_tEfNS_4arch4Sm80ELb0ELb0ELb1ELb0ELb0ELb0ELb1ELb0EEENS1_21CollectiveEpilogueFwdINS6_IJS8_SA_S9_EEENS6_IJNS7_ILi1EEESI_SI_EEESC_SE_Li256ELb0ELb1ELb0ELb0EEENS1_19SingleTileSchedulerILb0ELb0ELb1ELi128EEEEEEEEEvNT_6ParamsE:
	.zero		1944


//--------------------- .nv.constant0._ZN7cutlass13device_kernelIN5flash19enable_sm80_to_sm89INS1_16FlashAttnFwdSm80INS1_25CollectiveMainloopFwdSm80ILi8ELi1ELb1EN4cute5tupleIJNS5_1CILi128EEENS7_ILi64EEENS7_ILi256EEEEEELi256ENS_6half_tEfNS_4arch4Sm80ELb0ELb0ELb1ELb1ELb0ELb0ELb1ELb0EEENS1_21CollectiveEpilogueFwdINS6_IJS8_SA_S9_EEENS6_IJNS7_ILi1EEESI_SI_EEESC_SE_Li256ELb1ELb1ELb0ELb0EEENS1_19SingleTileSchedulerILb1ELb0ELb1ELi128EEEEEEEEEvNT_6ParamsE --------------------------
	.section	.nv.constant0._ZN7cutlass13device_kernelIN5flash19enable_sm80_to_sm89INS1_16FlashAttnFwdSm80INS1_25CollectiveMainloopFwdSm80ILi8ELi1ELb1EN4cute5tupleIJNS5_1CILi128EEENS7_ILi64EEENS7_ILi256EEEEEELi256ENS_6half_tEfNS_4arch4Sm80ELb0ELb0ELb1ELb1ELb0ELb0ELb1ELb0EEENS1_21CollectiveEpilogueFwdINS6_IJS8_SA_S9_EEENS6_IJNS7_ILi1EEESI_SI_EEESC_SE_Li256ELb1ELb1ELb0ELb0EEENS1_19SingleTileSchedulerILb1ELb0ELb1ELi128EEEEEEEEEvNT_6ParamsE,"a",@progbits
	.sectionflags	@""
	.align	4
.nv.constant0._ZN7cutlass13device_kernelIN5flash19enable_sm80_to_sm89INS1_16FlashAttnFwdSm80INS1_25CollectiveMainloopFwdSm80ILi8ELi1ELb1EN4cute5tupleIJNS5_1CILi128EEENS7_ILi64EEENS7_ILi256EEEEEELi256ENS_6half_tEfNS_4arch4Sm80ELb0ELb0ELb1ELb1ELb0ELb0ELb1ELb0EEENS1_21CollectiveEpilogueFwdINS6_IJS8_SA_S9_EEENS6_IJNS7_ILi1EEESI_SI_EEESC_SE_Li256ELb1ELb1ELb0ELb0EEENS1_19SingleTileSchedulerILb1ELb0ELb1ELi128EEEEEEEEEvNT_6ParamsE:
	.zero		1944


//--------------------- .nv.constant0._ZN7cutlass13device_kernelIN5flash19enable_sm80_to_sm89INS1_16FlashAttnFwdSm80INS1_25CollectiveMainloopFwdSm80ILi8ELi1ELb0EN4cute5tupleIJNS5_1CILi128EEENS7_ILi32EEENS7_ILi256EEEEEELi256ENS_6half_tEfNS_4arch4Sm80ELb0ELb0ELb1ELb1ELb0ELb1ELb1ELb0EEENS1_21CollectiveEpilogueFwdINS6_IJS8_SA_S9_EEENS6_IJNS7_ILi1EEESI_SI_EEESC_SE_Li256ELb1ELb1ELb0ELb0EEENS1_19SingleTileSchedulerILb1ELb0ELb1ELi128EEEEEEEEEvNT_6ParamsE --------------------------
	.section	.nv.constant0._ZN7cutlass13device_kernelIN5flash19enable_sm80_to_sm89INS1_16FlashAttnFwdSm80INS1_25CollectiveMainloopFwdSm80ILi8ELi1ELb0EN4cute5tupleIJNS5_1CILi128EEENS7_ILi32EEENS7_ILi256EEEEEELi256ENS_6half_tEfNS_4arch4Sm80ELb0ELb0ELb1ELb1ELb0ELb1ELb1ELb0EEENS1_21CollectiveEpilogueFwdINS6_IJS8_SA_S9_EEENS6_IJNS7_ILi1EEESI_SI_EEESC_SE_Li256ELb1ELb1ELb0ELb0EEENS1_19SingleTileSchedulerILb1ELb0ELb1ELi128EEEEEEEEEvNT_6ParamsE,"a",@progbits
	.sectionflags	@""
	.align	4
.nv.constant0._ZN7cutlass13device_kernelIN5flash19enable_sm80_to_sm89INS1_16FlashAttnFwdSm80INS1_25CollectiveMainloopFwdSm80ILi8ELi1ELb0EN4cute5tupleIJNS5_1CILi128EEENS7_ILi32EEENS7_ILi256EEEEEELi256ENS_6half_tEfNS_4arch4Sm80ELb0ELb0ELb1ELb1ELb0ELb1ELb1ELb0EEENS1_21CollectiveEpilogueFwdINS6_IJS8_SA_S9_EEENS6_IJNS7_ILi1EEESI_SI_EEESC_SE_Li256ELb1ELb1ELb0ELb0EEENS1_19SingleTileSchedulerILb1ELb0ELb1ELi128EEEEEEEEEvNT_6ParamsE:
	.zero		1944


//--------------------- .nv.constant0._ZN7cutlass13device_kernelIN5flash19enable_sm80_to_sm89INS1_16FlashAttnFwdSm80INS1_25CollectiveMainloopFwdSm80ILi8ELi1ELb1EN4cute5tupleIJNS5_1CILi128EEENS7_ILi48EEENS7_ILi256EEEEEELi256ENS_6half_tEfNS_4arch4Sm80ELb0ELb1ELb1ELb0ELb0ELb0ELb1ELb0EEENS1_21CollectiveEpilogueFwdINS6_IJS8_SA_S9_EEENS6_IJNS7_ILi1EEESI_SI_EEESC_SE_Li256ELb0ELb1ELb0ELb0EEENS1_19SingleTileSchedulerILb0ELb0ELb1ELi128EEEEEEEEEvNT_6ParamsE --------------------------
	.section	.nv.constant0._ZN7cutlass13device_kernelIN5flash19enable_sm80_to_sm89INS1_16FlashAttnFwdSm80INS1_25CollectiveMainloopFwdSm80ILi8ELi1ELb1EN4cute5tupleIJNS5_1CILi128EEENS7_ILi48EEENS7_ILi256EEEEEELi256ENS_6half_tEfNS_4arch4Sm80ELb0ELb1ELb1ELb0ELb0ELb0ELb1ELb0EEENS1_21CollectiveEpilogueFwdINS6_IJS8_SA_S9_EEENS6_IJNS7_ILi1EEESI_SI_EEESC_SE_Li256ELb0ELb1ELb0ELb0EEENS1_19SingleTileSchedulerILb0ELb0ELb1ELi128EEEEEEEEEvNT_6ParamsE,"a",@progbits
	.sectionflags	@""
	.align	4
.nv.constant0._ZN7cutlass13device_kernelIN5flash19enable_sm80_to_sm89INS1_16FlashAttnFwdSm80INS1_25CollectiveMainloopFwdSm80ILi8ELi1ELb1EN4cute5tupleIJNS5_1CILi128EEENS7_ILi48EEENS7_ILi256EEEEEELi256ENS_6half_tEfNS_4arch4Sm80ELb0ELb1ELb1ELb0ELb0ELb0ELb1ELb0EEENS1_21CollectiveEpilogueFwdINS6_IJS8_SA_S9_EEENS6_IJNS7_ILi1EEESI_SI_EEESC_SE_Li256ELb0ELb1ELb0ELb0EEENS1_19SingleTileSchedulerILb0ELb0ELb1ELi128EEEEEEEEEvNT_6ParamsE:
	.zero		1944


//--------------------- .nv.constant0._ZN7cutlass13device_kernelIN5flash19enable_sm80_to_sm89INS1_16FlashAttnFwdSm80INS1_25CollectiveMainloopFwdSm80ILi8ELi1ELb1EN4cute5tupleIJNS5_1CILi128EEENS7_ILi48EEENS7_ILi256EEEEEELi256ENS_6half_tEfNS_4arch4Sm80ELb0ELb1ELb1ELb1ELb0ELb0ELb1ELb0EEENS1_21CollectiveEpilogueFwdINS6_IJS8_SA_S9_EEENS6_IJNS7_ILi1EEESI_SI_EEESC_SE_Li256ELb1ELb1ELb0ELb0EEENS1_19SingleTileSchedulerILb1ELb0ELb1ELi128EEEEEEEEEvNT_6ParamsE --------------------------
	.section	.nv.constant0._ZN7cutlass13device_kernelIN5flash19enable_sm80_to_sm89INS1_16FlashAttnFwdSm80INS1_25CollectiveMainloopFwdSm80ILi8ELi1ELb1EN4cute5tupleIJNS5_1CILi128EEENS7_ILi48EEENS7_ILi256EEEEEELi256ENS_6half_tEfNS_4arch4Sm80ELb0ELb1ELb1ELb1ELb0ELb0ELb1ELb0EEENS1_21CollectiveEpilogueFwdINS6_IJS8_SA_S9_EEENS6_IJNS7_ILi1EEESI_SI_EEESC_SE_Li256ELb1ELb1ELb0ELb0EEENS1_19SingleTileSchedulerILb1ELb0ELb1ELi128EEEEEEEEEvNT_6ParamsE,"a",@progbits
	.sectionflags	@""
	.align	4
.nv.constant0._ZN7cutlass13device_kernelIN5flash19enable_sm80_to_sm89INS1_16FlashAttnFwdSm80INS1_25CollectiveMainloopFwdSm80ILi8ELi1ELb1EN4cute5tupleIJNS5_1CILi128EEENS7_ILi48EEENS7_ILi256EEEEEELi256ENS_6half_tEfNS_4arch4Sm80ELb0ELb1ELb1ELb1ELb0ELb0ELb1ELb0EEENS1_21CollectiveEpilogueFwdINS6_IJS8_SA_S9_EEENS6_IJNS7_ILi1EEESI_SI_EEESC_SE_Li256ELb1ELb1ELb0ELb0EEENS1_19SingleTileSchedulerILb1ELb0ELb1ELi128EEEEEEEEEvNT_6ParamsE:
	.zero		1944


//--------------------- .nv.constant0._ZN7cutlass13device_kernelIN5flash19enable_sm80_to_sm89INS1_16FlashAttnFwdSm80INS1_25CollectiveMainloopFwdSm80ILi8ELi1ELb0EN4cute5tupleIJNS5_1CILi128EEENS7_ILi32EEENS7_ILi256EEEEEELi256ENS_6half_tEfNS_4arch4Sm80ELb0ELb1ELb1ELb1ELb0ELb1ELb1ELb0EEENS1_21CollectiveEpilogueFwdINS6_IJS8_SA_S9_EEENS6_IJNS7_ILi1EEESI_SI_EEESC_SE_Li256ELb1ELb1ELb0ELb0EEENS1_19SingleTileSchedulerILb1ELb0ELb1ELi128EEEEEEEEEvNT_6ParamsE --------------------------
	.section	.nv.constant0._ZN7cutlass13device_kernelIN5flash19enable_sm80_to_sm89INS1_16FlashAttnFwdSm80INS1_25CollectiveMainloopFwdSm80ILi8ELi1ELb0EN4cute5tupleIJNS5_1CILi128EEENS7_ILi32EEENS7_ILi256EEEEEELi256ENS_6half_tEfNS_4arch4Sm80ELb0ELb1ELb1ELb1ELb0ELb1ELb1ELb0EEENS1_21CollectiveEpilogueFwdINS6_IJS8_SA_S9_EEENS6_IJNS7_ILi1EEESI_SI_EEESC_SE_Li256ELb1ELb1ELb0ELb0EEENS1_19SingleTileSchedulerILb1ELb0ELb1ELi128EEEEEEEEEvNT_6ParamsE,"a",@progbits
	.sectionflags	@""
	.align	4
.nv.constant0._ZN7cutlass13device_kernelIN5flash19enable_sm80_to_sm89INS1_16FlashAttnFwdSm80INS1_25CollectiveMainloopFwdSm80ILi8ELi1ELb0EN4cute5tupleIJNS5_1CILi128EEENS7_ILi32EEENS7_ILi256EEEEEELi256ENS_6half_tEfNS_4arch4Sm80ELb0ELb1ELb1ELb1ELb0ELb1ELb1ELb0EEENS1_21CollectiveEpilogueFwdINS6_IJS8_SA_S9_EEENS6_IJNS7_ILi1EEESI_SI_EEESC_SE_Li256ELb1ELb1ELb0ELb0EEENS1_19SingleTileSchedulerILb1ELb0ELb1ELi128EEEEEEEEEvNT_6ParamsE:
	.zero		1944


//--------------------- .nv.constant0._ZN7cutlass13device_kernelIN5flash19enable_sm80_to_sm89INS1_16FlashAttnFwdSm80INS1_25CollectiveMainloopFwdSm80ILi8ELi1ELb1EN4cute5tupleIJNS5_1CILi128EEENS7_ILi64EEENS7_ILi256EEEEEELi256ENS_6half_tEfNS_4arch4Sm80ELb1ELb0ELb1ELb0ELb0ELb0ELb1ELb0EEENS1_21CollectiveEpilogueFwdINS6_IJS8_SA_S9_EEENS6_IJNS7_ILi1EEESI_SI_EEESC_SE_Li256ELb0ELb1ELb0ELb0EEENS1_30DynamicPersistentTileSchedulerILi256ELi256ELb0ELb1ELb0EEEEEEEEEvNT_6ParamsE --------------------------
	.section	.nv.constant0._ZN7cutlass13device_kernelIN5flash19enable_sm80_to_sm89INS1_16FlashAttnFwdSm80INS1_25CollectiveMainloopFwdSm80ILi8ELi1ELb1EN4cute5tupleIJNS5_1CILi128EEENS7_ILi64EEENS7_ILi256EEEEEELi256ENS_6half_tEfNS_4arch4Sm80ELb1ELb0ELb1ELb0ELb0ELb0ELb1ELb0EEENS1_21CollectiveEpilogueFwdINS6_IJS8_SA_S9_EEENS6_IJNS7_ILi1EEESI_SI_EEESC_SE_Li256ELb0ELb1ELb0ELb0EEENS1_30DynamicPersistentTileSchedulerILi256ELi256ELb0ELb1ELb0EEEEEEEEEvNT_6ParamsE,"a",@progbits
	.sectionflags	@""
	.align	4
.nv.constant0._ZN7cutlass13device_kernelIN5flash19enable_sm80_to_sm89INS1_16FlashAttnFwdSm80INS1_25CollectiveMainloopFwdSm80ILi8ELi1ELb1EN4cute5tupleIJNS5_1CILi128EEENS7_ILi64EEENS7_ILi256EEEEEELi256ENS_6half_tEfNS_4arch4Sm80ELb1ELb0ELb1ELb0ELb0ELb0ELb1ELb0EEENS1_21CollectiveEpilogueFwdINS6_IJS8_SA_S9_EEENS6_IJNS7_ILi1EEESI_SI_EEESC_SE_Li256ELb0ELb1ELb0ELb0EEENS1_30DynamicPersistentTileSchedulerILi256ELi256ELb0ELb1ELb0EEEEEEEEEvNT_6ParamsE:
	.zero		1960


//--------------------- .nv.constant0._ZN7cutlass13device_kernelIN5flash19enable_sm80_to_sm89INS1_16FlashAttnFwdSm80INS1_25CollectiveMainloopFwdSm80ILi8ELi1ELb1EN4cute5tupleIJNS5_1CILi128EEENS7_ILi64EEENS7_ILi256EEEEEELi256ENS_6half_tEfNS_4arch4Sm80ELb1ELb0ELb1ELb1ELb0ELb0ELb1ELb0EEENS1_21CollectiveEpilogueFwdINS6_IJS8_SA_S9_EEENS6_IJNS7_ILi1EEESI_SI_EEESC_SE_Li256ELb1ELb1ELb0ELb0EEENS1_19SingleTileSchedulerILb1ELb0ELb1ELi128EEEEEEEEEvNT_6ParamsE --------------------------
	.section	.nv.constant0._ZN7cutlass13device_kernelIN5flash19enable_sm80_to_sm89INS1_16FlashAttnFwdSm80INS1_25CollectiveMainloopFwdSm80ILi8ELi1ELb1EN4cute5tupleIJNS5_1CILi128EEENS7_ILi64EEENS7_ILi256EEEEEELi256ENS_6half_tEfNS_4arch4Sm80ELb1ELb0ELb1ELb1ELb0ELb0ELb1ELb0EEENS1_21CollectiveEpilogueFwdINS6_IJS8_SA_S9_EEENS6_IJNS7_ILi1EEESI_SI_EEESC_SE_Li256ELb1ELb1ELb0ELb0EEENS1_19SingleTileSchedulerILb1ELb0ELb1ELi128EEEEEEEEEvNT_6ParamsE,"a",@progbits
	.sectionflags	@""
	.align	4
.nv.constant0._ZN7cutlass13device_kernelIN5flash19enable_sm80_to_sm89INS1_16FlashAttnFwdSm80INS1_25CollectiveMainloopFwdSm80ILi8ELi1ELb1EN4cute5tupleIJNS5_1CILi128EEENS7_ILi64EEENS7_ILi256EEEEEELi256ENS_6half_tEfNS_4arch4Sm80ELb1ELb0ELb1ELb1ELb0ELb0ELb1ELb0EEENS1_21CollectiveEpilogueFwdINS6_IJS8_SA_S9_EEENS6_IJNS7_ILi1EEESI_SI_EEESC_SE_Li256ELb1ELb1ELb0ELb0EEENS1_19SingleTileSchedulerILb1ELb0ELb1ELi128EEEEEEEEEvNT_6ParamsE:
	.zero		1944


//--------------------- .nv.constant0._ZN7cutlass13device_kernelIN5flash19enable_sm80_to_sm89INS1_16FlashAttnFwdSm80INS1_25CollectiveMainloopFwdSm80ILi8ELi1ELb0EN4cute5tupleIJNS5_1CILi128EEENS7_ILi32EEENS7_ILi256EEEEEELi256ENS_6half_tEfNS_4arch4Sm80ELb1ELb0ELb1ELb1ELb0ELb1ELb1ELb0EEENS1_21CollectiveEpilogueFwdINS6_IJS8_SA_S9_EEENS6_IJNS7_ILi1EEESI_SI_EEESC_SE_Li256ELb1ELb1ELb0ELb0EEENS1_19SingleTileSchedulerILb1ELb0ELb1ELi128EEEEEEEEEvNT_6ParamsE --------------------------
	.section	.nv.constant0._ZN7cutlass13device_kernelIN5flash19enable_sm80_to_sm89INS1_16FlashAttnFwdSm80INS1_25CollectiveMainloopFwdSm80ILi8ELi1ELb0EN4cute5tupleIJNS5_1CILi128EEENS7_ILi32EEENS7_ILi256EEEEEELi256ENS_6half_tEfNS_4arch4Sm80ELb1ELb0ELb1ELb1ELb0ELb1ELb1ELb0EEENS1_21CollectiveEpilogueFwdINS6_IJS8_SA_S9_EEENS6_IJNS7_ILi1EEESI_SI_EEESC_SE_Li256ELb1ELb1ELb0ELb0EEENS1_19SingleTileSchedulerILb1ELb0ELb1ELi128EEEEEEEEEvNT_6ParamsE,"a",@progbits
	.sectionflags	@""
	.align	4
.nv.constant0._ZN7cutlass13device_kernelIN5flash19enable_sm80_to_sm89INS1_16FlashAttnFwdSm80INS1_25CollectiveMainloopFwdSm80ILi8ELi1ELb0EN4cute5tupleIJNS5_1CILi128EEENS7_ILi32EEENS7_ILi256EEEEEELi256ENS_6half_tEfNS_4arch4Sm80ELb1ELb0ELb1ELb1ELb0ELb1ELb1ELb0EEENS1_21CollectiveEpilogueFwdINS6_IJS8_SA_S9_EEENS6_IJNS7_ILi1EEESI_SI_EEESC_SE_Li256ELb1ELb1ELb0ELb0EEENS1_19SingleTileSchedulerILb1ELb0ELb1ELi128EEEEEEEEEvNT_6ParamsE:
	.zero		1944


//--------------------- .nv.constant0._ZN7cutlass13device_kernelIN5flash19enable_sm80_to_sm89INS1_16FlashAttnFwdSm80INS1_25CollectiveMainloopFwdSm80ILi8ELi1ELb0EN4cute5tupleIJNS5_1CILi128EEENS7_ILi96EEENS7_ILi256EEEEEELi256ENS_6half_tEfNS_4arch4Sm80ELb0ELb0ELb1ELb0ELb0ELb0ELb1ELb0EEENS1_21CollectiveEpilogueFwdINS6_IJS8_SA_S9_EEENS6_IJNS7_ILi1EEESI_SI_EEESC_SE_Li256ELb0ELb1ELb0ELb0EEENS1_19SingleTileSchedulerILb0ELb0ELb1ELi128EEEEEEEEEvNT_6ParamsE --------------------------
	.section	.nv.constant0._ZN7cutlass13device_kernelIN5flash19enable_sm80_to_sm89INS1_16FlashAttnFwdSm80INS1_25CollectiveMainloopFwdSm80ILi8ELi1ELb0EN4cute5tupleIJNS5_1CILi128EEENS7_ILi96EEENS7_ILi256EEEEEELi256ENS_6half_tEfNS_4arch4Sm80ELb0ELb0ELb1ELb0ELb0ELb0ELb1ELb0EEENS1_21CollectiveEpilogueFwdINS6_IJS8_SA_S9_EEENS6_IJNS7_ILi1EEESI_SI_EEESC_SE_Li256ELb0ELb1ELb0ELb0EEENS1_19SingleTileSchedulerILb0ELb0ELb1ELi128EEEEEEEEEvNT_6ParamsE,"a",@progbits
	.sectionflags	@""
	.align	4
.nv.constant0._ZN7cutlass13device_kernelIN5flash19enable_sm80_to_sm89INS1_16FlashAttnFwdSm80INS1_25CollectiveMainloopFwdSm80ILi8ELi1ELb0EN4cute5tupleIJNS5_1CILi128EEENS7_ILi96EEENS7_ILi256EEEEEELi256ENS_6half_tEfNS_4arch4Sm80ELb0ELb0ELb1ELb0ELb0ELb0ELb1ELb0EEENS1_21CollectiveEpilogueFwdINS6_IJS8_SA_S9_EEENS6_IJNS7_ILi1EEESI_SI_EEESC_SE_Li256ELb0ELb1ELb0ELb0EEENS1_19SingleTileSchedulerILb0ELb0ELb1ELi128EEEEEEEEEvNT_6ParamsE:
	.zero		1944


//--------------------- .nv.constant0._ZN7cutlass13device_kernelIN5flash19enable_sm80_to_sm89INS1_16FlashAttnFwdSm80INS1_25CollectiveMainloopFwdSm80ILi8ELi1ELb0EN4cute5tupleIJNS5_1CILi128EEENS7_ILi96EEENS7_ILi256EEEEEELi256ENS_6half_tEfNS_4arch4Sm80ELb0ELb0ELb1ELb1ELb0ELb0ELb1ELb0EEENS1_21CollectiveEpilogueFwdINS6_IJS8_SA_S9_EEENS6_IJNS7_ILi1EEESI_SI_EEESC_SE_Li256ELb1ELb1ELb0ELb0EEENS1_19SingleTileSchedulerILb1ELb0ELb1ELi128EEEEEEEEEvNT_6ParamsE --------------------------
	.section	.nv.constant0._ZN7cutlass13device_kernelIN5flash19enable_sm80_to_sm89INS1_16FlashAttnFwdSm80INS1_25CollectiveMainloopFwdSm80ILi8ELi1ELb0EN4cute5tupleIJNS5_1CILi128EEENS7_ILi96EEENS7_ILi256EEEEEELi256ENS_6half_tEfNS_4arch4Sm80ELb0ELb0ELb1ELb1ELb0ELb0ELb1ELb0EEENS1_21CollectiveEpilogueFwdINS6_IJS8_SA_S9_EEENS6_IJNS7_ILi1EEESI_SI_EEESC_SE_Li256ELb1ELb1ELb0ELb0EEENS1_19SingleTileSchedulerILb1ELb0ELb1ELi128EEEEEEEEEvNT_6ParamsE,"a",@progbits
	.sectionflags	@""
	.align	4
.nv.constant0._ZN7cutlass13device_kernelIN5flash19enable_sm80_to_sm89INS1_16FlashAttnFwdSm80INS1_25CollectiveMainloopFwdSm80ILi8ELi1ELb0EN4cute5tupleIJNS5_1CILi128EEENS7_ILi96EEENS7_ILi256EEEEEELi256ENS_6half_tEfNS_4arch4Sm80ELb0ELb0ELb1ELb1ELb0ELb0ELb1ELb0EEENS1_21CollectiveEpilogueFwdINS6_IJS8_SA_S9_EEENS6_IJNS7_ILi1EEESI_SI_EEESC_SE_Li256ELb1ELb1ELb0ELb0EEENS1_19SingleTileSchedulerILb1ELb0ELb1ELi128EEEEEEEEEvNT_6ParamsE:
	.zero		1944


//--------------------- .nv.constant0._ZN7cutlass13device_kernelIN5flash19enable_sm80_to_sm89INS1_16FlashAttnFwdSm80INS1_25CollectiveMainloopFwdSm80ILi8ELi1ELb0EN4cute5tupleIJNS5_1CILi128EEENS7_ILi48EEENS7_ILi256EEEEEELi256ENS_6half_tEfNS_4arch4Sm80ELb0ELb0ELb1ELb1ELb0ELb1ELb1ELb0EEENS1_21CollectiveEpilogueFwdINS6_IJS8_SA_S9_EEENS6_IJNS7_ILi1EEESI_SI_EEESC_SE_Li256ELb1ELb1ELb0ELb0EEENS1_19SingleTileSchedulerILb1ELb0ELb1ELi128EEEEEEEEEvNT_6ParamsE --------------------------
	.section	.nv.constant0._ZN7cutlass13device_kernelIN5flash19enable_sm80_to_sm89INS1_16FlashAttnFwdSm80INS1_25CollectiveMainloopFwdSm80ILi8ELi1ELb0EN4cute5tupleIJNS5_1CILi128EEENS7_ILi48EEENS7_ILi256EEEEEELi256ENS_6half_tEfNS_4arch4Sm80ELb0ELb0ELb1ELb1ELb0ELb1ELb1ELb0EEENS1_21CollectiveEpilogueFwdINS6_IJS8_SA_S9_EEENS6_IJNS7_ILi1EEESI_SI_EEESC_SE_Li256ELb1ELb1ELb0ELb0EEENS1_19SingleTileSchedulerILb1ELb0ELb1ELi128EEEEEEEEEvNT_6ParamsE,"a",@progbits
	.sectionflags	@""
	.align	4
.nv.constant0._ZN7cutlass13device_kernelIN5flash19enable_sm80_to_sm89INS1_16FlashAttnFwdSm80INS1_25CollectiveMainloopFwdSm80ILi8ELi1ELb0EN4cute5tupleIJNS5_1CILi128EEENS7_ILi48EEENS7_ILi256EEEEEELi256ENS_6half_tEfNS_4arch4Sm80ELb0ELb0ELb1ELb1ELb0ELb1ELb1ELb0EEENS1_21CollectiveEpilogueFwdINS6_IJS8_SA_S9_EEENS6_IJNS7_ILi1EEESI_SI_EEESC_SE_Li256ELb1ELb1ELb0ELb0EEENS1_19SingleTileSchedulerILb1ELb0ELb1ELi128EEEEEEEEEvNT_6ParamsE:
	.zero		1944


//--------------------- .nv.constant0._ZN7cutlass13device_kernelIN5flash19enable_sm80_to_sm89INS1_16FlashAttnFwdSm80INS1_25CollectiveMainloopFwdSm80ILi8ELi1ELb0EN4cute5tupleIJNS5_1CILi128EEENS7_ILi64EEENS7_ILi256EEEEEELi256ENS_6half_tEfNS_4arch4Sm80ELb0ELb1ELb1ELb0ELb0ELb0ELb1ELb0EEENS1_21CollectiveEpilogueFwdINS6_IJS8_SA_S9_EEENS6_IJNS7_ILi1EEESI_SI_EEESC_SE_Li256ELb0ELb1ELb0ELb0EEENS1_19SingleTileSchedulerILb0ELb0ELb1ELi128EEEEEEEEEvNT_6ParamsE --------------------------
	.section	.nv.constant0._ZN7cutlass13device_kernelIN5flash19enable_sm80_to_sm89INS1_16FlashAttnFwdSm80INS1_25CollectiveMainloopFwdSm80ILi8ELi1ELb0EN4cute5tupleIJNS5_1CILi128EEENS7_ILi64EEENS7_ILi256EEEEEELi256ENS_6half_tEfNS_4arch4Sm80ELb0ELb1ELb1ELb0ELb0ELb0ELb1ELb0EEENS1_21CollectiveEpilogueFwdINS6_IJS8_SA_S9_EEENS6_IJNS7_ILi1EEESI_SI_EEESC_SE_Li256ELb0ELb1ELb0ELb0EEENS1_19SingleTileSchedulerILb0ELb0ELb1ELi128EEEEEEEEEvNT_6ParamsE,"a",@progbits
	.sectionflags	@""
	.align	4
.nv.constant0._ZN7cutlass13device_kernelIN5flash19enable_sm80_to_sm89INS1_16FlashAttnFwdSm80INS1_25CollectiveMainloopFwdSm80ILi8ELi1ELb0EN4cute5tupleIJNS5_1CILi128EEENS7_ILi64EEENS7_ILi256EEEEEELi256ENS_6half_tEfNS_4arch4Sm80ELb0ELb1ELb1ELb0ELb0ELb0ELb1ELb0EEENS1_21CollectiveEpilogueFwdINS6_IJS8_SA_S9_EEENS6_IJNS7_ILi1EEESI_SI_EEESC_SE_Li256ELb0ELb1ELb0ELb0EEENS1_19SingleTileSchedulerILb0ELb0ELb1ELi128EEEEEEEEEvNT_6ParamsE:
	.zero		1944


//--------------------- .nv.constant0._ZN7cutlass13device_kernelIN5flash19enable_sm80_to_sm89INS1_16FlashAttnFwdSm80INS1_25CollectiveMainloopFwdSm80ILi8ELi1ELb0EN4cute5tupleIJNS5_1CILi128EEENS7_ILi64EEENS7_ILi256EEEEEELi256ENS_6half_tEfNS_4arch4Sm80ELb0ELb1ELb1ELb1ELb0ELb0ELb1ELb0EEENS1_21CollectiveEpilogueFwdINS6_IJS8_SA_S9_EEENS6_IJNS7_ILi1EEESI_SI_EEESC_SE_Li256ELb1ELb1ELb0ELb0EEENS1_19SingleTileSchedulerILb1ELb0ELb1ELi128EEEEEEEEEvNT_6ParamsE --------------------------
	.section	.nv.constant0._ZN7cutlass13device_kernelIN5flash19enable_sm80_to_sm89INS1_16FlashAttnFwdSm80INS1_25CollectiveMainloopFwdSm80ILi8ELi1ELb0EN4cute5tupleIJNS5_1CILi128EEENS7_ILi64EEENS7_ILi256EEEEEELi256ENS_6half_tEfNS_4arch4Sm80ELb0ELb1ELb1ELb1ELb0ELb0ELb1ELb0EEENS1_21CollectiveEpilogueFwdINS6_IJS8_SA_S9_EEENS6_IJNS7_ILi1EEESI_SI_EEESC_SE_Li256ELb1ELb1ELb0ELb0EEENS1_19SingleTileSchedulerILb1ELb0ELb1ELi128EEEEEEEEEvNT_6ParamsE,"a",@progbits
	.sectionflags	@""
	.align	4
.nv.constant0._ZN7cutlass13device_kernelIN5flash19enable_sm80_to_sm89INS1_16FlashAttnFwdSm80INS1_25CollectiveMainloopFwdSm80ILi8ELi1ELb0EN4cute5tupleIJNS5_1CILi128EEENS7_ILi64EEENS7_ILi256EEEEEELi256ENS_6half_tEfNS_4arch4Sm80ELb0ELb1ELb1ELb1ELb0ELb0ELb1ELb0EEENS1_21CollectiveEpilogueFwdINS6_IJS8_SA_S9_EEENS6_IJNS7_ILi1EEESI_SI_EEESC_SE_Li256ELb1ELb1ELb0ELb0EEENS1_19SingleTileSchedulerILb1ELb0ELb1ELi128EEEEEEEEEvNT_6ParamsE:
	.zero		1944


//--------------------- .nv.constant0._ZN7cutlass13device_kernelIN5flash19enable_sm80_to_sm89INS1_16FlashAttnFwdSm80INS1_25CollectiveMainloopFwdSm80ILi8ELi1ELb0EN4cute5tupleIJNS5_1CILi128EEENS7_ILi48EEENS7_ILi256EEEEEELi256ENS_6half_tEfNS_4arch4Sm80ELb0ELb1ELb1ELb1ELb0ELb1ELb1ELb0EEENS1_21CollectiveEpilogueFwdINS6_IJS8_SA_S9_EEENS6_IJNS7_ILi1EEESI_SI_EEESC_SE_Li256ELb1ELb1ELb0ELb0EEENS1_19SingleTileSchedulerILb1ELb0ELb1ELi128EEEEEEEEEvNT_6ParamsE --------------------------
	.section	.nv.constant0._ZN7cutlass13device_kernelIN5flash19enable_sm80_to_sm89INS1_16FlashAttnFwdSm80INS1_25CollectiveMainloopFwdSm80ILi8ELi1ELb0EN4cute5tupleIJNS5_1CILi128EEENS7_ILi48EEENS7_ILi256EEEEEELi256ENS_6half_tEfNS_4arch4Sm80ELb0ELb1ELb1ELb1ELb0ELb1ELb1ELb0EEENS1_21CollectiveEpilogueFwdINS6_IJS8_SA_S9_EEENS6_IJNS7_ILi1EEESI_SI_EEESC_SE_Li256ELb1ELb1ELb0ELb0EEENS1_19SingleTileSchedulerILb1ELb0ELb1ELi128EEEEEEEEEvNT_6ParamsE,"a",@progbits
	.sectionflags	@""
	.align	4
.nv.constant0._ZN7cutlass13device_kernelIN5flash19enable_sm80_to_sm89INS1_16FlashAttnFwdSm80INS1_25CollectiveMainloopFwdSm80ILi8ELi1ELb0EN4cute5tupleIJNS5_1CILi128EEENS7_ILi48EEENS7_ILi256EEEEEELi256ENS_6half_tEfNS_4arch4Sm80ELb0ELb1ELb1ELb1ELb0ELb1ELb1ELb0EEENS1_21CollectiveEpilogueFwdINS6_IJS8_SA_S9_EEENS6_IJNS7_ILi1EEESI_SI_EEESC_SE_Li256ELb1ELb1ELb0ELb0EEENS1_19SingleTileSchedulerILb1ELb0ELb1ELi128EEEEEEEEEvNT_6ParamsE:
	.zero		1944


//--------------------- .nv.constant0._ZN7cutlass13device_kernelIN5flash19enable_sm80_to_sm89INS1_16FlashAttnFwdSm80INS1_25CollectiveMainloopFwdSm80ILi8ELi1ELb0EN4cute5tupleIJNS5_1CILi128EEENS7_ILi96EEENS7_ILi256EEEEEELi256ENS_6half_tEfNS_4arch4Sm80ELb1ELb0ELb1ELb0ELb0ELb0ELb1ELb0EEENS1_21CollectiveEpilogueFwdINS6_IJS8_SA_S9_EEENS6_IJNS7_ILi1EEESI_SI_EEESC_SE_Li256ELb0ELb1ELb0ELb0EEENS1_30DynamicPersistentTileSchedulerILi256ELi256ELb0ELb1ELb0EEEEEEEEEvNT_6ParamsE --------------------------
	.section	.nv.constant0._ZN7cutlass13device_kernelIN5flash19enable_sm80_to_sm89INS1_16FlashAttnFwdSm80INS1_25CollectiveMainloopFwdSm80ILi8ELi1ELb0EN4cute5tupleIJNS5_1CILi128EEENS7_ILi96EEENS7_ILi256EEEEEELi256ENS_6half_tEfNS_4arch4Sm80ELb1ELb0ELb1ELb0ELb0ELb0ELb1ELb0EEENS1_21CollectiveEpilogueFwdINS6_IJS8_SA_S9_EEENS6_IJNS7_ILi1EEESI_SI_EEESC_SE_Li256ELb0ELb1ELb0ELb0EEENS1_30DynamicPersistentTileSchedulerILi256ELi256ELb0ELb1ELb0EEEEEEEEEvNT_6ParamsE,"a",@progbits
	.sectionflags	@""
	.align	4
.nv.constant0._ZN7cutlass13device_kernelIN5flash19enable_sm80_to_sm89INS1_16FlashAttnFwdSm80INS1_25CollectiveMainloopFwdSm80ILi8ELi1ELb0EN4cute5tupleIJNS5_1CILi128EEENS7_ILi96EEENS7_ILi256EEEEEELi256ENS_6half_tEfNS_4arch4Sm80ELb1ELb0ELb1ELb0ELb0ELb0ELb1ELb0EEENS1_21CollectiveEpilogueFwdINS6_IJS8_SA_S9_EEENS6_IJNS7_ILi1EEESI_SI_EEESC_SE_Li256ELb0ELb1ELb0ELb0EEENS1_30DynamicPersistentTileSchedulerILi256ELi256ELb0ELb1ELb0EEEEEEEEEvNT_6ParamsE:
	.zero		1960


//--------------------- .nv.constant0._ZN7cutlass13device_kernelIN5flash19enable_sm80_to_sm89INS1_16FlashAttnFwdSm80INS1_25CollectiveMainloopFwdSm80ILi8ELi1ELb0EN4cute5tupleIJNS5_1CILi128EEENS7_ILi96EEENS7_ILi256EEEEEELi256ENS_6half_tEfNS_4arch4Sm80ELb1ELb0ELb1ELb1ELb0ELb0ELb1ELb0EEENS1_21CollectiveEpilogueFwdINS6_IJS8_SA_S9_EEENS6_IJNS7_ILi1EEESI_SI_EEESC_SE_Li256ELb1ELb1ELb0ELb0EEENS1_19SingleTileSchedulerILb1ELb0ELb1ELi128EEEEEEEEEvNT_6ParamsE --------------------------
	.section	.nv.constant0._ZN7cutlass13device_kernelIN5flash19enable_sm80_to_sm89INS1_16FlashAttnFwdSm80INS1_25CollectiveMainloopFwdSm80ILi8ELi1ELb0EN4cute5tupleIJNS5_1CILi128EEENS7_ILi96EEENS7_ILi256EEEEEELi256ENS_6half_tEfNS_4arch4Sm80ELb1ELb0ELb1ELb1ELb0ELb0ELb1ELb0EEENS1_21CollectiveEpilogueFwdINS6_IJS8_SA_S9_EEENS6_IJNS7_ILi1EEESI_SI_EEESC_SE_Li256ELb1ELb1ELb0ELb0EEENS1_19SingleTileSchedulerILb1ELb0ELb1ELi128EEEEEEEEEvNT_6ParamsE,"a",@progbits
	.sectionflags	@""
	.align	4
.nv.constant0._ZN7cutlass13device_kernelIN5flash19enable_sm80_to_sm89INS1_16FlashAttnFwdSm80INS1_25CollectiveMainloopFwdSm80ILi8ELi1ELb0EN4cute5tupleIJNS5_1CILi128EEENS7_ILi96EEENS7_ILi256EEEEEELi256ENS_6half_tEfNS_4arch4Sm80ELb1ELb0ELb1ELb1ELb0ELb0ELb1ELb0EEENS1_21CollectiveEpilogueFwdINS6_IJS8_SA_S9_EEENS6_IJNS7_ILi1EEESI_SI_EEESC_SE_Li256ELb1ELb1ELb0ELb0EEENS1_19SingleTileSchedulerILb1ELb0ELb1ELi128EEEEEEEEEvNT_6ParamsE:
	.zero		1944


//--------------------- .nv.constant0._ZN7cutlass13device_kernelIN5flash19enable_sm80_to_sm89INS1_16FlashAttnFwdSm80INS1_25CollectiveMainloopFwdSm80ILi8ELi1ELb0EN4cute5tupleIJNS5_1CILi128EEENS7_ILi48EEENS7_ILi256EEEEEELi256ENS_6half_tEfNS_4arch4Sm80ELb1ELb0ELb1ELb1ELb0ELb1ELb1ELb0EEENS1_21CollectiveEpilogueFwdINS6_IJS8_SA_S9_EEENS6_IJNS7_ILi1EEESI_SI_EEESC_SE_Li256ELb1ELb1ELb0ELb0EEENS1_19SingleTileSchedulerILb1ELb0ELb1ELi128EEEEEEEEEvNT_6ParamsE --------------------------
	.section	.nv.constant0._ZN7cutlass13device_kernelIN5flash19enable_sm80_to_sm89INS1_16FlashAttnFwdSm80INS1_25CollectiveMainloopFwdSm80ILi8ELi1ELb0EN4cute5tupleIJNS5_1CILi128EEENS7_ILi48EEENS7_ILi256EEEEEELi256ENS_6half_tEfNS_4arch4Sm80ELb1ELb0ELb1ELb1ELb0ELb1ELb1ELb0EEENS1_21CollectiveEpilogueFwdINS6_IJS8_SA_S9_EEENS6_IJNS7_ILi1EEESI_SI_EEESC_SE_Li256ELb1ELb1ELb0ELb0EEENS1_19SingleTileSchedulerILb1ELb0ELb1ELi128EEEEEEEEEvNT_6ParamsE,"a",@progbits
	.sectionflags	@""
	.align	4
.nv.constant0._ZN7cutlass13device_kernelIN5flash19enable_sm80_to_sm89INS1_16FlashAttnFwdSm80INS1_25CollectiveMainloopFwdSm80ILi8ELi1ELb0EN4cute5tupleIJNS5_1CILi128EEENS7_ILi48EEENS7_ILi256EEEEEELi256ENS_6half_tEfNS_4arch4Sm80ELb1ELb0ELb1ELb1ELb0ELb1ELb1ELb0EEENS1_21CollectiveEpilogueFwdINS6_IJS8_SA_S9_EEENS6_IJNS7_ILi1EEESI_SI_EEESC_SE_Li256ELb1ELb1ELb0ELb0EEENS1_19SingleTileSchedulerILb1ELb0ELb1ELi128EEEEEEEEEvNT_6ParamsE:
	.zero		1944


//--------------------- .nv.constant0._ZN7cutlass13device_kernelIN5flash19enable_sm80_to_sm89INS1_16FlashAttnFwdSm80INS1_25CollectiveMainloopFwdSm80ILi8ELi1ELb1EN4cute5tupleIJNS5_1CILi128EEENS7_ILi64EEENS7_ILi256EEEEEELi256ENS_6half_tEfNS_4arch4Sm80ELb0ELb0ELb0ELb0ELb0ELb0ELb1ELb0EEENS1_21CollectiveEpilogueFwdINS6_IJS8_SA_S9_EEENS6_IJNS7_ILi1EEESI_SI_EEESC_SE_Li256ELb0ELb1ELb0ELb0EEENS1_19SingleTileSchedulerILb0ELb0ELb1ELi128EEEEEEEEEvNT_6ParamsE --------------------------
	.section	.nv.constant0._ZN7cutlass13device_kernelIN5flash19enable_sm80_to_sm89INS1_16FlashAttnFwdSm80INS1_25CollectiveMainloopFwdSm80ILi8ELi1ELb1EN4cute5tupleIJNS5_1CILi128EEENS7_ILi64EEENS7_ILi256EEEEEELi256ENS_6half_tEfNS_4arch4Sm80ELb0ELb0ELb0ELb0ELb0ELb0ELb1ELb0EEENS1_21CollectiveEpilogueFwdINS6_IJS8_SA_S9_EEENS6_IJNS7_ILi1EEESI_SI_EEESC_SE_Li256ELb0ELb1ELb0ELb0EEENS1_19SingleTileSchedulerILb0ELb0ELb1ELi128EEEEEEEEEvNT_6ParamsE,"a",@progbits
	.sectionflags	@""
	.align	4
.nv.constant0._ZN7cutlass13device_kernelIN5flash19enable_sm80_to_sm89INS1_16FlashAttnFwdSm80INS1_25CollectiveMainloopFwdSm80ILi8ELi1ELb1EN4cute5tupleIJNS5_1CILi128EEENS7_ILi64EEENS7_ILi256EEEEEELi256ENS_6half_tEfNS_4arch4Sm80ELb0ELb0ELb0ELb0ELb0ELb0ELb1ELb0EEENS1_21CollectiveEpilogueFwdINS6_IJS8_SA_S9_EEENS6_IJNS7_ILi1EEESI_SI_EEESC_SE_Li256ELb0ELb1ELb0ELb0EEENS1_19SingleTileSchedulerILb0ELb0ELb1ELi128EEEEEEEEEvNT_6ParamsE:
	.zero		1944


//--------------------- .nv.constant0._ZN7cutlass13device_kernelIN5flash19enable_sm80_to_sm89INS1_16FlashAttnFwdSm80INS1_25CollectiveMainloopFwdSm80ILi8ELi1ELb1EN4cute5tupleIJNS5_1CILi128EEENS7_ILi64EEENS7_ILi256EEEEEELi256ENS_6half_tEfNS_4arch4Sm80ELb0ELb0ELb0ELb1ELb0ELb0ELb1ELb0EEENS1_21CollectiveEpilogueFwdINS6_IJS8_SA_S9_EEENS6_IJNS7_ILi1EEESI_SI_EEESC_SE_Li256ELb1ELb1ELb0ELb0EEENS1_19SingleTileSchedulerILb1ELb0ELb1ELi128EEEEEEEEEvNT_6ParamsE --------------------------
	.section	.nv.constant0._ZN7cutlass13device_kernelIN5flash19enable_sm80_to_sm89INS1_16FlashAttnFwdSm80INS1_25CollectiveMainloopFwdSm80ILi8ELi1ELb1EN4cute5tupleIJNS5_1CILi128EEENS7_ILi64EEENS7_ILi256EEEEEELi256ENS_6half_tEfNS_4arch4Sm80ELb0ELb0ELb0ELb1ELb0ELb0ELb1ELb0EEENS1_21CollectiveEpilogueFwdINS6_IJS8_SA_S9_EEENS6_IJNS7_ILi1EEESI_SI_EEESC_SE_Li256ELb1ELb1ELb0ELb0EEENS1_19SingleTileSchedulerILb1ELb0ELb1ELi128EEEEEEEEEvNT_6ParamsE,"a",@progbits
	.sectionflags	@""
	.align	4
.nv.constant0._ZN7cutlass13device_kernelIN5flash19enable_sm80_to_sm89INS1_16FlashAttnFwdSm80INS1_25CollectiveMainloopFwdSm80ILi8ELi1ELb1EN4cute5tupleIJNS5_1CILi128EEENS7_ILi64EEENS7_ILi256EEEEEELi256ENS_6half_tEfNS_4arch4Sm80ELb0ELb0ELb0ELb1ELb0ELb0ELb1ELb0EEENS1_21CollectiveEpilogueFwdINS6_IJS8_SA_S9_EEENS6_IJNS7_ILi1EEESI_SI_EEESC_SE_Li256ELb1ELb1ELb0ELb0EEENS1_19SingleTileSchedulerILb1ELb0ELb1ELi128EEEEEEEEEvNT_6ParamsE:
	.zero		1944


//--------------------- .nv.constant0._ZN7cutlass13device_kernelIN5flash19enable_sm80_to_sm89INS1_16FlashAttnFwdSm80INS1_25CollectiveMainloopFwdSm80ILi8ELi1ELb0EN4cute5tupleIJNS5_1CILi128EEENS7_ILi32EEENS7_ILi256EEEEEELi256ENS_6half_tEfNS_4arch4Sm80ELb0ELb0ELb0ELb1ELb0ELb1ELb1ELb0EEENS1_21CollectiveEpilogueFwdINS6_IJS8_SA_S9_EEENS6_IJNS7_ILi1EEESI_SI_EEESC_SE_Li256ELb1ELb1ELb0ELb0EEENS1_19SingleTileSchedulerILb1ELb0ELb1ELi128EEEEEEEEEvNT_6ParamsE --------------------------
	.section	.nv.constant0._ZN7cutlass13device_kernelIN5flash19enable_sm80_to_sm89INS1_16FlashAttnFwdSm80INS1_25CollectiveMainloopFwdSm80ILi8ELi1ELb0EN4cute5tupleIJNS5_1CILi128EEENS7_ILi32EEENS7_ILi256EEEEEELi256ENS_6half_tEfNS_4arch4Sm80ELb0ELb0ELb0ELb1ELb0ELb1ELb1ELb0EEENS1_21CollectiveEpilogueFwdINS6_IJS8_SA_S9_EEENS6_IJNS7_ILi1EEESI_SI_EEESC_SE_Li256ELb1ELb1ELb0ELb0EEENS1_19SingleTileSchedulerILb1ELb0ELb1ELi128EEEEEEEEEvNT_6ParamsE,"a",@progbits
	.sectionflags	@""
	.align	4
.nv.constant0._ZN7cutlass13device_kernelIN5flash19enable_sm80_to_sm89INS1_16FlashAttnFwdSm80INS1_25CollectiveMainloopFwdSm80ILi8ELi1ELb0EN4cute5tupleIJNS5_1CILi128EEENS7_ILi32EEENS7_ILi256EEEEEELi256ENS_6half_tEfNS_4arch4Sm80ELb0ELb0ELb0ELb1ELb0ELb1ELb1ELb0EEENS1_21CollectiveEpilogueFwdINS6_IJS8_SA_S9_EEENS6_IJNS7_ILi1EEESI_SI_EEESC_SE_Li256ELb1ELb1ELb0ELb0EEENS1_19SingleTileSchedulerILb1ELb0ELb1ELi128EEEEEEEEEvNT_6ParamsE:
	.zero		1944


//--------------------- .nv.constant0._ZN7cutlass13device_kernelIN5flash19enable_sm80_to_sm89INS1_16FlashAttnFwdSm80INS1_25CollectiveMainloopFwdSm80ILi8ELi1ELb1EN4cute5tupleIJNS5_1CILi128EEENS7_ILi48EEENS7_ILi256EEEEEELi256ENS_6half_tEfNS_4arch4Sm80ELb0ELb1ELb0ELb0ELb0ELb0ELb1ELb0EEENS1_21CollectiveEpilogueFwdINS6_IJS8_SA_S9_EEENS6_IJNS7_ILi1EEESI_SI_EEESC_SE_Li256ELb0ELb1ELb0ELb0EEENS1_19SingleTileSchedulerILb0ELb0ELb1ELi128EEEEEEEEEvNT_6ParamsE --------------------------
	.section	.nv.constant0._ZN7cutlass13device_kernelIN5flash19enable_sm80_to_sm89INS1_16FlashAttnFwdSm80INS1_25CollectiveMainloopFwdSm80ILi8ELi1ELb1EN4cute5tupleIJNS5_1CILi128EEENS7_ILi48EEENS7_ILi256EEEEEELi256ENS_6half_tEfNS_4arch4Sm80ELb0ELb1ELb0ELb0ELb0ELb0ELb1ELb0EEENS1_21CollectiveEpilogueFwdINS6_IJS8_SA_S9_EEENS6_IJNS7_ILi1EEESI_SI_EEESC_SE_Li256ELb0ELb1ELb0ELb0EEENS1_19SingleTileSchedulerILb0ELb0ELb1ELi128EEEEEEEEEvNT_6ParamsE,"a",@progbits
	.sectionflags	@""
	.align	4
.nv.constant0._ZN7cutlass13device_kernelIN5flash19enable_sm80_to_sm89INS1_16FlashAttnFwdSm80INS1_25CollectiveMainloopFwdSm80ILi8ELi1ELb1EN4cute5tupleIJNS5_1CILi128EEENS7_ILi48EEENS7_ILi256EEEEEELi256ENS_6half_tEfNS_4arch4Sm80ELb0ELb1ELb0ELb0ELb0ELb0ELb1ELb0EEENS1_21CollectiveEpilogueFwdINS6_IJS8_SA_S9_EEENS6_IJNS7_ILi1EEESI_SI_EEESC_SE_Li256ELb0ELb1ELb0ELb0EEENS1_19SingleTileSchedulerILb0ELb0ELb1ELi128EEEEEEEEEvNT_6ParamsE:
	.zero		1944


//--------------------- .nv.constant0._ZN7cutlass13device_kernelIN5flash19enable_sm80_to_sm89INS1_16FlashAttnFwdSm80INS1_25CollectiveMainloopFwdSm80ILi8ELi1ELb1EN4cute5tupleIJNS5_1CILi128EEENS7_ILi48EEENS7_ILi256EEEEEELi256ENS_6half_tEfNS_4arch4Sm80ELb0ELb1ELb0ELb1ELb0ELb0ELb1ELb0EEENS1_21CollectiveEpilogueFwdINS6_IJS8_SA_S9_EEENS6_IJNS7_ILi1EEESI_SI_EEESC_SE_Li256ELb1ELb1ELb0ELb0EEENS1_19SingleTileSchedulerILb1ELb0ELb1ELi128EEEEEEEEEvNT_6ParamsE --------------------------
	.section	.nv.constant0._ZN7cutlass13device_kernelIN5flash19enable_sm80_to_sm89INS1_16FlashAttnFwdSm80INS1_25CollectiveMainloopFwdSm80ILi8ELi1ELb1EN4cute5tupleIJNS5_1CILi128EEENS7_ILi48EEENS7_ILi256EEEEEELi256ENS_6half_tEfNS_4arch4Sm80ELb0ELb1ELb0ELb1ELb0ELb0ELb1ELb0EEENS1_21CollectiveEpilogueFwdINS6_IJS8_SA_S9_EEENS6_IJNS7_ILi1EEESI_SI_EEESC_SE_Li256ELb1ELb1ELb0ELb0EEENS1_19SingleTileSchedulerILb1ELb0ELb1ELi128EEEEEEEEEvNT_6ParamsE,"a",@progbits
	.sectionflags	@""
	.align	4
.nv.constant0._ZN7cutlass13device_kernelIN5flash19enable_sm80_to_sm89INS1_16FlashAttnFwdSm80INS1_25CollectiveMainloopFwdSm80ILi8ELi1ELb1EN4cute5tupleIJNS5_1CILi128EEENS7_ILi48EEENS7_ILi256EEEEEELi256ENS_6half_tEfNS_4arch4Sm80ELb0ELb1ELb0ELb1ELb0ELb0ELb1ELb0EEENS1_21CollectiveEpilogueFwdINS6_IJS8_SA_S9_EEENS6_IJNS7_ILi1EEESI_SI_EEESC_SE_Li256ELb1ELb1ELb0ELb0EEENS1_19SingleTileSchedulerILb1ELb0ELb1ELi128EEEEEEEEEvNT_6ParamsE:
	.zero		1944


//--------------------- .nv.constant0._ZN7cutlass13device_kernelIN5flash19enable_sm80_to_sm89INS1_16FlashAttnFwdSm80INS1_25CollectiveMainloopFwdSm80ILi8ELi1ELb0EN4cute5tupleIJNS5_1CILi128EEENS7_ILi32EEENS7_ILi256EEEEEELi256ENS_6half_tEfNS_4arch4Sm80ELb0ELb1ELb0ELb1ELb0ELb1ELb1ELb0EEENS1_21CollectiveEpilogueFwdINS6_IJS8_SA_S9_EEENS6_IJNS7_ILi1EEESI_SI_EEESC_SE_Li256ELb1ELb1ELb0ELb0EEENS1_19SingleTileSchedulerILb1ELb0ELb1ELi128EEEEEEEEEvNT_6ParamsE --------------------------
	.section	.nv.constant0._ZN7cutlass13device_kernelIN5flash19enable_sm80_to_sm89INS1_16FlashAttnFwdSm80INS1_25CollectiveMainloopFwdSm80ILi8ELi1ELb0EN4cute5tupleIJNS5_1CILi128EEENS7_ILi32EEENS7_ILi256EEEEEELi256ENS_6half_tEfNS_4arch4Sm80ELb0ELb1ELb0ELb1ELb0ELb1ELb1ELb0EEENS1_21CollectiveEpilogueFwdINS6_IJS8_SA_S9_EEENS6_IJNS7_ILi1EEESI_SI_EEESC_SE_Li256ELb1ELb1ELb0ELb0EEENS1_19SingleTileSchedulerILb1ELb0ELb1ELi128EEEEEEEEEvNT_6ParamsE,"a",@progbits
	.sectionflags	@""
	.align	4
.nv.constant0._ZN7cutlass13device_kernelIN5flash19enable_sm80_to_sm89INS1_16FlashAttnFwdSm80INS1_25CollectiveMainloopFwdSm80ILi8ELi1ELb0EN4cute5tupleIJNS5_1CILi128EEENS7_ILi32EEENS7_ILi256EEEEEELi256ENS_6half_tEfNS_4arch4Sm80ELb0ELb1ELb0ELb1ELb0ELb1ELb1ELb0EEENS1_21CollectiveEpilogueFwdINS6_IJS8_SA_S9_EEENS6_IJNS7_ILi1EEESI_SI_EEESC_SE_Li256ELb1ELb1ELb0ELb0EEENS1_19SingleTileSchedulerILb1ELb0ELb1ELi128EEEEEEEEEvNT_6ParamsE:
	.zero		1944


//--------------------- .nv.constant0._ZN7cutlass13device_kernelIN5flash19enable_sm80_to_sm89INS1_16FlashAttnFwdSm80INS1_25CollectiveMainloopFwdSm80ILi8ELi1ELb1EN4cute5tupleIJNS5_1CILi128EEENS7_ILi64EEENS7_ILi256EEEEEELi256ENS_6half_tEfNS_4arch4Sm80ELb1ELb0ELb0ELb0ELb0ELb0ELb1ELb0EEENS1_21CollectiveEpilogueFwdINS6_IJS8_SA_S9_EEENS6_IJNS7_ILi1EEESI_SI_EEESC_SE_Li256ELb0ELb1ELb0ELb0EEENS1_30DynamicPersistentTileSchedulerILi256ELi256ELb0ELb1ELb0EEEEEEEEEvNT_6ParamsE --------------------------
	.section	.nv.constant0._ZN7cutlass13device_kernelIN5flash19enable_sm80_to_sm89INS1_16FlashAttnFwdSm80INS1_25CollectiveMainloopFwdSm80ILi8ELi1ELb1EN4cute5tupleIJNS5_1CILi128EEENS7_ILi64EEENS7_ILi256EEEEEELi256ENS_6half_tEfNS_4arch4Sm80ELb1ELb0ELb0ELb0ELb0ELb0ELb1ELb0EEENS1_21CollectiveEpilogueFwdINS6_IJS8_SA_S9_EEENS6_IJNS7_ILi1EEESI_SI_EEESC_SE_Li256ELb0ELb1ELb0ELb0EEENS1_30DynamicPersistentTileSchedulerILi256ELi256ELb0ELb1ELb0EEEEEEEEEvNT_6ParamsE,"a",@progbits
	.sectionflags	@""
	.align	4
.nv.constant0._ZN7cutlass13device_kernelIN5flash19enable_sm80_to_sm89INS1_16FlashAttnFwdSm80INS1_25CollectiveMainloopFwdSm80ILi8ELi1ELb1EN4cute5tupleIJNS5_1CILi128EEENS7_ILi64EEENS7_ILi256EEEEEELi256ENS_6half_tEfNS_4arch4Sm80ELb1ELb0ELb0ELb0ELb0ELb0ELb1ELb0EEENS1_21CollectiveEpilogueFwdINS6_IJS8_SA_S9_EEENS6_IJNS7_ILi1EEESI_SI_EEESC_SE_Li256ELb0ELb1ELb0ELb0EEENS1_30DynamicPersistentTileSchedulerILi256ELi256ELb0ELb1ELb0EEEEEEEEEvNT_6ParamsE:
	.zero		1960


//--------------------- .nv.constant0._ZN7cutlass13device_kernelIN5flash19enable_sm80_to_sm89INS1_16FlashAttnFwdSm80INS1_25CollectiveMainloopFwdSm80ILi8ELi1ELb1EN4cute5tupleIJNS5_1CILi128EEENS7_ILi64EEENS7_ILi256EEEEEELi256ENS_6half_tEfNS_4arch4Sm80ELb1ELb0ELb0ELb1ELb0ELb0ELb1ELb0EEENS1_21CollectiveEpilogueFwdINS6_IJS8_SA_S9_EEENS6_IJNS7_ILi1EEESI_SI_EEESC_SE_Li256ELb1ELb1ELb0ELb0EEENS1_19SingleTileSchedulerILb1ELb0ELb1ELi128EEEEEEEEEvNT_6ParamsE --------------------------
	.section	.nv.constant0._ZN7cutlass13device_kernelIN5flash19enable_sm80_to_sm89INS1_16FlashAttnFwdSm80INS1_25CollectiveMainloopFwdSm80ILi8ELi1ELb1EN4cute5tupleIJNS5_1CILi128EEENS7_ILi64EEENS7_ILi256EEEEEELi256ENS_6half_tEfNS_4arch4Sm80ELb1ELb0ELb0ELb1ELb0ELb0ELb1ELb0EEENS1_21CollectiveEpilogueFwdINS6_IJS8_SA_S9_EEENS6_IJNS7_ILi1EEESI_SI_EEESC_SE_Li256ELb1ELb1ELb0ELb0EEENS1_19SingleTileSchedulerILb1ELb0ELb1ELi128EEEEEEEEEvNT_6ParamsE,"a",@progbits
	.sectionflags	@""
	.align	4
.nv.constant0._ZN7cutlass13device_kernelIN5flash19enable_sm80_to_sm89INS1_16FlashAttnFwdSm80INS1_25CollectiveMainloopFwdSm80ILi8ELi1ELb1EN4cute5tupleIJNS5_1CILi128EEENS7_ILi64EEENS7_ILi256EEEEEELi256ENS_6half_tEfNS_4arch4Sm80ELb1ELb0ELb0ELb1ELb0ELb0ELb1ELb0EEENS1_21CollectiveEpilogueFwdINS6_IJS8_SA_S9_EEENS6_IJNS7_ILi1EEESI_SI_EEESC_SE_Li256ELb1ELb1ELb0ELb0EEENS1_19SingleTileSchedulerILb1ELb0ELb1ELi128EEEEEEEEEvNT_6ParamsE:
	.zero		1944


//--------------------- .nv.constant0._ZN7cutlass13device_kernelIN5flash19enable_sm80_to_sm89INS1_16FlashAttnFwdSm80INS1_25CollectiveMainloopFwdSm80ILi8ELi1ELb0EN4cute5tupleIJNS5_1CILi128EEENS7_ILi32EEENS7_ILi256EEEEEELi256ENS_6half_tEfNS_4arch4Sm80ELb1ELb0ELb0ELb1ELb0ELb1ELb1ELb0EEENS1_21CollectiveEpilogueFwdINS6_IJS8_SA_S9_EEENS6_IJNS7_ILi1EEESI_SI_EEESC_SE_Li256ELb1ELb1ELb0ELb0EEENS1_19SingleTileSchedulerILb1ELb0ELb1ELi128EEEEEEEEEvNT_6ParamsE --------------------------
	.section	.nv.constant0._ZN7cutlass13device_kernelIN5flash19enable_sm80_to_sm89INS1_16FlashAttnFwdSm80INS1_25CollectiveMainloopFwdSm80ILi8ELi1ELb0EN4cute5tupleIJNS5_1CILi128EEENS7_ILi32EEENS7_ILi256EEEEEELi256ENS_6half_tEfNS_4arch4Sm80ELb1ELb0ELb0ELb1ELb0ELb1ELb1ELb0EEENS1_21CollectiveEpilogueFwdINS6_IJS8_SA_S9_EEENS6_IJNS7_ILi1EEESI_SI_EEESC_SE_Li256ELb1ELb1ELb0ELb0EEENS1_19SingleTileSchedulerILb1ELb0ELb1ELi128EEEEEEEEEvNT_6ParamsE,"a",@progbits
	.sectionflags	@""
	.align	4
.nv.constant0._ZN7cutlass13device_kernelIN5flash19enable_sm80_to_sm89INS1_16FlashAttnFwdSm80INS1_25CollectiveMainloopFwdSm80ILi8ELi1ELb0EN4cute5tupleIJNS5_1CILi128EEENS7_ILi32EEENS7_ILi256EEEEEELi256ENS_6half_tEfNS_4arch4Sm80ELb1ELb0ELb0ELb1ELb0ELb1ELb1ELb0EEENS1_21CollectiveEpilogueFwdINS6_IJS8_SA_S9_EEENS6_IJNS7_ILi1EEESI_SI_EEESC_SE_Li256ELb1ELb1ELb0ELb0EEENS1_19SingleTileSchedulerILb1ELb0ELb1ELi128EEEEEEEEEvNT_6ParamsE:
	.zero		1944


//--------------------- .nv.constant0._ZN7cutlass13device_kernelIN5flash19enable_sm80_to_sm89INS1_16FlashAttnFwdSm80INS1_25CollectiveMainloopFwdSm80ILi8ELi1ELb0EN4cute5tupleIJNS5_1CILi128EEENS7_ILi96EEENS7_ILi256EEEEEELi256ENS_6half_tEfNS_4arch4Sm80ELb0ELb0ELb0ELb0ELb0ELb0ELb1ELb0EEENS1_21CollectiveEpilogueFwdINS6_IJS8_SA_S9_EEENS6_IJNS7_ILi1EEESI_SI_EEESC_SE_Li256ELb0ELb1ELb0ELb0EEENS1_19SingleTileSchedulerILb0ELb0ELb1ELi128EEEEEEEEEvNT_6ParamsE --------------------------
	.section	.nv.constant0._ZN7cutlass13device_kernelIN5flash19enable_sm80_to_sm89INS1_16FlashAttnFwdSm80INS1_25CollectiveMainloopFwdSm80ILi8ELi1ELb0EN4cute5tupleIJNS5_1CILi128EEENS7_ILi96EEENS7_ILi256EEEEEELi256ENS_6half_tEfNS_4arch4Sm80ELb0ELb0ELb0ELb0ELb0ELb0ELb1ELb0EEENS1_21CollectiveEpilogueFwdINS6_IJS8_SA_S9_EEENS6_IJNS7_ILi1EEESI_SI_EEESC_SE_Li256ELb0ELb1ELb0ELb0EEENS1_19SingleTileSchedulerILb0ELb0ELb1ELi128EEEEEEEEEvNT_6ParamsE,"a",@progbits
	.sectionflags	@""
	.align	4
.nv.constant0._ZN7cutlass13device_kernelIN5flash19enable_sm80_to_sm89INS1_16FlashAttnFwdSm80INS1_25CollectiveMainloopFwdSm80ILi8ELi1ELb0EN4cute5tupleIJNS5_1CILi128EEENS7_ILi96EEENS7_ILi256EEEEEELi256ENS_6half_tEfNS_4arch4Sm80ELb0ELb0ELb0ELb0ELb0ELb0ELb1ELb0EEENS1_21CollectiveEpilogueFwdINS6_IJS8_SA_S9_EEENS6_IJNS7_ILi1EEESI_SI_EEESC_SE_Li256ELb0ELb1ELb0ELb0EEENS1_19SingleTileSchedulerILb0ELb0ELb1ELi128EEEEEEEEEvNT_6ParamsE:
	.zero		1944


//--------------------- .nv.constant0._ZN7cutlass13device_kernelIN5flash19enable_sm80_to_sm89INS1_16FlashAttnFwdSm80INS1_25CollectiveMainloopFwdSm80ILi8ELi1ELb0EN4cute5tupleIJNS5_1CILi128EEENS7_ILi96EEENS7_ILi256EEEEEELi256ENS_6half_tEfNS_4arch4Sm80ELb0ELb0ELb0ELb1ELb0ELb0ELb1ELb0EEENS1_21CollectiveEpilogueFwdINS6_IJS8_SA_S9_EEENS6_IJNS7_ILi1EEESI_SI_EEESC_SE_Li256ELb1ELb1ELb0ELb0EEENS1_19SingleTileSchedulerILb1ELb0ELb1ELi128EEEEEEEEEvNT_6ParamsE --------------------------
	.section	.nv.constant0._ZN7cutlass13device_kernelIN5flash19enable_sm80_to_sm89INS1_16FlashAttnFwdSm80INS1_25CollectiveMainloopFwdSm80ILi8ELi1ELb0EN4cute5tupleIJNS5_1CILi128EEENS7_ILi96EEENS7_ILi256EEEEEELi256ENS_6half_tEfNS_4arch4Sm80ELb0ELb0ELb0ELb1ELb0ELb0ELb1ELb0EEENS1_21CollectiveEpilogueFwdINS6_IJS8_SA_S9_EEENS6_IJNS7_ILi1EEESI_SI_EEESC_SE_Li256ELb1ELb1ELb0ELb0EEENS1_19SingleTileSchedulerILb1ELb0ELb1ELi128EEEEEEEEEvNT_6ParamsE,"a",@progbits
	.sectionflags	@""
	.align	4
.nv.constant0._ZN7cutlass13device_kernelIN5flash19enable_sm80_to_sm89INS1_16FlashAttnFwdSm80INS1_25CollectiveMainloopFwdSm80ILi8ELi1ELb0EN4cute5tupleIJNS5_1CILi128EEENS7_ILi96EEENS7_ILi256EEEEEELi256ENS_6half_tEfNS_4arch4Sm80ELb0ELb0ELb0ELb1ELb0ELb0ELb1ELb0EEENS1_21CollectiveEpilogueFwdINS6_IJS8_SA_S9_EEENS6_IJNS7_ILi1EEESI_SI_EEESC_SE_Li256ELb1ELb1ELb0ELb0EEENS1_19SingleTileSchedulerILb1ELb0ELb1ELi128EEEEEEEEEvNT_6ParamsE:
	.zero		1944


//--------------------- .nv.constant0._ZN7cutlass13device_kernelIN5flash19enable_sm80_to_sm89INS1_16FlashAttnFwdSm80INS1_25CollectiveMainloopFwdSm80ILi8ELi1ELb0EN4cute5tupleIJNS5_1CILi128EEENS7_ILi48EEENS7_ILi256EEEEEELi256ENS_6half_tEfNS_4arch4Sm80ELb0ELb0ELb0ELb1ELb0ELb1ELb1ELb0EEENS1_21CollectiveEpilogueFwdINS6_IJS8_SA_S9_EEENS6_IJNS7_ILi1EEESI_SI_EEESC_SE_Li256ELb1ELb1ELb0ELb0EEENS1_19SingleTileSchedulerILb1ELb0ELb1ELi128EEEEEEEEEvNT_6ParamsE --------------------------
	.section	.nv.constant0._ZN7cutlass13device_kernelIN5flash19enable_sm80_to_sm89INS1_16FlashAttnFwdSm80INS1_25CollectiveMainloopFwdSm80ILi8ELi1ELb0EN4cute5tupleIJNS5_1CILi128EEENS7_ILi48EEENS7_ILi256EEEEEELi256ENS_6half_tEfNS_4arch4Sm80ELb0ELb0ELb0ELb1ELb0ELb1ELb1ELb0EEENS1_21CollectiveEpilogueFwdINS6_IJS8_SA_S9_EEENS6_IJNS7_ILi1EEESI_SI_EEESC_SE_Li256ELb1ELb1ELb0ELb0EEENS1_19SingleTileSchedulerILb1ELb0ELb1ELi128EEEEEEEEEvNT_6ParamsE,"a",@progbits
	.sectionflags	@""
	.align	4
.nv.constant0._ZN7cutlass13device_kernelIN5flash19enable_sm80_to_sm89INS1_16FlashAttnFwdSm80INS1_25CollectiveMainloopFwdSm80ILi8ELi1ELb0EN4cute5tupleIJNS5_1CILi128EEENS7_ILi48EEENS7_ILi256EEEEEELi256ENS_6half_tEfNS_4arch4Sm80ELb0ELb0ELb0ELb1ELb0ELb1ELb1ELb0EEENS1_21CollectiveEpilogueFwdINS6_IJS8_SA_S9_EEENS6_IJNS7_ILi1EEESI_SI_EEESC_SE_Li256ELb1ELb1ELb0ELb0EEENS1_19SingleTileSchedulerILb1ELb0ELb1ELi128EEEEEEEEEvNT_6ParamsE:
	.zero		1944


//--------------------- .nv.constant0._ZN7cutlass13device_kernelIN5flash19enable_sm80_to_sm89INS1_16FlashAttnFwdSm80INS1_25CollectiveMainloopFwdSm80ILi8ELi1ELb0EN4cute5tupleIJNS5_1CILi128EEENS7_ILi64EEENS7_ILi256EEEEEELi256ENS_6half_tEfNS_4arch4Sm80ELb0ELb1ELb0ELb0ELb0ELb0ELb1ELb0EEENS1_21CollectiveEpilogueFwdINS6_IJS8_SA_S9_EEENS6_IJNS7_ILi1EEESI_SI_EEESC_SE_Li256ELb0ELb1ELb0ELb0EEENS1_19SingleTileSchedulerILb0ELb0ELb1ELi128EEEEEEEEEvNT_6ParamsE --------------------------
	.section	.nv.constant0._ZN7cutlass13device_kernelIN5flash19enable_sm80_to_sm89INS1_16FlashAttnFwdSm80INS1_25CollectiveMainloopFwdSm80ILi8ELi1ELb0EN4cute5tupleIJNS5_1CILi128EEENS7_ILi64EEENS7_ILi256EEEEEELi256ENS_6half_tEfNS_4arch4Sm80ELb0ELb1ELb0ELb0ELb0ELb0ELb1ELb0EEENS1_21CollectiveEpilogueFwdINS6_IJS8_SA_S9_EEENS6_IJNS7_ILi1EEESI_SI_EEESC_SE_Li256ELb0ELb1ELb0ELb0EEENS1_19SingleTileSchedulerILb0ELb0ELb1ELi128EEEEEEEEEvNT_6ParamsE,"a",@progbits
	.sectionflags	@""
	.align	4
.nv.constant0._ZN7cutlass13device_kernelIN5flash19enable_sm80_to_sm89INS1_16FlashAttnFwdSm80INS1_25CollectiveMainloopFwdSm80ILi8ELi1ELb0EN4cute5tupleIJNS5_1CILi128EEENS7_ILi64EEENS7_ILi256EEEEEELi256ENS_6half_tEfNS_4arch4Sm80ELb0ELb1ELb0ELb0ELb0ELb0ELb1ELb0EEENS1_21CollectiveEpilogueFwdINS6_IJS8_SA_S9_EEENS6_IJNS7_ILi1EEESI_SI_EEESC_SE_Li256ELb0ELb1ELb0ELb0EEENS1_19SingleTileSchedulerILb0ELb0ELb1ELi128EEEEEEEEEvNT_6ParamsE:
	.zero		1944


//--------------------- .nv.constant0._ZN7cutlass13device_kernelIN5flash19enable_sm80_to_sm89INS1_16FlashAttnFwdSm80INS1_25CollectiveMainloopFwdSm80ILi8ELi1ELb0EN4cute5tupleIJNS5_1CILi128EEENS7_ILi64EEENS7_ILi256EEEEEELi256ENS_6half_tEfNS_4arch4Sm80ELb0ELb1ELb0ELb1ELb0ELb0ELb1ELb0EEENS1_21CollectiveEpilogueFwdINS6_IJS8_SA_S9_EEENS6_IJNS7_ILi1EEESI_SI_EEESC_SE_Li256ELb1ELb1ELb0ELb0EEENS1_19SingleTileSchedulerILb1ELb0ELb1ELi128EEEEEEEEEvNT_6ParamsE --------------------------
	.section	.nv.constant0._ZN7cutlass13device_kernelIN5flash19enable_sm80_to_sm89INS1_16FlashAttnFwdSm80INS1_25CollectiveMainloopFwdSm80ILi8ELi1ELb0EN4cute5tupleIJNS5_1CILi128EEENS7_ILi64EEENS7_ILi256EEEEEELi256ENS_6half_tEfNS_4arch4Sm80ELb0ELb1ELb0ELb1ELb0ELb0ELb1ELb0EEENS1_21CollectiveEpilogueFwdINS6_IJS8_SA_S9_EEENS6_IJNS7_ILi1EEESI_SI_EEESC_SE_Li256ELb1ELb1ELb0ELb0EEENS1_19SingleTileSchedulerILb1ELb0ELb1ELi128EEEEEEEEEvNT_6ParamsE,"a",@progbits
	.sectionflags	@""
	.align	4
.nv.constant0._ZN7cutlass13device_kernelIN5flash19enable_sm80_to_sm89INS1_16FlashAttnFwdSm80INS1_25CollectiveMainloopFwdSm80ILi8ELi1ELb0EN4cute5tupleIJNS5_1CILi128EEENS7_ILi64EEENS7_ILi256EEEEEELi256ENS_6half_tEfNS_4arch4Sm80ELb0ELb1ELb0ELb1ELb0ELb0ELb1ELb0EEENS1_21CollectiveEpilogueFwdINS6_IJS8_SA_S9_EEENS6_IJNS7_ILi1EEESI_SI_EEESC_SE_Li256ELb1ELb1ELb0ELb0EEENS1_19SingleTileSchedulerILb1ELb0ELb1ELi128EEEEEEEEEvNT_6ParamsE:
	.zero		1944


//--------------------- .nv.constant0._ZN7cutlass13device_kernelIN5flash19enable_sm80_to_sm89INS1_16FlashAttnFwdSm80INS1_25CollectiveMainloopFwdSm80ILi8ELi1ELb0EN4cute5tupleIJNS5_1CILi128EEENS7_ILi48EEENS7_ILi256EEEEEELi256ENS_6half_tEfNS_4arch4Sm80ELb0ELb1ELb0ELb1ELb0ELb1ELb1ELb0EEENS1_21CollectiveEpilogueFwdINS6_IJS8_SA_S9_EEENS6_IJNS7_ILi1EEESI_SI_EEESC_SE_Li256ELb1ELb1ELb0ELb0EEENS1_19SingleTileSchedulerILb1ELb0ELb1ELi128EEEEEEEEEvNT_6ParamsE --------------------------
	.section	.nv.constant0._ZN7cutlass13device_kernelIN5flash19enable_sm80_to_sm89INS1_16FlashAttnFwdSm80INS1_25CollectiveMainloopFwdSm80ILi8ELi1ELb0EN4cute5tupleIJNS5_1CILi128EEENS7_ILi48EEENS7_ILi256EEEEEELi256ENS_6half_tEfNS_4arch4Sm80ELb0ELb1ELb0ELb1ELb0ELb1ELb1ELb0EEENS1_21CollectiveEpilogueFwdINS6_IJS8_SA_S9_EEENS6_IJNS7_ILi1EEESI_SI_EEESC_SE_Li256ELb1ELb1ELb0ELb0EEENS1_19SingleTileSchedulerILb1ELb0ELb1ELi128EEEEEEEEEvNT_6ParamsE,"a",@progbits
	.sectionflags	@""
	.align	4
.nv.constant0._ZN7cutlass13device_kernelIN5flash19enable_sm80_to_sm89INS1_16FlashAttnFwdSm80INS1_25CollectiveMainloopFwdSm80ILi8ELi1ELb0EN4cute5tupleIJNS5_1CILi128EEENS7_ILi48EEENS7_ILi256EEEEEELi256ENS_6half_tEfNS_4arch4Sm80ELb0ELb1ELb0ELb1ELb0ELb1ELb1ELb0EEENS1_21CollectiveEpilogueFwdINS6_IJS8_SA_S9_EEENS6_IJNS7_ILi1EEESI_SI_EEESC_SE_Li256ELb1ELb1ELb0ELb0EEENS1_19SingleTileSchedulerILb1ELb0ELb1ELi128EEEEEEEEEvNT_6ParamsE:
	.zero		1944


//--------------------- .nv.constant0._ZN7cutlass13device_kernelIN5flash19enable_sm80_to_sm89INS1_16FlashAttnFwdSm80INS1_25CollectiveMainloopFwdSm80ILi8ELi1ELb0EN4cute5tupleIJNS5_1CILi128EEENS7_ILi96EEENS7_ILi256EEEEEELi256ENS_6half_tEfNS_4arch4Sm80ELb1ELb0ELb0ELb0ELb0ELb0ELb1ELb0EEENS1_21CollectiveEpilogueFwdINS6_IJS8_SA_S9_EEENS6_IJNS7_ILi1EEESI_SI_EEESC_SE_Li256ELb0ELb1ELb0ELb0EEENS1_30DynamicPersistentTileSchedulerILi256ELi256ELb0ELb1ELb0EEEEEEEEEvNT_6ParamsE --------------------------
	.section	.nv.constant0._ZN7cutlass13device_kernelIN5flash19enable_sm80_to_sm89INS1_16FlashAttnFwdSm80INS1_25CollectiveMainloopFwdSm80ILi8ELi1ELb0EN4cute5tupleIJNS5_1CILi128EEENS7_ILi96EEENS7_ILi256EEEEEELi256ENS_6half_tEfNS_4arch4Sm80ELb1ELb0ELb0ELb0ELb0ELb0ELb1ELb0EEENS1_21CollectiveEpilogueFwdINS6_IJS8_SA_S9_EEENS6_IJNS7_ILi1EEESI_SI_EEESC_SE_Li256ELb0ELb1ELb0ELb0EEENS1_30DynamicPersistentTileSchedulerILi256ELi256ELb0ELb1ELb0EEEEEEEEEvNT_6ParamsE,"a",@progbits
	.sectionflags	@""
	.align	4
.nv.constant0._ZN7cutlass13device_kernelIN5flash19enable_sm80_to_sm89INS1_16FlashAttnFwdSm80INS1_25CollectiveMainloopFwdSm80ILi8ELi1ELb0EN4cute5tupleIJNS5_1CILi128EEENS7_ILi96EEENS7_ILi256EEEEEELi256ENS_6half_tEfNS_4arch4Sm80ELb1ELb0ELb0ELb0ELb0ELb0ELb1ELb0EEENS1_21CollectiveEpilogueFwdINS6_IJS8_SA_S9_EEENS6_IJNS7_ILi1EEESI_SI_EEESC_SE_Li256ELb0ELb1ELb0ELb0EEENS1_30DynamicPersistentTileSchedulerILi256ELi256ELb0ELb1ELb0EEEEEEEEEvNT_6ParamsE:
	.zero		1960


//--------------------- .nv.constant0._ZN7cutlass13device_kernelIN5flash19enable_sm80_to_sm89INS1_16FlashAttnFwdSm80INS1_25CollectiveMainloopFwdSm80ILi8ELi1ELb0EN4cute5tupleIJNS5_1CILi128EEENS7_ILi96EEENS7_ILi256EEEEEELi256ENS_6half_tEfNS_4arch4Sm80ELb1ELb0ELb0ELb1ELb0ELb0ELb1ELb0EEENS1_21CollectiveEpilogueFwdINS6_IJS8_SA_S9_EEENS6_IJNS7_ILi1EEESI_SI_EEESC_SE_Li256ELb1ELb1ELb0ELb0EEENS1_19SingleTileSchedulerILb1ELb0ELb1ELi128EEEEEEEEEvNT_6ParamsE --------------------------
	.section	.nv.constant0._ZN7cutlass13device_kernelIN5flash19enable_sm80_to_sm89INS1_16FlashAttnFwdSm80INS1_25CollectiveMainloopFwdSm80ILi8ELi1ELb0EN4cute5tupleIJNS5_1CILi128EEENS7_ILi96EEENS7_ILi256EEEEEELi256ENS_6half_tEfNS_4arch4Sm80ELb1ELb0ELb0ELb1ELb0ELb0ELb1ELb0EEENS1_21CollectiveEpilogueFwdINS6_IJS8_SA_S9_EEENS6_IJNS7_ILi1EEESI_SI_EEESC_SE_Li256ELb1ELb1ELb0ELb0EEENS1_19SingleTileSchedulerILb1ELb0ELb1ELi128EEEEEEEEEvNT_6ParamsE,"a",@progbits
	.sectionflags	@""
	.align	4
.nv.constant0._ZN7cutlass13device_kernelIN5flash19enable_sm80_to_sm89INS1_16FlashAttnFwdSm80INS1_25CollectiveMainloopFwdSm80ILi8ELi1ELb0EN4cute5tupleIJNS5_1CILi128EEENS7_ILi96EEENS7_ILi256EEEEEELi256ENS_6half_tEfNS_4arch4Sm80ELb1ELb0ELb0ELb1ELb0ELb0ELb1ELb0EEENS1_21CollectiveEpilogueFwdINS6_IJS8_SA_S9_EEENS6_IJNS7_ILi1EEESI_SI_EEESC_SE_Li256ELb1ELb1ELb0ELb0EEENS1_19SingleTileSchedulerILb1ELb0ELb1ELi128EEEEEEEEEvNT_6ParamsE:
	.zero		1944


//--------------------- .nv.constant0._ZN7cutlass13device_kernelIN5flash19enable_sm80_to_sm89INS1_16FlashAttnFwdSm80INS1_25CollectiveMainloopFwdSm80ILi8ELi1ELb0EN4cute5tupleIJNS5_1CILi128EEENS7_ILi48EEENS7_ILi256EEEEEELi256ENS_6half_tEfNS_4arch4Sm80ELb1ELb0ELb0ELb1ELb0ELb1ELb1ELb0EEENS1_21CollectiveEpilogueFwdINS6_IJS8_SA_S9_EEENS6_IJNS7_ILi1EEESI_SI_EEESC_SE_Li256ELb1ELb1ELb0ELb0EEENS1_19SingleTileSchedulerILb1ELb0ELb1ELi128EEEEEEEEEvNT_6ParamsE --------------------------
	.section	.nv.constant0._ZN7cutlass13device_kernelIN5flash19enable_sm80_to_sm89INS1_16FlashAttnFwdSm80INS1_25CollectiveMainloopFwdSm80ILi8ELi1ELb0EN4cute5tupleIJNS5_1CILi128EEENS7_ILi48EEENS7_ILi256EEEEEELi256ENS_6half_tEfNS_4arch4Sm80ELb1ELb0ELb0ELb1ELb0ELb1ELb1ELb0EEENS1_21CollectiveEpilogueFwdINS6_IJS8_SA_S9_EEENS6_IJNS7_ILi1EEESI_SI_EEESC_SE_Li256ELb1ELb1ELb0ELb0EEENS1_19SingleTileSchedulerILb1ELb0ELb1ELi128EEEEEEEEEvNT_6ParamsE,"a",@progbits
	.sectionflags	@""
	.align	4
.nv.constant0._ZN7cutlass13device_kernelIN5flash19enable_sm80_to_sm89INS1_16FlashAttnFwdSm80INS1_25CollectiveMainloopFwdSm80ILi8ELi1ELb0EN4cute5tupleIJNS5_1CILi128EEENS7_ILi48EEENS7_ILi256EEEEEELi256ENS_6half_tEfNS_4arch4Sm80ELb1ELb0ELb0ELb1ELb0ELb1ELb1ELb0EEENS1_21CollectiveEpilogueFwdINS6_IJS8_SA_S9_EEENS6_IJNS7_ILi1EEESI_SI_EEESC_SE_Li256ELb1ELb1ELb0ELb0EEENS1_19SingleTileSchedulerILb1ELb0ELb1ELi128EEEEEEEEEvNT_6ParamsE:
	.zero		1944


//--------------------- SYMBOLS --------------------------

	.type		.nv.reservedSmem.offset0,@object
	.size		.nv.reservedSmem.offset0,0x4
